//
// Generated by NVIDIA NVVM Compiler
//
// Compiler Build ID: CL-36424714
// Cuda compilation tools, release 13.0, V13.0.88
// Based on NVVM 20.0.0
//

.version 9.0
.target sm_100
.address_size 64

	// .globl	_Z17d_zero_int_vectorPii

.visible .entry _Z17d_zero_int_vectorPii(
	.param .u64 .ptr .align 1 _Z17d_zero_int_vectorPii_param_0,
	.param .u32 _Z17d_zero_int_vectorPii_param_1
)
{
	.reg .pred 	%p<2>;
	.reg .b32 	%r<7>;
	.reg .b64 	%rd<5>;

	ld.param.u64 	%rd1, [_Z17d_zero_int_vectorPii_param_0];
	ld.param.u32 	%r2, [_Z17d_zero_int_vectorPii_param_1];
	mov.u32 	%r3, %ctaid.x;
	mov.u32 	%r4, %ntid.x;
	mov.u32 	%r5, %tid.x;
	mad.lo.s32 	%r1, %r3, %r4, %r5;
	setp.ge.s32 	%p1, %r1, %r2;
	@%p1 bra 	$L__BB0_2;
	cvta.to.global.u64 	%rd2, %rd1;
	mul.wide.s32 	%rd3, %r1, 4;
	add.s64 	%rd4, %rd2, %rd3;
	mov.b32 	%r6, 0;
	st.global.u32 	[%rd4], %r6;
$L__BB0_2:
	ret;

}
	// .globl	_Z19d_zero_float_vectorPfi
.visible .entry _Z19d_zero_float_vectorPfi(
	.param .u64 .ptr .align 1 _Z19d_zero_float_vectorPfi_param_0,
	.param .u32 _Z19d_zero_float_vectorPfi_param_1
)
{
	.reg .pred 	%p<2>;
	.reg .b32 	%r<7>;
	.reg .b64 	%rd<5>;

	ld.param.u64 	%rd1, [_Z19d_zero_float_vectorPfi_param_0];
	ld.param.u32 	%r2, [_Z19d_zero_float_vectorPfi_param_1];
	mov.u32 	%r3, %ctaid.x;
	mov.u32 	%r4, %ntid.x;
	mov.u32 	%r5, %tid.x;
	mad.lo.s32 	%r1, %r3, %r4, %r5;
	setp.ge.s32 	%p1, %r1, %r2;
	@%p1 bra 	$L__BB1_2;
	cvta.to.global.u64 	%rd2, %rd1;
	mul.wide.s32 	%rd3, %r1, 4;
	add.s64 	%rd4, %rd2, %rd3;
	mov.b32 	%r6, 0;
	st.global.u32 	[%rd4], %r6;
$L__BB1_2:
	ret;

}
	// .globl	_Z15d_zero_all_ntypPfii
.visible .entry _Z15d_zero_all_ntypPfii(
	.param .u64 .ptr .align 1 _Z15d_zero_all_ntypPfii_param_0,
	.param .u32 _Z15d_zero_all_ntypPfii_param_1,
	.param .u32 _Z15d_zero_all_ntypPfii_param_2
)
{
	.reg .pred 	%p<12>;
	.reg .b32 	%r<35>;
	.reg .b64 	%rd<25>;

	ld.param.u64 	%rd2, [_Z15d_zero_all_ntypPfii_param_0];
	ld.param.u32 	%r16, [_Z15d_zero_all_ntypPfii_param_1];
	ld.param.u32 	%r17, [_Z15d_zero_all_ntypPfii_param_2];
	cvta.to.global.u64 	%rd1, %rd2;
	mov.u32 	%r18, %ctaid.x;
	mov.u32 	%r19, %ntid.x;
	mov.u32 	%r20, %tid.x;
	mad.lo.s32 	%r1, %r18, %r19, %r20;
	setp.ge.s32 	%p1, %r1, %r16;
	setp.lt.s32 	%p2, %r17, 1;
	or.pred  	%p3, %p1, %p2;
	@%p3 bra 	$L__BB2_12;
	and.b32  	%r2, %r17, 7;
	setp.lt.u32 	%p4, %r17, 8;
	mov.b32 	%r33, 0;
	@%p4 bra 	$L__BB2_4;
	and.b32  	%r33, %r17, 2147483640;
	neg.s32 	%r31, %r33;
	shl.b32 	%r5, %r16, 3;
	mul.wide.s32 	%rd5, %r16, 4;
	mov.u32 	%r30, %r1;
$L__BB2_3:
	.pragma "nounroll";
	mul.wide.s32 	%rd3, %r30, 4;
	add.s64 	%rd4, %rd1, %rd3;
	mov.b32 	%r22, 0;
	st.global.u32 	[%rd4], %r22;
	add.s64 	%rd6, %rd4, %rd5;
	st.global.u32 	[%rd6], %r22;
	add.s64 	%rd7, %rd6, %rd5;
	st.global.u32 	[%rd7], %r22;
	add.s64 	%rd8, %rd7, %rd5;
	st.global.u32 	[%rd8], %r22;
	add.s64 	%rd9, %rd8, %rd5;
	st.global.u32 	[%rd9], %r22;
	add.s64 	%rd10, %rd9, %rd5;
	st.global.u32 	[%rd10], %r22;
	add.s64 	%rd11, %rd10, %rd5;
	st.global.u32 	[%rd11], %r22;
	add.s64 	%rd12, %rd11, %rd5;
	st.global.u32 	[%rd12], %r22;
	add.s32 	%r31, %r31, 8;
	add.s32 	%r30, %r30, %r5;
	setp.ne.s32 	%p5, %r31, 0;
	@%p5 bra 	$L__BB2_3;
$L__BB2_4:
	setp.eq.s32 	%p6, %r2, 0;
	@%p6 bra 	$L__BB2_12;
	and.b32  	%r11, %r17, 3;
	setp.lt.u32 	%p7, %r2, 4;
	@%p7 bra 	$L__BB2_7;
	mad.lo.s32 	%r23, %r33, %r16, %r1;
	mul.wide.s32 	%rd13, %r23, 4;
	add.s64 	%rd14, %rd1, %rd13;
	mov.b32 	%r24, 0;
	st.global.u32 	[%rd14], %r24;
	mul.wide.s32 	%rd15, %r16, 4;
	add.s64 	%rd16, %rd14, %rd15;
	st.global.u32 	[%rd16], %r24;
	add.s64 	%rd17, %rd16, %rd15;
	st.global.u32 	[%rd17], %r24;
	add.s64 	%rd18, %rd17, %rd15;
	st.global.u32 	[%rd18], %r24;
	add.s32 	%r33, %r33, 4;
$L__BB2_7:
	setp.eq.s32 	%p8, %r11, 0;
	@%p8 bra 	$L__BB2_12;
	setp.eq.s32 	%p9, %r11, 1;
	@%p9 bra 	$L__BB2_10;
	mad.lo.s32 	%r25, %r33, %r16, %r1;
	mul.wide.s32 	%rd19, %r25, 4;
	add.s64 	%rd20, %rd1, %rd19;
	mov.b32 	%r26, 0;
	st.global.u32 	[%rd20], %r26;
	mul.wide.s32 	%rd21, %r16, 4;
	add.s64 	%rd22, %rd20, %rd21;
	st.global.u32 	[%rd22], %r26;
	add.s32 	%r33, %r33, 2;
$L__BB2_10:
	and.b32  	%r27, %r17, 1;
	setp.eq.b32 	%p10, %r27, 1;
	not.pred 	%p11, %p10;
	@%p11 bra 	$L__BB2_12;
	mad.lo.s32 	%r28, %r33, %r16, %r1;
	mul.wide.s32 	%rd23, %r28, 4;
	add.s64 	%rd24, %rd1, %rd23;
	mov.b32 	%r29, 0;
	st.global.u32 	[%rd24], %r29;
$L__BB2_12:
	ret;

}
	// .globl	_Z29d_zero_all_directions_chargesPfi
.visible .entry _Z29d_zero_all_directions_chargesPfi(
	.param .u64 .ptr .align 1 _Z29d_zero_all_directions_chargesPfi_param_0,
	.param .u32 _Z29d_zero_all_directions_chargesPfi_param_1
)
{
	.reg .pred 	%p<2>;
	.reg .b32 	%r<7>;
	.reg .b64 	%rd<5>;

	ld.param.u64 	%rd1, [_Z29d_zero_all_directions_chargesPfi_param_0];
	ld.param.u32 	%r2, [_Z29d_zero_all_directions_chargesPfi_param_1];
	mov.u32 	%r3, %ctaid.x;
	mov.u32 	%r4, %ntid.x;
	mov.u32 	%r5, %tid.x;
	mad.lo.s32 	%r1, %r3, %r4, %r5;
	setp.ge.s32 	%p1, %r1, %r2;
	@%p1 bra 	$L__BB3_2;
	cvta.to.global.u64 	%rd2, %rd1;
	mul.wide.s32 	%rd3, %r1, 4;
	add.s64 	%rd4, %rd2, %rd3;
	mov.b32 	%r6, 0;
	st.global.u32 	[%rd4], %r6;
$L__BB3_2:
	ret;

}
	// .globl	_Z17d_prep_componentsPfS_S_iii
.visible .entry _Z17d_prep_componentsPfS_S_iii(
	.param .u64 .ptr .align 1 _Z17d_prep_componentsPfS_S_iii_param_0,
	.param .u64 .ptr .align 1 _Z17d_prep_componentsPfS_S_iii_param_1,
	.param .u64 .ptr .align 1 _Z17d_prep_componentsPfS_S_iii_param_2,
	.param .u32 _Z17d_prep_componentsPfS_S_iii_param_3,
	.param .u32 _Z17d_prep_componentsPfS_S_iii_param_4,
	.param .u32 _Z17d_prep_componentsPfS_S_iii_param_5
)
{
	.reg .pred 	%p<11>;
	.reg .b32 	%r<37>;
	.reg .b32 	%f<2>;
	.reg .b64 	%rd<20>;

	ld.param.u64 	%rd5, [_Z17d_prep_componentsPfS_S_iii_param_0];
	ld.param.u64 	%rd3, [_Z17d_prep_componentsPfS_S_iii_param_1];
	ld.param.u64 	%rd4, [_Z17d_prep_componentsPfS_S_iii_param_2];
	ld.param.u32 	%r16, [_Z17d_prep_componentsPfS_S_iii_param_3];
	ld.param.u32 	%r17, [_Z17d_prep_componentsPfS_S_iii_param_4];
	ld.param.u32 	%r18, [_Z17d_prep_componentsPfS_S_iii_param_5];
	cvta.to.global.u64 	%rd1, %rd5;
	mov.u32 	%r19, %ctaid.x;
	mov.u32 	%r20, %ntid.x;
	mov.u32 	%r21, %tid.x;
	mad.lo.s32 	%r1, %r19, %r20, %r21;
	setp.ge.s32 	%p1, %r1, %r17;
	@%p1 bra 	$L__BB4_13;
	cvta.to.global.u64 	%rd6, %rd4;
	cvta.to.global.u64 	%rd7, %rd3;
	mad.lo.s32 	%r22, %r17, %r16, %r1;
	mul.wide.s32 	%rd8, %r22, 4;
	add.s64 	%rd9, %rd6, %rd8;
	ld.global.f32 	%f1, [%rd9];
	mul.wide.s32 	%rd10, %r1, 4;
	add.s64 	%rd11, %rd7, %rd10;
	st.global.f32 	[%rd11], %f1;
	setp.lt.s32 	%p2, %r18, 1;
	@%p2 bra 	$L__BB4_13;
	mul.lo.s32 	%r2, %r18, %r1;
	and.b32  	%r3, %r18, 7;
	setp.lt.u32 	%p3, %r18, 8;
	mov.b32 	%r35, 0;
	@%p3 bra 	$L__BB4_5;
	and.b32  	%r35, %r18, 2147483640;
	neg.s32 	%r33, %r35;
	add.s64 	%rd2, %rd1, 16;
	mov.u32 	%r32, %r2;
$L__BB4_4:
	.pragma "nounroll";
	mul.wide.s32 	%rd12, %r32, 4;
	add.s64 	%rd13, %rd2, %rd12;
	mov.b32 	%r24, 0;
	st.global.u32 	[%rd13+-16], %r24;
	st.global.u32 	[%rd13+-12], %r24;
	st.global.u32 	[%rd13+-8], %r24;
	st.global.u32 	[%rd13+-4], %r24;
	st.global.u32 	[%rd13], %r24;
	st.global.u32 	[%rd13+4], %r24;
	st.global.u32 	[%rd13+8], %r24;
	st.global.u32 	[%rd13+12], %r24;
	add.s32 	%r33, %r33, 8;
	add.s32 	%r32, %r32, 8;
	setp.ne.s32 	%p4, %r33, 0;
	@%p4 bra 	$L__BB4_4;
$L__BB4_5:
	setp.eq.s32 	%p5, %r3, 0;
	@%p5 bra 	$L__BB4_13;
	and.b32  	%r11, %r18, 3;
	setp.lt.u32 	%p6, %r3, 4;
	@%p6 bra 	$L__BB4_8;
	add.s32 	%r25, %r35, %r2;
	mul.wide.s32 	%rd14, %r25, 4;
	add.s64 	%rd15, %rd1, %rd14;
	mov.b32 	%r26, 0;
	st.global.u32 	[%rd15], %r26;
	st.global.u32 	[%rd15+4], %r26;
	st.global.u32 	[%rd15+8], %r26;
	st.global.u32 	[%rd15+12], %r26;
	add.s32 	%r35, %r35, 4;
$L__BB4_8:
	setp.eq.s32 	%p7, %r11, 0;
	@%p7 bra 	$L__BB4_13;
	setp.eq.s32 	%p8, %r11, 1;
	@%p8 bra 	$L__BB4_11;
	add.s32 	%r27, %r35, %r2;
	mul.wide.s32 	%rd16, %r27, 4;
	add.s64 	%rd17, %rd1, %rd16;
	mov.b32 	%r28, 0;
	st.global.u32 	[%rd17], %r28;
	st.global.u32 	[%rd17+4], %r28;
	add.s32 	%r35, %r35, 2;
$L__BB4_11:
	and.b32  	%r29, %r18, 1;
	setp.eq.b32 	%p9, %r29, 1;
	not.pred 	%p10, %p9;
	@%p10 bra 	$L__BB4_13;
	add.s32 	%r30, %r35, %r2;
	mul.wide.s32 	%rd18, %r30, 4;
	add.s64 	%rd19, %rd1, %rd18;
	mov.b32 	%r31, 0;
	st.global.u32 	[%rd19], %r31;
$L__BB4_13:
	ret;

}
	// .globl	_Z21d_charge_grid_chargesPfS_PiS0_S_PKiPKffiiiiS_S_i
.visible .entry _Z21d_charge_grid_chargesPfS_PiS0_S_PKiPKffiiiiS_S_i(
	.param .u64 .ptr .align 1 _Z21d_charge_grid_chargesPfS_PiS0_S_PKiPKffiiiiS_S_i_param_0,
	.param .u64 .ptr .align 1 _Z21d_charge_grid_chargesPfS_PiS0_S_PKiPKffiiiiS_S_i_param_1,
	.param .u64 .ptr .align 1 _Z21d_charge_grid_chargesPfS_PiS0_S_PKiPKffiiiiS_S_i_param_2,
	.param .u64 .ptr .align 1 _Z21d_charge_grid_chargesPfS_PiS0_S_PKiPKffiiiiS_S_i_param_3,
	.param .u64 .ptr .align 1 _Z21d_charge_grid_chargesPfS_PiS0_S_PKiPKffiiiiS_S_i_param_4,
	.param .u64 .ptr .align 1 _Z21d_charge_grid_chargesPfS_PiS0_S_PKiPKffiiiiS_S_i_param_5,
	.param .u64 .ptr .align 1 _Z21d_charge_grid_chargesPfS_PiS0_S_PKiPKffiiiiS_S_i_param_6,
	.param .f32 _Z21d_charge_grid_chargesPfS_PiS0_S_PKiPKffiiiiS_S_i_param_7,
	.param .u32 _Z21d_charge_grid_chargesPfS_PiS0_S_PKiPKffiiiiS_S_i_param_8,
	.param .u32 _Z21d_charge_grid_chargesPfS_PiS0_S_PKiPKffiiiiS_S_i_param_9,
	.param .u32 _Z21d_charge_grid_chargesPfS_PiS0_S_PKiPKffiiiiS_S_i_param_10,
	.param .u32 _Z21d_charge_grid_chargesPfS_PiS0_S_PKiPKffiiiiS_S_i_param_11,
	.param .u64 .ptr .align 1 _Z21d_charge_grid_chargesPfS_PiS0_S_PKiPKffiiiiS_S_i_param_12,
	.param .u64 .ptr .align 1 _Z21d_charge_grid_chargesPfS_PiS0_S_PKiPKffiiiiS_S_i_param_13,
	.param .u32 _Z21d_charge_grid_chargesPfS_PiS0_S_PKiPKffiiiiS_S_i_param_14
)
{
	.local .align 8 .b8 	__local_depot5[88];
	.reg .b64 	%SP;
	.reg .b64 	%SPL;
	.reg .pred 	%p<69>;
	.reg .b32 	%r<414>;
	.reg .b32 	%f<296>;
	.reg .b64 	%rd<135>;

	mov.u64 	%SPL, __local_depot5;
	ld.param.u64 	%rd32, [_Z21d_charge_grid_chargesPfS_PiS0_S_PKiPKffiiiiS_S_i_param_0];
	ld.param.u64 	%rd33, [_Z21d_charge_grid_chargesPfS_PiS0_S_PKiPKffiiiiS_S_i_param_1];
	ld.param.u64 	%rd34, [_Z21d_charge_grid_chargesPfS_PiS0_S_PKiPKffiiiiS_S_i_param_2];
	ld.param.u64 	%rd31, [_Z21d_charge_grid_chargesPfS_PiS0_S_PKiPKffiiiiS_S_i_param_3];
	ld.param.u64 	%rd35, [_Z21d_charge_grid_chargesPfS_PiS0_S_PKiPKffiiiiS_S_i_param_4];
	ld.param.u64 	%rd36, [_Z21d_charge_grid_chargesPfS_PiS0_S_PKiPKffiiiiS_S_i_param_5];
	ld.param.u64 	%rd37, [_Z21d_charge_grid_chargesPfS_PiS0_S_PKiPKffiiiiS_S_i_param_6];
	ld.param.u32 	%r164, [_Z21d_charge_grid_chargesPfS_PiS0_S_PKiPKffiiiiS_S_i_param_8];
	ld.param.u32 	%r161, [_Z21d_charge_grid_chargesPfS_PiS0_S_PKiPKffiiiiS_S_i_param_9];
	ld.param.u32 	%r162, [_Z21d_charge_grid_chargesPfS_PiS0_S_PKiPKffiiiiS_S_i_param_10];
	ld.param.u32 	%r163, [_Z21d_charge_grid_chargesPfS_PiS0_S_PKiPKffiiiiS_S_i_param_11];
	ld.param.u64 	%rd38, [_Z21d_charge_grid_chargesPfS_PiS0_S_PKiPKffiiiiS_S_i_param_12];
	ld.param.u64 	%rd39, [_Z21d_charge_grid_chargesPfS_PiS0_S_PKiPKffiiiiS_S_i_param_13];
	cvta.to.global.u64 	%rd1, %rd37;
	cvta.to.global.u64 	%rd2, %rd32;
	cvta.to.global.u64 	%rd3, %rd33;
	cvta.to.global.u64 	%rd4, %rd34;
	cvta.to.global.u64 	%rd5, %rd38;
	cvta.to.global.u64 	%rd6, %rd39;
	cvta.to.global.u64 	%rd7, %rd35;
	cvta.to.global.u64 	%rd8, %rd36;
	add.u64 	%rd9, %SPL, 0;
	add.u64 	%rd10, %SPL, 72;
	mov.u32 	%r165, %ctaid.x;
	mov.u32 	%r166, %ntid.x;
	mov.u32 	%r167, %tid.x;
	mad.lo.s32 	%r1, %r165, %r166, %r167;
	setp.ge.s32 	%p1, %r1, %r164;
	@%p1 bra 	$L__BB5_103;
	cvta.to.global.u64 	%rd42, %rd31;
	mul.wide.s32 	%rd43, %r1, 4;
	add.s64 	%rd44, %rd42, %rd43;
	ld.global.u32 	%r2, [%rd44];
	setp.lt.s32 	%p2, %r163, 1;
	mov.b32 	%r373, 1;
	mov.f32 	%f292, 0f3F800000;
	@%p2 bra 	$L__BB5_14;
	add.s32 	%r3, %r161, 1;
	and.b32  	%r4, %r163, 15;
	setp.lt.u32 	%p3, %r163, 16;
	mov.f32 	%f292, 0f3F800000;
	mov.b32 	%r373, 1;
	mov.b32 	%r362, 0;
	@%p3 bra 	$L__BB5_5;
	and.b32  	%r362, %r163, 2147483632;
	mul.lo.s32 	%r174, %r3, %r3;
	mul.lo.s32 	%r175, %r174, %r174;
	mul.lo.s32 	%r176, %r175, %r175;
	mul.lo.s32 	%r6, %r176, %r176;
	mov.f32 	%f292, 0f3F800000;
	mov.b32 	%r373, 1;
	mov.b32 	%r374, 0;
$L__BB5_4:
	.pragma "nounroll";
	mul.wide.u32 	%rd45, %r374, 4;
	add.s64 	%rd46, %rd1, %rd45;
	ld.global.f32 	%f25, [%rd46];
	mul.f32 	%f26, %f292, %f25;
	mul.lo.s32 	%r373, %r373, %r6;
	ld.global.f32 	%f27, [%rd46+4];
	mul.f32 	%f28, %f26, %f27;
	ld.global.f32 	%f29, [%rd46+8];
	mul.f32 	%f30, %f28, %f29;
	ld.global.f32 	%f31, [%rd46+12];
	mul.f32 	%f32, %f30, %f31;
	ld.global.f32 	%f33, [%rd46+16];
	mul.f32 	%f34, %f32, %f33;
	ld.global.f32 	%f35, [%rd46+20];
	mul.f32 	%f36, %f34, %f35;
	ld.global.f32 	%f37, [%rd46+24];
	mul.f32 	%f38, %f36, %f37;
	ld.global.f32 	%f39, [%rd46+28];
	mul.f32 	%f40, %f38, %f39;
	ld.global.f32 	%f41, [%rd46+32];
	mul.f32 	%f42, %f40, %f41;
	ld.global.f32 	%f43, [%rd46+36];
	mul.f32 	%f44, %f42, %f43;
	ld.global.f32 	%f45, [%rd46+40];
	mul.f32 	%f46, %f44, %f45;
	ld.global.f32 	%f47, [%rd46+44];
	mul.f32 	%f48, %f46, %f47;
	ld.global.f32 	%f49, [%rd46+48];
	mul.f32 	%f50, %f48, %f49;
	ld.global.f32 	%f51, [%rd46+52];
	mul.f32 	%f52, %f50, %f51;
	ld.global.f32 	%f53, [%rd46+56];
	mul.f32 	%f54, %f52, %f53;
	ld.global.f32 	%f55, [%rd46+60];
	mul.f32 	%f292, %f54, %f55;
	add.s32 	%r374, %r374, 16;
	setp.eq.s32 	%p4, %r374, %r362;
	@%p4 bra 	$L__BB5_5;
	bra.uni 	$L__BB5_4;
$L__BB5_5:
	setp.eq.s32 	%p5, %r4, 0;
	@%p5 bra 	$L__BB5_14;
	and.b32  	%r10, %r163, 7;
	setp.lt.u32 	%p6, %r4, 8;
	@%p6 bra 	$L__BB5_8;
	mul.wide.u32 	%rd47, %r362, 4;
	add.s64 	%rd48, %rd1, %rd47;
	ld.global.f32 	%f57, [%rd48];
	mul.f32 	%f58, %f292, %f57;
	mul.lo.s32 	%r178, %r373, %r3;
	ld.global.f32 	%f59, [%rd48+4];
	mul.f32 	%f60, %f58, %f59;
	mul.lo.s32 	%r179, %r178, %r3;
	ld.global.f32 	%f61, [%rd48+8];
	mul.f32 	%f62, %f60, %f61;
	mul.lo.s32 	%r180, %r179, %r3;
	ld.global.f32 	%f63, [%rd48+12];
	mul.f32 	%f64, %f62, %f63;
	mul.lo.s32 	%r181, %r180, %r3;
	ld.global.f32 	%f65, [%rd48+16];
	mul.f32 	%f66, %f64, %f65;
	mul.lo.s32 	%r182, %r181, %r3;
	ld.global.f32 	%f67, [%rd48+20];
	mul.f32 	%f68, %f66, %f67;
	mul.lo.s32 	%r183, %r182, %r3;
	ld.global.f32 	%f69, [%rd48+24];
	mul.f32 	%f70, %f68, %f69;
	mul.lo.s32 	%r184, %r183, %r3;
	ld.global.f32 	%f71, [%rd48+28];
	mul.f32 	%f292, %f70, %f71;
	mul.lo.s32 	%r373, %r184, %r3;
	add.s32 	%r362, %r362, 8;
$L__BB5_8:
	setp.eq.s32 	%p7, %r10, 0;
	@%p7 bra 	$L__BB5_14;
	and.b32  	%r16, %r163, 3;
	setp.lt.u32 	%p8, %r10, 4;
	@%p8 bra 	$L__BB5_11;
	mul.wide.u32 	%rd49, %r362, 4;
	add.s64 	%rd50, %rd1, %rd49;
	ld.global.f32 	%f73, [%rd50];
	mul.f32 	%f74, %f292, %f73;
	mul.lo.s32 	%r186, %r373, %r3;
	ld.global.f32 	%f75, [%rd50+4];
	mul.f32 	%f76, %f74, %f75;
	mul.lo.s32 	%r187, %r186, %r3;
	ld.global.f32 	%f77, [%rd50+8];
	mul.f32 	%f78, %f76, %f77;
	mul.lo.s32 	%r188, %r187, %r3;
	ld.global.f32 	%f79, [%rd50+12];
	mul.f32 	%f292, %f78, %f79;
	mul.lo.s32 	%r373, %r188, %r3;
	add.s32 	%r362, %r362, 4;
$L__BB5_11:
	setp.eq.s32 	%p9, %r16, 0;
	@%p9 bra 	$L__BB5_14;
	mov.b32 	%r372, 0;
$L__BB5_13:
	.pragma "nounroll";
	mul.wide.u32 	%rd51, %r362, 4;
	add.s64 	%rd52, %rd1, %rd51;
	ld.global.f32 	%f80, [%rd52];
	mul.f32 	%f292, %f292, %f80;
	mul.lo.s32 	%r373, %r373, %r3;
	add.s32 	%r362, %r362, 1;
	add.s32 	%r372, %r372, 1;
	setp.ne.s32 	%p10, %r372, %r16;
	@%p10 bra 	$L__BB5_13;
$L__BB5_14:
	setp.lt.s32 	%p11, %r163, 1;
	@%p11 bra 	$L__BB5_31;
	and.b32  	%r29, %r161, 1;
	mul.lo.s32 	%r30, %r163, %r1;
	mov.b32 	%r376, 0;
$L__BB5_16:
	setp.ne.s32 	%p12, %r29, 0;
	@%p12 bra 	$L__BB5_18;
	add.s32 	%r193, %r376, %r30;
	mul.wide.s32 	%rd58, %r193, 4;
	add.s64 	%rd59, %rd2, %rd58;
	ld.global.f32 	%f86, [%rd59];
	mul.wide.u32 	%rd60, %r376, 4;
	add.s64 	%rd61, %rd1, %rd60;
	ld.global.f32 	%f294, [%rd61];
	fma.rn.f32 	%f87, %f294, 0f3F000000, %f86;
	div.rn.f32 	%f88, %f87, %f294;
	cvt.rzi.s32.f32 	%r194, %f88;
	add.s64 	%rd62, %rd10, %rd60;
	st.local.u32 	[%rd62], %r194;
	cvt.rn.f32.s32 	%f89, %r194;
	mul.f32 	%f90, %f294, %f89;
	sub.f32 	%f295, %f86, %f90;
	bra.uni 	$L__BB5_19;
$L__BB5_18:
	add.s32 	%r191, %r376, %r30;
	mul.wide.s32 	%rd53, %r191, 4;
	add.s64 	%rd54, %rd2, %rd53;
	ld.global.f32 	%f81, [%rd54];
	mul.wide.u32 	%rd55, %r376, 4;
	add.s64 	%rd56, %rd1, %rd55;
	ld.global.f32 	%f294, [%rd56];
	div.rn.f32 	%f82, %f81, %f294;
	cvt.rzi.s32.f32 	%r192, %f82;
	add.s64 	%rd57, %rd10, %rd55;
	st.local.u32 	[%rd57], %r192;
	cvt.rn.f32.s32 	%f83, %r192;
	add.f32 	%f84, %f83, 0f3F000000;
	mul.f32 	%f85, %f294, %f84;
	sub.f32 	%f295, %f81, %f85;
$L__BB5_19:
	mul.wide.u32 	%rd63, %r376, 24;
	add.s64 	%rd11, %rd9, %rd63;
	div.rn.f32 	%f20, %f295, %f294;
	setp.gt.s32 	%p13, %r161, 1;
	@%p13 bra 	$L__BB5_23;
	setp.eq.s32 	%p17, %r161, 0;
	@%p17 bra 	$L__BB5_27;
	setp.eq.s32 	%p18, %r161, 1;
	@%p18 bra 	$L__BB5_22;
	bra.uni 	$L__BB5_30;
$L__BB5_22:
	mov.f32 	%f156, 0f3F000000;
	sub.f32 	%f157, %f156, %f20;
	add.f32 	%f158, %f20, 0f3F000000;
	st.local.v2.f32 	[%rd11], {%f157, %f158};
	bra.uni 	$L__BB5_30;
$L__BB5_23:
	setp.eq.s32 	%p14, %r161, 2;
	@%p14 bra 	$L__BB5_28;
	setp.eq.s32 	%p15, %r161, 3;
	@%p15 bra 	$L__BB5_29;
	setp.eq.s32 	%p16, %r161, 4;
	@%p16 bra 	$L__BB5_26;
	bra.uni 	$L__BB5_30;
$L__BB5_26:
	mul.f32 	%f91, %f20, %f20;
	mul.f32 	%f92, %f91, %f91;
	mul.f32 	%f93, %f20, 0f41000000;
	mov.f32 	%f94, 0f3F800000;
	sub.f32 	%f95, %f94, %f93;
	fma.rn.f32 	%f96, %f91, 0f41C00000, %f95;
	mul.f32 	%f97, %f92, 0f42000000;
	sub.f32 	%f98, %f96, %f97;
	mul.f32 	%f99, %f92, 0f41800000;
	add.f32 	%f100, %f99, %f98;
	div.rn.f32 	%f101, %f100, 0f43C00000;
	mul.f32 	%f102, %f20, 0f42300000;
	mov.f32 	%f103, 0f41980000;
	sub.f32 	%f104, %f103, %f102;
	fma.rn.f32 	%f105, %f91, 0f41C00000, %f104;
	add.f32 	%f106, %f105, %f99;
	sub.f32 	%f107, %f106, %f99;
	div.rn.f32 	%f108, %f107, 0f42C00000;
	st.local.v2.f32 	[%rd11], {%f101, %f108};
	fma.rn.f32 	%f109, %f91, 0fC2F00000, 0f42E60000;
	fma.rn.f32 	%f110, %f92, 0f42400000, %f109;
	div.rn.f32 	%f111, %f110, 0f43400000;
	add.f32 	%f112, %f102, 0f41980000;
	fma.rn.f32 	%f113, %f91, 0f41C00000, %f112;
	sub.f32 	%f114, %f113, %f99;
	sub.f32 	%f115, %f114, %f99;
	div.rn.f32 	%f116, %f115, 0f42C00000;
	st.local.v2.f32 	[%rd11+8], {%f111, %f116};
	add.f32 	%f117, %f93, 0f3F800000;
	fma.rn.f32 	%f118, %f91, 0f41C00000, %f117;
	add.f32 	%f119, %f118, %f97;
	add.f32 	%f120, %f99, %f119;
	div.rn.f32 	%f121, %f120, 0f43C00000;
	st.local.f32 	[%rd11+16], %f121;
	bra.uni 	$L__BB5_30;
$L__BB5_27:
	mov.b32 	%r195, 1065353216;
	st.local.u32 	[%rd11], %r195;
	bra.uni 	$L__BB5_30;
$L__BB5_28:
	mul.f32 	%f147, %f20, %f20;
	mul.f32 	%f148, %f20, 0f3F000000;
	mov.f32 	%f149, 0f3E000000;
	sub.f32 	%f150, %f149, %f148;
	fma.rn.f32 	%f151, %f147, 0f3F000000, %f150;
	mov.f32 	%f152, 0f3F400000;
	sub.f32 	%f153, %f152, %f147;
	st.local.v2.f32 	[%rd11], {%f151, %f153};
	add.f32 	%f154, %f148, 0f3E000000;
	fma.rn.f32 	%f155, %f147, 0f3F000000, %f154;
	st.local.f32 	[%rd11+8], %f155;
	bra.uni 	$L__BB5_30;
$L__BB5_29:
	mul.f32 	%f122, %f20, %f20;
	mul.f32 	%f123, %f20, %f122;
	mul.f32 	%f124, %f20, 0f40C00000;
	mov.f32 	%f125, 0f3F800000;
	sub.f32 	%f126, %f125, %f124;
	mul.f32 	%f127, %f122, 0f41400000;
	add.f32 	%f128, %f126, %f127;
	mul.f32 	%f129, %f123, 0f41000000;
	sub.f32 	%f130, %f128, %f129;
	div.rn.f32 	%f131, %f130, 0f42400000;
	mul.f32 	%f132, %f20, 0f41F00000;
	mov.f32 	%f133, 0f41B80000;
	sub.f32 	%f134, %f133, %f132;
	sub.f32 	%f135, %f134, %f127;
	mul.f32 	%f136, %f123, 0f41C00000;
	add.f32 	%f137, %f135, %f136;
	div.rn.f32 	%f138, %f137, 0f42400000;
	st.local.v2.f32 	[%rd11], {%f131, %f138};
	add.f32 	%f139, %f132, 0f41B80000;
	sub.f32 	%f140, %f139, %f127;
	sub.f32 	%f141, %f140, %f136;
	div.rn.f32 	%f142, %f141, 0f42400000;
	add.f32 	%f143, %f124, 0f3F800000;
	add.f32 	%f144, %f143, %f127;
	add.f32 	%f145, %f144, %f129;
	div.rn.f32 	%f146, %f145, 0f42400000;
	st.local.v2.f32 	[%rd11+8], {%f142, %f146};
$L__BB5_30:
	add.s32 	%r376, %r376, 1;
	setp.ne.s32 	%p19, %r376, %r163;
	@%p19 bra 	$L__BB5_16;
$L__BB5_31:
	setp.eq.s32 	%p20, %r163, 3;
	@%p20 bra 	$L__BB5_67;
	setp.ne.s32 	%p21, %r163, 2;
	@%p21 bra 	$L__BB5_103;
	shr.u32 	%r284, %r161, 31;
	add.s32 	%r285, %r161, %r284;
	shr.s32 	%r286, %r285, 1;
	neg.s32 	%r37, %r286;
	setp.lt.s32 	%p46, %r161, 0;
	@%p46 bra 	$L__BB5_103;
	mul.lo.s32 	%r38, %r2, %r162;
	add.s64 	%rd12, %rd6, %rd43;
	mul.lo.s32 	%r39, %r373, %r1;
	add.s32 	%r288, %r161, 1;
	and.b32  	%r40, %r288, 3;
	and.b32  	%r41, %r288, -4;
	neg.s32 	%r42, %r41;
	mov.b32 	%r377, 0;
	mov.u32 	%r395, %r377;
$L__BB5_35:
	mov.u32 	%r43, %r377;
	ld.local.u32 	%r289, [%rd10];
	add.s32 	%r290, %r43, %r37;
	add.s32 	%r45, %r290, %r289;
	setp.gt.s32 	%p47, %r45, -1;
	@%p47 bra 	$L__BB5_37;
	ld.global.u32 	%r293, [%rd8];
	add.s32 	%r379, %r293, %r45;
	bra.uni 	$L__BB5_38;
$L__BB5_37:
	ld.global.u32 	%r291, [%rd8];
	setp.lt.s32 	%p48, %r45, %r291;
	selp.b32 	%r292, 0, %r291, %p48;
	sub.s32 	%r379, %r45, %r292;
$L__BB5_38:
	setp.lt.u32 	%p49, %r161, 3;
	mul.wide.u32 	%rd100, %r43, 4;
	add.s64 	%rd13, %rd9, %rd100;
	mov.b32 	%r390, 0;
	@%p49 bra 	$L__BB5_53;
	add.s32 	%r380, %r37, 1;
	add.s64 	%rd134, %rd9, 36;
	add.s32 	%r381, %r39, %r395;
	mov.b32 	%r383, 0;
	mov.u32 	%r382, %r42;
$L__BB5_40:
	ld.local.u32 	%r56, [%rd10+4];
	add.s32 	%r57, %r383, %r37;
	add.s32 	%r297, %r380, %r56;
	add.s32 	%r58, %r297, -1;
	setp.gt.s32 	%p50, %r58, -1;
	@%p50 bra 	$L__BB5_42;
	ld.global.u32 	%r302, [%rd8+4];
	add.s32 	%r303, %r57, %r56;
	add.s32 	%r385, %r302, %r303;
	bra.uni 	$L__BB5_43;
$L__BB5_42:
	ld.global.u32 	%r298, [%rd8+4];
	setp.lt.s32 	%p51, %r58, %r298;
	selp.b32 	%r299, 0, %r298, %p51;
	sub.s32 	%r300, %r56, %r299;
	add.s32 	%r301, %r380, %r300;
	add.s32 	%r385, %r301, -1;
$L__BB5_43:
	mul.wide.s32 	%rd101, %r381, 4;
	add.s64 	%rd102, %rd4, %rd101;
	add.s64 	%rd16, %rd102, 8;
	add.s64 	%rd103, %rd3, %rd101;
	add.s64 	%rd17, %rd103, 8;
	ld.global.u32 	%r304, [%rd8];
	mad.lo.s32 	%r305, %r304, %r385, %r379;
	add.s32 	%r306, %r305, %r38;
	ld.local.f32 	%f229, [%rd13];
	ld.local.f32 	%f230, [%rd134+-12];
	mul.f32 	%f231, %f229, %f230;
	div.rn.f32 	%f232, %f231, %f292;
	mul.wide.s32 	%rd104, %r306, 4;
	add.s64 	%rd105, %rd7, %rd104;
	atom.global.add.f32 	%f233, [%rd105], %f232;
	mul.wide.s32 	%rd106, %r305, 4;
	add.s64 	%rd107, %rd5, %rd106;
	ld.global.f32 	%f234, [%rd12];
	mul.f32 	%f235, %f232, %f234;
	atom.global.add.f32 	%f236, [%rd107], %f235;
	st.global.u32 	[%rd102], %r305;
	st.global.f32 	[%rd103], %f232;
	ld.local.u32 	%r62, [%rd10+4];
	add.s32 	%r63, %r380, %r62;
	setp.lt.s32 	%p52, %r63, 0;
	@%p52 bra 	$L__BB5_45;
	ld.global.u32 	%r307, [%rd8+4];
	setp.lt.s32 	%p53, %r63, %r307;
	selp.b32 	%r308, 0, %r307, %p53;
	sub.s32 	%r309, %r62, %r308;
	add.s32 	%r386, %r380, %r309;
	bra.uni 	$L__BB5_46;
$L__BB5_45:
	ld.global.u32 	%r310, [%rd8+4];
	add.s32 	%r311, %r57, %r62;
	add.s32 	%r312, %r311, %r310;
	add.s32 	%r386, %r312, 1;
$L__BB5_46:
	ld.global.u32 	%r313, [%rd8];
	mad.lo.s32 	%r314, %r313, %r386, %r379;
	add.s32 	%r315, %r314, %r38;
	ld.local.f32 	%f237, [%rd13];
	ld.local.f32 	%f238, [%rd134+-8];
	mul.f32 	%f239, %f237, %f238;
	div.rn.f32 	%f240, %f239, %f292;
	mul.wide.s32 	%rd108, %r315, 4;
	add.s64 	%rd109, %rd7, %rd108;
	atom.global.add.f32 	%f241, [%rd109], %f240;
	mul.wide.s32 	%rd110, %r314, 4;
	add.s64 	%rd111, %rd5, %rd110;
	ld.global.f32 	%f242, [%rd12];
	mul.f32 	%f243, %f240, %f242;
	atom.global.add.f32 	%f244, [%rd111], %f243;
	st.global.u32 	[%rd16+-4], %r314;
	st.global.f32 	[%rd17+-4], %f240;
	ld.local.u32 	%r67, [%rd10+4];
	add.s32 	%r316, %r380, %r67;
	add.s32 	%r68, %r316, 1;
	setp.lt.s32 	%p54, %r68, 0;
	@%p54 bra 	$L__BB5_48;
	ld.global.u32 	%r317, [%rd8+4];
	setp.lt.s32 	%p55, %r68, %r317;
	selp.b32 	%r318, 0, %r317, %p55;
	sub.s32 	%r319, %r67, %r318;
	add.s32 	%r320, %r380, %r319;
	add.s32 	%r387, %r320, 1;
	bra.uni 	$L__BB5_49;
$L__BB5_48:
	ld.global.u32 	%r321, [%rd8+4];
	add.s32 	%r322, %r57, %r67;
	add.s32 	%r323, %r322, %r321;
	add.s32 	%r387, %r323, 2;
$L__BB5_49:
	ld.global.u32 	%r324, [%rd8];
	mad.lo.s32 	%r325, %r324, %r387, %r379;
	add.s32 	%r326, %r325, %r38;
	ld.local.f32 	%f245, [%rd13];
	ld.local.f32 	%f246, [%rd134+-4];
	mul.f32 	%f247, %f245, %f246;
	div.rn.f32 	%f248, %f247, %f292;
	mul.wide.s32 	%rd112, %r326, 4;
	add.s64 	%rd113, %rd7, %rd112;
	atom.global.add.f32 	%f249, [%rd113], %f248;
	mul.wide.s32 	%rd114, %r325, 4;
	add.s64 	%rd115, %rd5, %rd114;
	ld.global.f32 	%f250, [%rd12];
	mul.f32 	%f251, %f248, %f250;
	atom.global.add.f32 	%f252, [%rd115], %f251;
	st.global.u32 	[%rd16], %r325;
	st.global.f32 	[%rd17], %f248;
	ld.local.u32 	%r72, [%rd10+4];
	add.s32 	%r73, %r57, 3;
	add.s32 	%r327, %r380, %r72;
	add.s32 	%r74, %r327, 2;
	setp.lt.s32 	%p56, %r74, 0;
	@%p56 bra 	$L__BB5_51;
	ld.global.u32 	%r328, [%rd8+4];
	setp.lt.s32 	%p57, %r74, %r328;
	selp.b32 	%r329, 0, %r328, %p57;
	sub.s32 	%r330, %r72, %r329;
	add.s32 	%r331, %r380, %r330;
	add.s32 	%r388, %r331, 2;
	bra.uni 	$L__BB5_52;
$L__BB5_51:
	ld.global.u32 	%r332, [%rd8+4];
	add.s32 	%r333, %r73, %r72;
	add.s32 	%r388, %r332, %r333;
$L__BB5_52:
	ld.global.u32 	%r334, [%rd8];
	mad.lo.s32 	%r335, %r334, %r388, %r379;
	add.s32 	%r336, %r335, %r38;
	ld.local.f32 	%f253, [%rd13];
	ld.local.f32 	%f254, [%rd134];
	mul.f32 	%f255, %f253, %f254;
	div.rn.f32 	%f256, %f255, %f292;
	mul.wide.s32 	%rd116, %r336, 4;
	add.s64 	%rd117, %rd7, %rd116;
	atom.global.add.f32 	%f257, [%rd117], %f256;
	mul.wide.s32 	%rd118, %r335, 4;
	add.s64 	%rd119, %rd5, %rd118;
	ld.global.f32 	%f258, [%rd12];
	mul.f32 	%f259, %f256, %f258;
	atom.global.add.f32 	%f260, [%rd119], %f259;
	st.global.u32 	[%rd16+4], %r335;
	st.global.f32 	[%rd17+4], %f256;
	add.s32 	%r395, %r395, 4;
	add.s32 	%r383, %r383, 4;
	add.s32 	%r382, %r382, 4;
	add.s32 	%r381, %r381, 4;
	add.s64 	%rd134, %rd134, 16;
	add.s32 	%r380, %r380, 4;
	setp.ne.s32 	%p58, %r382, 0;
	mov.u32 	%r390, %r41;
	@%p58 bra 	$L__BB5_40;
$L__BB5_53:
	mov.u32 	%r85, %r395;
	setp.eq.s32 	%p59, %r40, 0;
	@%p59 bra 	$L__BB5_66;
	ld.local.u32 	%r337, [%rd10+4];
	add.s32 	%r86, %r390, %r37;
	add.s32 	%r87, %r86, %r337;
	setp.lt.s32 	%p60, %r87, 0;
	@%p60 bra 	$L__BB5_56;
	ld.global.u32 	%r338, [%rd8+4];
	setp.lt.s32 	%p61, %r87, %r338;
	selp.b32 	%r339, 0, %r338, %p61;
	sub.s32 	%r392, %r87, %r339;
	bra.uni 	$L__BB5_57;
$L__BB5_56:
	ld.global.u32 	%r340, [%rd8+4];
	add.s32 	%r392, %r340, %r87;
$L__BB5_57:
	setp.eq.s32 	%p62, %r40, 1;
	ld.global.u32 	%r341, [%rd8];
	mad.lo.s32 	%r342, %r341, %r392, %r379;
	add.s32 	%r343, %r342, %r38;
	ld.local.f32 	%f261, [%rd13];
	mul.wide.u32 	%rd120, %r390, 4;
	add.s64 	%rd19, %rd9, %rd120;
	ld.local.f32 	%f262, [%rd19+24];
	mul.f32 	%f263, %f261, %f262;
	div.rn.f32 	%f264, %f263, %f292;
	mul.wide.s32 	%rd121, %r343, 4;
	add.s64 	%rd122, %rd7, %rd121;
	atom.global.add.f32 	%f265, [%rd122], %f264;
	mul.wide.s32 	%rd123, %r342, 4;
	add.s64 	%rd124, %rd5, %rd123;
	ld.global.f32 	%f266, [%rd12];
	mul.f32 	%f267, %f264, %f266;
	atom.global.add.f32 	%f268, [%rd124], %f267;
	add.s32 	%r344, %r85, %r39;
	mul.wide.s32 	%rd125, %r344, 4;
	add.s64 	%rd20, %rd4, %rd125;
	st.global.u32 	[%rd20], %r342;
	add.s64 	%rd21, %rd3, %rd125;
	st.global.f32 	[%rd21], %f264;
	add.s32 	%r395, %r85, 1;
	@%p62 bra 	$L__BB5_66;
	ld.local.u32 	%r345, [%rd10+4];
	add.s32 	%r346, %r86, %r345;
	add.s32 	%r92, %r346, 1;
	setp.lt.s32 	%p63, %r92, 0;
	@%p63 bra 	$L__BB5_60;
	ld.global.u32 	%r347, [%rd8+4];
	setp.lt.s32 	%p64, %r92, %r347;
	selp.b32 	%r348, 0, %r347, %p64;
	sub.s32 	%r393, %r92, %r348;
	bra.uni 	$L__BB5_61;
$L__BB5_60:
	ld.global.u32 	%r349, [%rd8+4];
	add.s32 	%r393, %r349, %r92;
$L__BB5_61:
	setp.eq.s32 	%p65, %r40, 2;
	ld.global.u32 	%r350, [%rd8];
	mad.lo.s32 	%r351, %r350, %r393, %r379;
	add.s32 	%r352, %r351, %r38;
	ld.local.f32 	%f269, [%rd13];
	ld.local.f32 	%f270, [%rd19+28];
	mul.f32 	%f271, %f269, %f270;
	div.rn.f32 	%f272, %f271, %f292;
	mul.wide.s32 	%rd126, %r352, 4;
	add.s64 	%rd127, %rd7, %rd126;
	atom.global.add.f32 	%f273, [%rd127], %f272;
	mul.wide.s32 	%rd128, %r351, 4;
	add.s64 	%rd129, %rd5, %rd128;
	ld.global.f32 	%f274, [%rd12];
	mul.f32 	%f275, %f272, %f274;
	atom.global.add.f32 	%f276, [%rd129], %f275;
	st.global.u32 	[%rd20+4], %r351;
	st.global.f32 	[%rd21+4], %f272;
	add.s32 	%r395, %r85, 2;
	@%p65 bra 	$L__BB5_66;
	ld.local.u32 	%r353, [%rd10+4];
	add.s32 	%r354, %r86, %r353;
	add.s32 	%r97, %r354, 2;
	setp.lt.s32 	%p66, %r97, 0;
	@%p66 bra 	$L__BB5_64;
	ld.global.u32 	%r355, [%rd8+4];
	setp.lt.s32 	%p67, %r97, %r355;
	selp.b32 	%r356, 0, %r355, %p67;
	sub.s32 	%r394, %r97, %r356;
	bra.uni 	$L__BB5_65;
$L__BB5_64:
	ld.global.u32 	%r357, [%rd8+4];
	add.s32 	%r394, %r357, %r97;
$L__BB5_65:
	ld.global.u32 	%r358, [%rd8];
	mad.lo.s32 	%r359, %r358, %r394, %r379;
	add.s32 	%r360, %r359, %r38;
	ld.local.f32 	%f277, [%rd13];
	ld.local.f32 	%f278, [%rd19+32];
	mul.f32 	%f279, %f277, %f278;
	div.rn.f32 	%f280, %f279, %f292;
	mul.wide.s32 	%rd130, %r360, 4;
	add.s64 	%rd131, %rd7, %rd130;
	atom.global.add.f32 	%f281, [%rd131], %f280;
	mul.wide.s32 	%rd132, %r359, 4;
	add.s64 	%rd133, %rd5, %rd132;
	ld.global.f32 	%f282, [%rd12];
	mul.f32 	%f283, %f280, %f282;
	atom.global.add.f32 	%f284, [%rd133], %f283;
	st.global.u32 	[%rd20+8], %r359;
	st.global.f32 	[%rd21+8], %f280;
	add.s32 	%r395, %r85, 3;
$L__BB5_66:
	add.s32 	%r377, %r43, 1;
	setp.eq.s32 	%p68, %r43, %r161;
	@%p68 bra 	$L__BB5_103;
	bra.uni 	$L__BB5_35;
$L__BB5_67:
	shr.u32 	%r196, %r161, 31;
	add.s32 	%r197, %r161, %r196;
	shr.s32 	%r198, %r197, 1;
	neg.s32 	%r104, %r198;
	setp.lt.s32 	%p22, %r161, 0;
	@%p22 bra 	$L__BB5_103;
	mul.lo.s32 	%r105, %r2, %r162;
	add.s64 	%rd22, %rd6, %rd43;
	mul.lo.s32 	%r106, %r373, %r1;
	add.s32 	%r200, %r161, 1;
	and.b32  	%r107, %r200, 3;
	and.b32  	%r108, %r200, -4;
	mov.b32 	%r396, 0;
	mov.u32 	%r413, %r396;
$L__BB5_69:
	ld.local.u32 	%r201, [%rd10];
	add.s32 	%r202, %r396, %r104;
	add.s32 	%r111, %r202, %r201;
	setp.gt.s32 	%p23, %r111, -1;
	@%p23 bra 	$L__BB5_71;
	ld.global.u32 	%r205, [%rd8];
	add.s32 	%r398, %r205, %r111;
	bra.uni 	$L__BB5_72;
$L__BB5_71:
	ld.global.u32 	%r203, [%rd8];
	setp.lt.s32 	%p24, %r111, %r203;
	selp.b32 	%r204, 0, %r203, %p24;
	sub.s32 	%r398, %r111, %r204;
$L__BB5_72:
	mul.wide.u32 	%rd65, %r396, 4;
	add.s64 	%rd23, %rd9, %rd65;
	mov.b32 	%r399, 0;
$L__BB5_73:
	mov.u32 	%r115, %r399;
	setp.lt.u32 	%p25, %r161, 3;
	ld.local.u32 	%r209, [%rd10+4];
	add.s32 	%r210, %r115, %r104;
	add.s32 	%r211, %r210, %r209;
	ld.global.u32 	%r212, [%rd8+4];
	rem.s32 	%r117, %r211, %r212;
	mul.wide.u32 	%rd66, %r115, 4;
	add.s64 	%rd24, %rd9, %rd66;
	mov.b32 	%r408, 0;
	@%p25 bra 	$L__BB5_88;
	mov.b32 	%r401, 0;
$L__BB5_75:
	ld.local.u32 	%r214, [%rd10+8];
	add.s32 	%r120, %r401, %r104;
	add.s32 	%r121, %r120, %r214;
	setp.gt.s32 	%p26, %r121, -1;
	@%p26 bra 	$L__BB5_77;
	ld.global.u32 	%r217, [%rd8+8];
	add.s32 	%r403, %r217, %r121;
	bra.uni 	$L__BB5_78;
$L__BB5_77:
	ld.global.u32 	%r215, [%rd8+8];
	setp.lt.s32 	%p27, %r121, %r215;
	selp.b32 	%r216, 0, %r215, %p27;
	sub.s32 	%r403, %r121, %r216;
$L__BB5_78:
	ld.global.u32 	%r218, [%rd8+4];
	mad.lo.s32 	%r219, %r218, %r403, %r117;
	ld.global.u32 	%r220, [%rd8];
	mad.lo.s32 	%r221, %r219, %r220, %r398;
	add.s32 	%r222, %r221, %r105;
	ld.local.f32 	%f159, [%rd23];
	ld.local.f32 	%f160, [%rd24+24];
	mul.f32 	%f161, %f159, %f160;
	mul.wide.u32 	%rd67, %r401, 4;
	add.s64 	%rd25, %rd9, %rd67;
	ld.local.f32 	%f162, [%rd25+48];
	mul.f32 	%f163, %f161, %f162;
	div.rn.f32 	%f164, %f163, %f292;
	mul.wide.s32 	%rd68, %r222, 4;
	add.s64 	%rd69, %rd7, %rd68;
	atom.global.add.f32 	%f165, [%rd69], %f164;
	mul.wide.s32 	%rd70, %r221, 4;
	add.s64 	%rd71, %rd5, %rd70;
	ld.global.f32 	%f166, [%rd22];
	mul.f32 	%f167, %f166, %f164;
	atom.global.add.f32 	%f168, [%rd71], %f167;
	add.s32 	%r223, %r413, %r106;
	mul.wide.s32 	%rd72, %r223, 4;
	add.s64 	%rd26, %rd4, %rd72;
	st.global.u32 	[%rd26], %r221;
	add.s64 	%rd27, %rd3, %rd72;
	st.global.f32 	[%rd27], %f164;
	ld.local.u32 	%r224, [%rd10+8];
	add.s32 	%r225, %r120, %r224;
	add.s32 	%r125, %r225, 1;
	setp.lt.s32 	%p28, %r125, 0;
	@%p28 bra 	$L__BB5_80;
	ld.global.u32 	%r226, [%rd8+8];
	setp.lt.s32 	%p29, %r125, %r226;
	selp.b32 	%r227, 0, %r226, %p29;
	sub.s32 	%r404, %r125, %r227;
	bra.uni 	$L__BB5_81;
$L__BB5_80:
	ld.global.u32 	%r228, [%rd8+8];
	add.s32 	%r404, %r228, %r125;
$L__BB5_81:
	ld.global.u32 	%r229, [%rd8+4];
	mad.lo.s32 	%r230, %r229, %r404, %r117;
	ld.global.u32 	%r231, [%rd8];
	mad.lo.s32 	%r232, %r230, %r231, %r398;
	add.s32 	%r233, %r232, %r105;
	ld.local.f32 	%f169, [%rd23];
	ld.local.f32 	%f170, [%rd24+24];
	mul.f32 	%f171, %f169, %f170;
	ld.local.f32 	%f172, [%rd25+52];
	mul.f32 	%f173, %f171, %f172;
	div.rn.f32 	%f174, %f173, %f292;
	mul.wide.s32 	%rd73, %r233, 4;
	add.s64 	%rd74, %rd7, %rd73;
	atom.global.add.f32 	%f175, [%rd74], %f174;
	mul.wide.s32 	%rd75, %r232, 4;
	add.s64 	%rd76, %rd5, %rd75;
	ld.global.f32 	%f176, [%rd22];
	mul.f32 	%f177, %f176, %f174;
	atom.global.add.f32 	%f178, [%rd76], %f177;
	st.global.u32 	[%rd26+4], %r232;
	st.global.f32 	[%rd27+4], %f174;
	ld.local.u32 	%r234, [%rd10+8];
	add.s32 	%r235, %r120, %r234;
	add.s32 	%r129, %r235, 2;
	setp.lt.s32 	%p30, %r129, 0;
	@%p30 bra 	$L__BB5_83;
	ld.global.u32 	%r236, [%rd8+8];
	setp.lt.s32 	%p31, %r129, %r236;
	selp.b32 	%r237, 0, %r236, %p31;
	sub.s32 	%r405, %r129, %r237;
	bra.uni 	$L__BB5_84;
$L__BB5_83:
	ld.global.u32 	%r238, [%rd8+8];
	add.s32 	%r405, %r238, %r129;
$L__BB5_84:
	ld.global.u32 	%r239, [%rd8+4];
	mad.lo.s32 	%r240, %r239, %r405, %r117;
	ld.global.u32 	%r241, [%rd8];
	mad.lo.s32 	%r242, %r240, %r241, %r398;
	add.s32 	%r243, %r242, %r105;
	ld.local.f32 	%f179, [%rd23];
	ld.local.f32 	%f180, [%rd24+24];
	mul.f32 	%f181, %f179, %f180;
	ld.local.f32 	%f182, [%rd25+56];
	mul.f32 	%f183, %f181, %f182;
	div.rn.f32 	%f184, %f183, %f292;
	mul.wide.s32 	%rd77, %r243, 4;
	add.s64 	%rd78, %rd7, %rd77;
	atom.global.add.f32 	%f185, [%rd78], %f184;
	mul.wide.s32 	%rd79, %r242, 4;
	add.s64 	%rd80, %rd5, %rd79;
	ld.global.f32 	%f186, [%rd22];
	mul.f32 	%f187, %f186, %f184;
	atom.global.add.f32 	%f188, [%rd80], %f187;
	st.global.u32 	[%rd26+8], %r242;
	st.global.f32 	[%rd27+8], %f184;
	ld.local.u32 	%r244, [%rd10+8];
	add.s32 	%r245, %r120, %r244;
	add.s32 	%r133, %r245, 3;
	setp.lt.s32 	%p32, %r133, 0;
	@%p32 bra 	$L__BB5_86;
	ld.global.u32 	%r246, [%rd8+8];
	setp.lt.s32 	%p33, %r133, %r246;
	selp.b32 	%r247, 0, %r246, %p33;
	sub.s32 	%r406, %r133, %r247;
	bra.uni 	$L__BB5_87;
$L__BB5_86:
	ld.global.u32 	%r248, [%rd8+8];
	add.s32 	%r406, %r248, %r133;
$L__BB5_87:
	ld.global.u32 	%r249, [%rd8+4];
	mad.lo.s32 	%r250, %r249, %r406, %r117;
	ld.global.u32 	%r251, [%rd8];
	mad.lo.s32 	%r252, %r250, %r251, %r398;
	add.s32 	%r253, %r252, %r105;
	ld.local.f32 	%f189, [%rd23];
	ld.local.f32 	%f190, [%rd24+24];
	mul.f32 	%f191, %f189, %f190;
	ld.local.f32 	%f192, [%rd25+60];
	mul.f32 	%f193, %f191, %f192;
	div.rn.f32 	%f194, %f193, %f292;
	mul.wide.s32 	%rd81, %r253, 4;
	add.s64 	%rd82, %rd7, %rd81;
	atom.global.add.f32 	%f195, [%rd82], %f194;
	mul.wide.s32 	%rd83, %r252, 4;
	add.s64 	%rd84, %rd5, %rd83;
	ld.global.f32 	%f196, [%rd22];
	mul.f32 	%f197, %f196, %f194;
	atom.global.add.f32 	%f198, [%rd84], %f197;
	st.global.u32 	[%rd26+12], %r252;
	st.global.f32 	[%rd27+12], %f194;
	add.s32 	%r413, %r413, 4;
	add.s32 	%r401, %r401, 4;
	setp.ne.s32 	%p34, %r401, %r108;
	mov.u32 	%r408, %r108;
	@%p34 bra 	$L__BB5_75;
$L__BB5_88:
	mov.u32 	%r141, %r413;
	setp.eq.s32 	%p35, %r107, 0;
	@%p35 bra 	$L__BB5_101;
	ld.local.u32 	%r254, [%rd10+8];
	add.s32 	%r142, %r408, %r104;
	add.s32 	%r143, %r142, %r254;
	setp.lt.s32 	%p36, %r143, 0;
	@%p36 bra 	$L__BB5_91;
	ld.global.u32 	%r255, [%rd8+8];
	setp.lt.s32 	%p37, %r143, %r255;
	selp.b32 	%r256, 0, %r255, %p37;
	sub.s32 	%r410, %r143, %r256;
	bra.uni 	$L__BB5_92;
$L__BB5_91:
	ld.global.u32 	%r257, [%rd8+8];
	add.s32 	%r410, %r257, %r143;
$L__BB5_92:
	setp.eq.s32 	%p38, %r107, 1;
	ld.global.u32 	%r258, [%rd8+4];
	mad.lo.s32 	%r259, %r258, %r410, %r117;
	ld.global.u32 	%r260, [%rd8];
	mad.lo.s32 	%r261, %r259, %r260, %r398;
	add.s32 	%r262, %r261, %r105;
	ld.local.f32 	%f199, [%rd23];
	ld.local.f32 	%f200, [%rd24+24];
	mul.f32 	%f201, %f199, %f200;
	mul.wide.u32 	%rd85, %r408, 4;
	add.s64 	%rd28, %rd9, %rd85;
	ld.local.f32 	%f202, [%rd28+48];
	mul.f32 	%f203, %f201, %f202;
	div.rn.f32 	%f204, %f203, %f292;
	mul.wide.s32 	%rd86, %r262, 4;
	add.s64 	%rd87, %rd7, %rd86;
	atom.global.add.f32 	%f205, [%rd87], %f204;
	mul.wide.s32 	%rd88, %r261, 4;
	add.s64 	%rd89, %rd5, %rd88;
	ld.global.f32 	%f206, [%rd22];
	mul.f32 	%f207, %f206, %f204;
	atom.global.add.f32 	%f208, [%rd89], %f207;
	add.s32 	%r263, %r141, %r106;
	mul.wide.s32 	%rd90, %r263, 4;
	add.s64 	%rd29, %rd4, %rd90;
	st.global.u32 	[%rd29], %r261;
	add.s64 	%rd30, %rd3, %rd90;
	st.global.f32 	[%rd30], %f204;
	add.s32 	%r413, %r141, 1;
	@%p38 bra 	$L__BB5_101;
	ld.local.u32 	%r264, [%rd10+8];
	add.s32 	%r265, %r142, %r264;
	add.s32 	%r148, %r265, 1;
	setp.lt.s32 	%p39, %r148, 0;
	@%p39 bra 	$L__BB5_95;
	ld.global.u32 	%r266, [%rd8+8];
	setp.lt.s32 	%p40, %r148, %r266;
	selp.b32 	%r267, 0, %r266, %p40;
	sub.s32 	%r411, %r148, %r267;
	bra.uni 	$L__BB5_96;
$L__BB5_95:
	ld.global.u32 	%r268, [%rd8+8];
	add.s32 	%r411, %r268, %r148;
$L__BB5_96:
	setp.eq.s32 	%p41, %r107, 2;
	ld.global.u32 	%r269, [%rd8+4];
	mad.lo.s32 	%r270, %r269, %r411, %r117;
	ld.global.u32 	%r271, [%rd8];
	mad.lo.s32 	%r272, %r270, %r271, %r398;
	add.s32 	%r273, %r272, %r105;
	ld.local.f32 	%f209, [%rd23];
	ld.local.f32 	%f210, [%rd24+24];
	mul.f32 	%f211, %f209, %f210;
	ld.local.f32 	%f212, [%rd28+52];
	mul.f32 	%f213, %f211, %f212;
	div.rn.f32 	%f214, %f213, %f292;
	mul.wide.s32 	%rd91, %r273, 4;
	add.s64 	%rd92, %rd7, %rd91;
	atom.global.add.f32 	%f215, [%rd92], %f214;
	mul.wide.s32 	%rd93, %r272, 4;
	add.s64 	%rd94, %rd5, %rd93;
	ld.global.f32 	%f216, [%rd22];
	mul.f32 	%f217, %f216, %f214;
	atom.global.add.f32 	%f218, [%rd94], %f217;
	st.global.u32 	[%rd29+4], %r272;
	st.global.f32 	[%rd30+4], %f214;
	add.s32 	%r413, %r141, 2;
	@%p41 bra 	$L__BB5_101;
	ld.local.u32 	%r274, [%rd10+8];
	add.s32 	%r275, %r142, %r274;
	add.s32 	%r153, %r275, 2;
	setp.lt.s32 	%p42, %r153, 0;
	@%p42 bra 	$L__BB5_99;
	ld.global.u32 	%r276, [%rd8+8];
	setp.lt.s32 	%p43, %r153, %r276;
	selp.b32 	%r277, 0, %r276, %p43;
	sub.s32 	%r412, %r153, %r277;
	bra.uni 	$L__BB5_100;
$L__BB5_99:
	ld.global.u32 	%r278, [%rd8+8];
	add.s32 	%r412, %r278, %r153;
$L__BB5_100:
	ld.global.u32 	%r279, [%rd8+4];
	mad.lo.s32 	%r280, %r279, %r412, %r117;
	ld.global.u32 	%r281, [%rd8];
	mad.lo.s32 	%r282, %r280, %r281, %r398;
	add.s32 	%r283, %r282, %r105;
	ld.local.f32 	%f219, [%rd23];
	ld.local.f32 	%f220, [%rd24+24];
	mul.f32 	%f221, %f219, %f220;
	ld.local.f32 	%f222, [%rd28+56];
	mul.f32 	%f223, %f221, %f222;
	div.rn.f32 	%f224, %f223, %f292;
	mul.wide.s32 	%rd95, %r283, 4;
	add.s64 	%rd96, %rd7, %rd95;
	atom.global.add.f32 	%f225, [%rd96], %f224;
	mul.wide.s32 	%rd97, %r282, 4;
	add.s64 	%rd98, %rd5, %rd97;
	ld.global.f32 	%f226, [%rd22];
	mul.f32 	%f227, %f226, %f224;
	atom.global.add.f32 	%f228, [%rd98], %f227;
	st.global.u32 	[%rd29+8], %r282;
	st.global.f32 	[%rd30+8], %f224;
	add.s32 	%r413, %r141, 3;
$L__BB5_101:
	add.s32 	%r399, %r115, 1;
	setp.ne.s32 	%p44, %r115, %r161;
	@%p44 bra 	$L__BB5_73;
	add.s32 	%r160, %r396, 1;
	setp.ne.s32 	%p45, %r396, %r161;
	mov.u32 	%r396, %r160;
	@%p45 bra 	$L__BB5_69;
$L__BB5_103:
	ret;

}
	// .globl	_Z18d_charge_grid_slimPfS_PiS0_S_PKiPKffiiii
.visible .entry _Z18d_charge_grid_slimPfS_PiS0_S_PKiPKffiiii(
	.param .u64 .ptr .align 1 _Z18d_charge_grid_slimPfS_PiS0_S_PKiPKffiiii_param_0,
	.param .u64 .ptr .align 1 _Z18d_charge_grid_slimPfS_PiS0_S_PKiPKffiiii_param_1,
	.param .u64 .ptr .align 1 _Z18d_charge_grid_slimPfS_PiS0_S_PKiPKffiiii_param_2,
	.param .u64 .ptr .align 1 _Z18d_charge_grid_slimPfS_PiS0_S_PKiPKffiiii_param_3,
	.param .u64 .ptr .align 1 _Z18d_charge_grid_slimPfS_PiS0_S_PKiPKffiiii_param_4,
	.param .u64 .ptr .align 1 _Z18d_charge_grid_slimPfS_PiS0_S_PKiPKffiiii_param_5,
	.param .u64 .ptr .align 1 _Z18d_charge_grid_slimPfS_PiS0_S_PKiPKffiiii_param_6,
	.param .f32 _Z18d_charge_grid_slimPfS_PiS0_S_PKiPKffiiii_param_7,
	.param .u32 _Z18d_charge_grid_slimPfS_PiS0_S_PKiPKffiiii_param_8,
	.param .u32 _Z18d_charge_grid_slimPfS_PiS0_S_PKiPKffiiii_param_9,
	.param .u32 _Z18d_charge_grid_slimPfS_PiS0_S_PKiPKffiiii_param_10,
	.param .u32 _Z18d_charge_grid_slimPfS_PiS0_S_PKiPKffiiii_param_11
)
{
	.local .align 8 .b8 	__local_depot6[88];
	.reg .b64 	%SP;
	.reg .b64 	%SPL;
	.reg .pred 	%p<71>;
	.reg .b32 	%r<452>;
	.reg .b32 	%f<254>;
	.reg .b64 	%rd<107>;

	mov.u64 	%SPL, __local_depot6;
	ld.param.u64 	%rd28, [_Z18d_charge_grid_slimPfS_PiS0_S_PKiPKffiiii_param_0];
	ld.param.u64 	%rd29, [_Z18d_charge_grid_slimPfS_PiS0_S_PKiPKffiiii_param_1];
	ld.param.u64 	%rd30, [_Z18d_charge_grid_slimPfS_PiS0_S_PKiPKffiiii_param_2];
	ld.param.u64 	%rd27, [_Z18d_charge_grid_slimPfS_PiS0_S_PKiPKffiiii_param_3];
	ld.param.u64 	%rd31, [_Z18d_charge_grid_slimPfS_PiS0_S_PKiPKffiiii_param_4];
	ld.param.u64 	%rd32, [_Z18d_charge_grid_slimPfS_PiS0_S_PKiPKffiiii_param_5];
	ld.param.u64 	%rd33, [_Z18d_charge_grid_slimPfS_PiS0_S_PKiPKffiiii_param_6];
	ld.param.u32 	%r165, [_Z18d_charge_grid_slimPfS_PiS0_S_PKiPKffiiii_param_8];
	ld.param.u32 	%r163, [_Z18d_charge_grid_slimPfS_PiS0_S_PKiPKffiiii_param_10];
	ld.param.u32 	%r164, [_Z18d_charge_grid_slimPfS_PiS0_S_PKiPKffiiii_param_11];
	cvta.to.global.u64 	%rd1, %rd33;
	cvta.to.global.u64 	%rd2, %rd28;
	cvta.to.global.u64 	%rd3, %rd29;
	cvta.to.global.u64 	%rd4, %rd30;
	cvta.to.global.u64 	%rd5, %rd31;
	cvta.to.global.u64 	%rd6, %rd32;
	add.u64 	%rd7, %SPL, 0;
	add.u64 	%rd8, %SPL, 72;
	mov.u32 	%r166, %ctaid.x;
	mov.u32 	%r167, %ntid.x;
	mov.u32 	%r168, %tid.x;
	mad.lo.s32 	%r1, %r166, %r167, %r168;
	setp.ge.s32 	%p1, %r1, %r165;
	@%p1 bra 	$L__BB6_106;
	cvta.to.global.u64 	%rd36, %rd27;
	mul.wide.s32 	%rd37, %r1, 4;
	add.s64 	%rd38, %rd36, %rd37;
	ld.global.u32 	%r2, [%rd38];
	setp.lt.s32 	%p2, %r164, 1;
	mov.b32 	%r410, 1;
	mov.f32 	%f250, 0f3F800000;
	@%p2 bra 	$L__BB6_14;
	ld.param.u32 	%r376, [_Z18d_charge_grid_slimPfS_PiS0_S_PKiPKffiiii_param_9];
	add.s32 	%r3, %r376, 1;
	and.b32  	%r4, %r164, 15;
	setp.lt.u32 	%p3, %r164, 16;
	mov.f32 	%f250, 0f3F800000;
	mov.b32 	%r410, 1;
	mov.b32 	%r399, 0;
	@%p3 bra 	$L__BB6_5;
	and.b32  	%r399, %r164, 2147483632;
	mul.lo.s32 	%r175, %r3, %r3;
	mul.lo.s32 	%r176, %r175, %r175;
	mul.lo.s32 	%r177, %r176, %r176;
	mul.lo.s32 	%r6, %r177, %r177;
	mov.f32 	%f250, 0f3F800000;
	mov.b32 	%r410, 1;
	mov.b32 	%r411, 0;
$L__BB6_4:
	.pragma "nounroll";
	mul.wide.u32 	%rd39, %r411, 4;
	add.s64 	%rd40, %rd1, %rd39;
	ld.global.f32 	%f25, [%rd40];
	mul.f32 	%f26, %f250, %f25;
	mul.lo.s32 	%r410, %r410, %r6;
	ld.global.f32 	%f27, [%rd40+4];
	mul.f32 	%f28, %f26, %f27;
	ld.global.f32 	%f29, [%rd40+8];
	mul.f32 	%f30, %f28, %f29;
	ld.global.f32 	%f31, [%rd40+12];
	mul.f32 	%f32, %f30, %f31;
	ld.global.f32 	%f33, [%rd40+16];
	mul.f32 	%f34, %f32, %f33;
	ld.global.f32 	%f35, [%rd40+20];
	mul.f32 	%f36, %f34, %f35;
	ld.global.f32 	%f37, [%rd40+24];
	mul.f32 	%f38, %f36, %f37;
	ld.global.f32 	%f39, [%rd40+28];
	mul.f32 	%f40, %f38, %f39;
	ld.global.f32 	%f41, [%rd40+32];
	mul.f32 	%f42, %f40, %f41;
	ld.global.f32 	%f43, [%rd40+36];
	mul.f32 	%f44, %f42, %f43;
	ld.global.f32 	%f45, [%rd40+40];
	mul.f32 	%f46, %f44, %f45;
	ld.global.f32 	%f47, [%rd40+44];
	mul.f32 	%f48, %f46, %f47;
	ld.global.f32 	%f49, [%rd40+48];
	mul.f32 	%f50, %f48, %f49;
	ld.global.f32 	%f51, [%rd40+52];
	mul.f32 	%f52, %f50, %f51;
	ld.global.f32 	%f53, [%rd40+56];
	mul.f32 	%f54, %f52, %f53;
	ld.global.f32 	%f55, [%rd40+60];
	mul.f32 	%f250, %f54, %f55;
	add.s32 	%r411, %r411, 16;
	setp.eq.s32 	%p4, %r411, %r399;
	@%p4 bra 	$L__BB6_5;
	bra.uni 	$L__BB6_4;
$L__BB6_5:
	setp.eq.s32 	%p5, %r4, 0;
	@%p5 bra 	$L__BB6_14;
	and.b32  	%r10, %r164, 7;
	setp.lt.u32 	%p6, %r4, 8;
	@%p6 bra 	$L__BB6_8;
	mul.wide.u32 	%rd41, %r399, 4;
	add.s64 	%rd42, %rd1, %rd41;
	ld.global.f32 	%f57, [%rd42];
	mul.f32 	%f58, %f250, %f57;
	mul.lo.s32 	%r179, %r410, %r3;
	ld.global.f32 	%f59, [%rd42+4];
	mul.f32 	%f60, %f58, %f59;
	mul.lo.s32 	%r180, %r179, %r3;
	ld.global.f32 	%f61, [%rd42+8];
	mul.f32 	%f62, %f60, %f61;
	mul.lo.s32 	%r181, %r180, %r3;
	ld.global.f32 	%f63, [%rd42+12];
	mul.f32 	%f64, %f62, %f63;
	mul.lo.s32 	%r182, %r181, %r3;
	ld.global.f32 	%f65, [%rd42+16];
	mul.f32 	%f66, %f64, %f65;
	mul.lo.s32 	%r183, %r182, %r3;
	ld.global.f32 	%f67, [%rd42+20];
	mul.f32 	%f68, %f66, %f67;
	mul.lo.s32 	%r184, %r183, %r3;
	ld.global.f32 	%f69, [%rd42+24];
	mul.f32 	%f70, %f68, %f69;
	mul.lo.s32 	%r185, %r184, %r3;
	ld.global.f32 	%f71, [%rd42+28];
	mul.f32 	%f250, %f70, %f71;
	mul.lo.s32 	%r410, %r185, %r3;
	add.s32 	%r399, %r399, 8;
$L__BB6_8:
	setp.eq.s32 	%p7, %r10, 0;
	@%p7 bra 	$L__BB6_14;
	and.b32  	%r16, %r164, 3;
	setp.lt.u32 	%p8, %r10, 4;
	@%p8 bra 	$L__BB6_11;
	mul.wide.u32 	%rd43, %r399, 4;
	add.s64 	%rd44, %rd1, %rd43;
	ld.global.f32 	%f73, [%rd44];
	mul.f32 	%f74, %f250, %f73;
	mul.lo.s32 	%r187, %r410, %r3;
	ld.global.f32 	%f75, [%rd44+4];
	mul.f32 	%f76, %f74, %f75;
	mul.lo.s32 	%r188, %r187, %r3;
	ld.global.f32 	%f77, [%rd44+8];
	mul.f32 	%f78, %f76, %f77;
	mul.lo.s32 	%r189, %r188, %r3;
	ld.global.f32 	%f79, [%rd44+12];
	mul.f32 	%f250, %f78, %f79;
	mul.lo.s32 	%r410, %r189, %r3;
	add.s32 	%r399, %r399, 4;
$L__BB6_11:
	setp.eq.s32 	%p9, %r16, 0;
	@%p9 bra 	$L__BB6_14;
	mov.b32 	%r409, 0;
$L__BB6_13:
	.pragma "nounroll";
	mul.wide.u32 	%rd45, %r399, 4;
	add.s64 	%rd46, %rd1, %rd45;
	ld.global.f32 	%f80, [%rd46];
	mul.f32 	%f250, %f250, %f80;
	mul.lo.s32 	%r410, %r410, %r3;
	add.s32 	%r399, %r399, 1;
	add.s32 	%r409, %r409, 1;
	setp.ne.s32 	%p10, %r409, %r16;
	@%p10 bra 	$L__BB6_13;
$L__BB6_14:
	setp.lt.s32 	%p11, %r164, 1;
	@%p11 bra 	$L__BB6_31;
	ld.param.u32 	%r377, [_Z18d_charge_grid_slimPfS_PiS0_S_PKiPKffiiii_param_9];
	and.b32  	%r29, %r377, 1;
	mul.lo.s32 	%r30, %r164, %r1;
	mov.b32 	%r413, 0;
$L__BB6_16:
	setp.ne.s32 	%p12, %r29, 0;
	@%p12 bra 	$L__BB6_18;
	add.s32 	%r194, %r413, %r30;
	mul.wide.s32 	%rd52, %r194, 4;
	add.s64 	%rd53, %rd2, %rd52;
	ld.global.f32 	%f86, [%rd53];
	mul.wide.u32 	%rd54, %r413, 4;
	add.s64 	%rd55, %rd1, %rd54;
	ld.global.f32 	%f252, [%rd55];
	fma.rn.f32 	%f87, %f252, 0f3F000000, %f86;
	div.rn.f32 	%f88, %f87, %f252;
	cvt.rzi.s32.f32 	%r195, %f88;
	add.s64 	%rd56, %rd8, %rd54;
	st.local.u32 	[%rd56], %r195;
	cvt.rn.f32.s32 	%f89, %r195;
	mul.f32 	%f90, %f252, %f89;
	sub.f32 	%f253, %f86, %f90;
	bra.uni 	$L__BB6_19;
$L__BB6_18:
	add.s32 	%r192, %r413, %r30;
	mul.wide.s32 	%rd47, %r192, 4;
	add.s64 	%rd48, %rd2, %rd47;
	ld.global.f32 	%f81, [%rd48];
	mul.wide.u32 	%rd49, %r413, 4;
	add.s64 	%rd50, %rd1, %rd49;
	ld.global.f32 	%f252, [%rd50];
	div.rn.f32 	%f82, %f81, %f252;
	cvt.rzi.s32.f32 	%r193, %f82;
	add.s64 	%rd51, %rd8, %rd49;
	st.local.u32 	[%rd51], %r193;
	cvt.rn.f32.s32 	%f83, %r193;
	add.f32 	%f84, %f83, 0f3F000000;
	mul.f32 	%f85, %f252, %f84;
	sub.f32 	%f253, %f81, %f85;
$L__BB6_19:
	ld.param.u32 	%r378, [_Z18d_charge_grid_slimPfS_PiS0_S_PKiPKffiiii_param_9];
	mul.wide.u32 	%rd57, %r413, 24;
	add.s64 	%rd9, %rd7, %rd57;
	div.rn.f32 	%f20, %f253, %f252;
	setp.gt.s32 	%p13, %r378, 1;
	@%p13 bra 	$L__BB6_23;
	ld.param.u32 	%r382, [_Z18d_charge_grid_slimPfS_PiS0_S_PKiPKffiiii_param_9];
	setp.eq.s32 	%p17, %r382, 0;
	@%p17 bra 	$L__BB6_27;
	ld.param.u32 	%r383, [_Z18d_charge_grid_slimPfS_PiS0_S_PKiPKffiiii_param_9];
	setp.eq.s32 	%p18, %r383, 1;
	@%p18 bra 	$L__BB6_22;
	bra.uni 	$L__BB6_30;
$L__BB6_22:
	mov.f32 	%f156, 0f3F000000;
	sub.f32 	%f157, %f156, %f20;
	add.f32 	%f158, %f20, 0f3F000000;
	st.local.v2.f32 	[%rd9], {%f157, %f158};
	bra.uni 	$L__BB6_30;
$L__BB6_23:
	ld.param.u32 	%r379, [_Z18d_charge_grid_slimPfS_PiS0_S_PKiPKffiiii_param_9];
	setp.eq.s32 	%p14, %r379, 2;
	@%p14 bra 	$L__BB6_28;
	ld.param.u32 	%r380, [_Z18d_charge_grid_slimPfS_PiS0_S_PKiPKffiiii_param_9];
	setp.eq.s32 	%p15, %r380, 3;
	@%p15 bra 	$L__BB6_29;
	ld.param.u32 	%r381, [_Z18d_charge_grid_slimPfS_PiS0_S_PKiPKffiiii_param_9];
	setp.eq.s32 	%p16, %r381, 4;
	@%p16 bra 	$L__BB6_26;
	bra.uni 	$L__BB6_30;
$L__BB6_26:
	mul.f32 	%f91, %f20, %f20;
	mul.f32 	%f92, %f91, %f91;
	mul.f32 	%f93, %f20, 0f41000000;
	mov.f32 	%f94, 0f3F800000;
	sub.f32 	%f95, %f94, %f93;
	fma.rn.f32 	%f96, %f91, 0f41C00000, %f95;
	mul.f32 	%f97, %f92, 0f42000000;
	sub.f32 	%f98, %f96, %f97;
	mul.f32 	%f99, %f92, 0f41800000;
	add.f32 	%f100, %f99, %f98;
	div.rn.f32 	%f101, %f100, 0f43C00000;
	mul.f32 	%f102, %f20, 0f42300000;
	mov.f32 	%f103, 0f41980000;
	sub.f32 	%f104, %f103, %f102;
	fma.rn.f32 	%f105, %f91, 0f41C00000, %f104;
	add.f32 	%f106, %f105, %f99;
	sub.f32 	%f107, %f106, %f99;
	div.rn.f32 	%f108, %f107, 0f42C00000;
	st.local.v2.f32 	[%rd9], {%f101, %f108};
	fma.rn.f32 	%f109, %f91, 0fC2F00000, 0f42E60000;
	fma.rn.f32 	%f110, %f92, 0f42400000, %f109;
	div.rn.f32 	%f111, %f110, 0f43400000;
	add.f32 	%f112, %f102, 0f41980000;
	fma.rn.f32 	%f113, %f91, 0f41C00000, %f112;
	sub.f32 	%f114, %f113, %f99;
	sub.f32 	%f115, %f114, %f99;
	div.rn.f32 	%f116, %f115, 0f42C00000;
	st.local.v2.f32 	[%rd9+8], {%f111, %f116};
	add.f32 	%f117, %f93, 0f3F800000;
	fma.rn.f32 	%f118, %f91, 0f41C00000, %f117;
	add.f32 	%f119, %f118, %f97;
	add.f32 	%f120, %f99, %f119;
	div.rn.f32 	%f121, %f120, 0f43C00000;
	st.local.f32 	[%rd9+16], %f121;
	bra.uni 	$L__BB6_30;
$L__BB6_27:
	mov.b32 	%r196, 1065353216;
	st.local.u32 	[%rd9], %r196;
	bra.uni 	$L__BB6_30;
$L__BB6_28:
	mul.f32 	%f147, %f20, %f20;
	mul.f32 	%f148, %f20, 0f3F000000;
	mov.f32 	%f149, 0f3E000000;
	sub.f32 	%f150, %f149, %f148;
	fma.rn.f32 	%f151, %f147, 0f3F000000, %f150;
	mov.f32 	%f152, 0f3F400000;
	sub.f32 	%f153, %f152, %f147;
	st.local.v2.f32 	[%rd9], {%f151, %f153};
	add.f32 	%f154, %f148, 0f3E000000;
	fma.rn.f32 	%f155, %f147, 0f3F000000, %f154;
	st.local.f32 	[%rd9+8], %f155;
	bra.uni 	$L__BB6_30;
$L__BB6_29:
	mul.f32 	%f122, %f20, %f20;
	mul.f32 	%f123, %f20, %f122;
	mul.f32 	%f124, %f20, 0f40C00000;
	mov.f32 	%f125, 0f3F800000;
	sub.f32 	%f126, %f125, %f124;
	mul.f32 	%f127, %f122, 0f41400000;
	add.f32 	%f128, %f126, %f127;
	mul.f32 	%f129, %f123, 0f41000000;
	sub.f32 	%f130, %f128, %f129;
	div.rn.f32 	%f131, %f130, 0f42400000;
	mul.f32 	%f132, %f20, 0f41F00000;
	mov.f32 	%f133, 0f41B80000;
	sub.f32 	%f134, %f133, %f132;
	sub.f32 	%f135, %f134, %f127;
	mul.f32 	%f136, %f123, 0f41C00000;
	add.f32 	%f137, %f135, %f136;
	div.rn.f32 	%f138, %f137, 0f42400000;
	st.local.v2.f32 	[%rd9], {%f131, %f138};
	add.f32 	%f139, %f132, 0f41B80000;
	sub.f32 	%f140, %f139, %f127;
	sub.f32 	%f141, %f140, %f136;
	div.rn.f32 	%f142, %f141, 0f42400000;
	add.f32 	%f143, %f124, 0f3F800000;
	add.f32 	%f144, %f143, %f127;
	add.f32 	%f145, %f144, %f129;
	div.rn.f32 	%f146, %f145, 0f42400000;
	st.local.v2.f32 	[%rd9+8], {%f142, %f146};
$L__BB6_30:
	add.s32 	%r413, %r413, 1;
	setp.ne.s32 	%p19, %r413, %r164;
	@%p19 bra 	$L__BB6_16;
$L__BB6_31:
	setp.eq.s32 	%p20, %r164, 3;
	@%p20 bra 	$L__BB6_67;
	setp.ne.s32 	%p21, %r164, 2;
	@%p21 bra 	$L__BB6_106;
	ld.param.u32 	%r392, [_Z18d_charge_grid_slimPfS_PiS0_S_PKiPKffiiii_param_9];
	shr.u32 	%r292, %r392, 31;
	add.s32 	%r293, %r392, %r292;
	shr.s32 	%r294, %r293, 1;
	neg.s32 	%r37, %r294;
	setp.lt.s32 	%p48, %r392, 0;
	@%p48 bra 	$L__BB6_106;
	mul.lo.s32 	%r38, %r2, %r163;
	mul.lo.s32 	%r39, %r410, %r1;
	mov.b32 	%r414, 0;
	add.s64 	%rd10, %rd7, 36;
	mov.u32 	%r432, %r414;
$L__BB6_35:
	mov.u32 	%r40, %r414;
	ld.local.u32 	%r296, [%rd8];
	add.s32 	%r297, %r40, %r37;
	add.s32 	%r42, %r297, %r296;
	setp.gt.s32 	%p49, %r42, -1;
	@%p49 bra 	$L__BB6_37;
	ld.global.u32 	%r300, [%rd6];
	add.s32 	%r416, %r300, %r42;
	bra.uni 	$L__BB6_38;
$L__BB6_37:
	ld.global.u32 	%r298, [%rd6];
	setp.lt.s32 	%p50, %r42, %r298;
	selp.b32 	%r299, 0, %r298, %p50;
	sub.s32 	%r416, %r42, %r299;
$L__BB6_38:
	ld.param.u32 	%r393, [_Z18d_charge_grid_slimPfS_PiS0_S_PKiPKffiiii_param_9];
	setp.lt.u32 	%p51, %r393, 3;
	mov.b32 	%r427, 0;
	@%p51 bra 	$L__BB6_53;
	ld.param.u32 	%r394, [_Z18d_charge_grid_slimPfS_PiS0_S_PKiPKffiiii_param_9];
	add.s32 	%r304, %r394, 1;
	and.b32  	%r305, %r304, -4;
	neg.s32 	%r419, %r305;
	add.s32 	%r417, %r37, 1;
	add.s32 	%r418, %r39, %r432;
	mov.b32 	%r420, 0;
	mov.u64 	%rd106, %rd10;
$L__BB6_40:
	ld.local.u32 	%r54, [%rd8+4];
	add.s32 	%r55, %r420, %r37;
	add.s32 	%r306, %r417, %r54;
	add.s32 	%r56, %r306, -1;
	setp.gt.s32 	%p52, %r56, -1;
	@%p52 bra 	$L__BB6_42;
	ld.global.u32 	%r311, [%rd6+4];
	add.s32 	%r312, %r55, %r54;
	add.s32 	%r422, %r311, %r312;
	bra.uni 	$L__BB6_43;
$L__BB6_42:
	ld.global.u32 	%r307, [%rd6+4];
	setp.lt.s32 	%p53, %r56, %r307;
	selp.b32 	%r308, 0, %r307, %p53;
	sub.s32 	%r309, %r54, %r308;
	add.s32 	%r310, %r417, %r309;
	add.s32 	%r422, %r310, -1;
$L__BB6_43:
	mul.wide.s32 	%rd78, %r418, 4;
	add.s64 	%rd79, %rd4, %rd78;
	add.s64 	%rd12, %rd79, 8;
	add.s64 	%rd80, %rd3, %rd78;
	add.s64 	%rd13, %rd80, 8;
	ld.global.u32 	%r313, [%rd6];
	mad.lo.s32 	%r314, %r313, %r422, %r416;
	add.s32 	%r315, %r314, %r38;
	mul.wide.u32 	%rd81, %r40, 4;
	add.s64 	%rd82, %rd7, %rd81;
	ld.local.f32 	%f208, [%rd82];
	ld.local.f32 	%f209, [%rd106+-12];
	mul.f32 	%f210, %f208, %f209;
	div.rn.f32 	%f211, %f210, %f250;
	mul.wide.s32 	%rd83, %r315, 4;
	add.s64 	%rd84, %rd5, %rd83;
	atom.global.add.f32 	%f212, [%rd84], %f211;
	st.global.u32 	[%rd79], %r314;
	st.global.f32 	[%rd80], %f211;
	ld.local.u32 	%r60, [%rd8+4];
	add.s32 	%r61, %r417, %r60;
	setp.lt.s32 	%p54, %r61, 0;
	@%p54 bra 	$L__BB6_45;
	ld.global.u32 	%r316, [%rd6+4];
	setp.lt.s32 	%p55, %r61, %r316;
	selp.b32 	%r317, 0, %r316, %p55;
	sub.s32 	%r318, %r60, %r317;
	add.s32 	%r423, %r417, %r318;
	bra.uni 	$L__BB6_46;
$L__BB6_45:
	ld.global.u32 	%r319, [%rd6+4];
	add.s32 	%r320, %r420, %r37;
	add.s32 	%r321, %r320, %r60;
	add.s32 	%r322, %r321, %r319;
	add.s32 	%r423, %r322, 1;
$L__BB6_46:
	ld.global.u32 	%r323, [%rd6];
	mad.lo.s32 	%r324, %r323, %r423, %r416;
	add.s32 	%r325, %r324, %r38;
	mul.wide.u32 	%rd85, %r40, 4;
	add.s64 	%rd86, %rd7, %rd85;
	ld.local.f32 	%f213, [%rd86];
	ld.local.f32 	%f214, [%rd106+-8];
	mul.f32 	%f215, %f213, %f214;
	div.rn.f32 	%f216, %f215, %f250;
	mul.wide.s32 	%rd87, %r325, 4;
	add.s64 	%rd88, %rd5, %rd87;
	atom.global.add.f32 	%f217, [%rd88], %f216;
	st.global.u32 	[%rd12+-4], %r324;
	st.global.f32 	[%rd13+-4], %f216;
	ld.local.u32 	%r65, [%rd8+4];
	add.s32 	%r326, %r417, %r65;
	add.s32 	%r66, %r326, 1;
	setp.lt.s32 	%p56, %r66, 0;
	@%p56 bra 	$L__BB6_48;
	ld.global.u32 	%r327, [%rd6+4];
	setp.lt.s32 	%p57, %r66, %r327;
	selp.b32 	%r328, 0, %r327, %p57;
	sub.s32 	%r329, %r65, %r328;
	add.s32 	%r330, %r417, %r329;
	add.s32 	%r424, %r330, 1;
	bra.uni 	$L__BB6_49;
$L__BB6_48:
	ld.global.u32 	%r331, [%rd6+4];
	add.s32 	%r332, %r420, %r37;
	add.s32 	%r333, %r332, %r65;
	add.s32 	%r334, %r333, %r331;
	add.s32 	%r424, %r334, 2;
$L__BB6_49:
	ld.global.u32 	%r335, [%rd6];
	mad.lo.s32 	%r336, %r335, %r424, %r416;
	add.s32 	%r337, %r336, %r38;
	mul.wide.u32 	%rd89, %r40, 4;
	add.s64 	%rd90, %rd7, %rd89;
	ld.local.f32 	%f218, [%rd90];
	ld.local.f32 	%f219, [%rd106+-4];
	mul.f32 	%f220, %f218, %f219;
	div.rn.f32 	%f221, %f220, %f250;
	mul.wide.s32 	%rd91, %r337, 4;
	add.s64 	%rd92, %rd5, %rd91;
	atom.global.add.f32 	%f222, [%rd92], %f221;
	st.global.u32 	[%rd12], %r336;
	st.global.f32 	[%rd13], %f221;
	ld.local.u32 	%r70, [%rd8+4];
	add.s32 	%r338, %r417, %r70;
	add.s32 	%r71, %r338, 2;
	setp.lt.s32 	%p58, %r71, 0;
	@%p58 bra 	$L__BB6_51;
	ld.global.u32 	%r339, [%rd6+4];
	setp.lt.s32 	%p59, %r71, %r339;
	selp.b32 	%r340, 0, %r339, %p59;
	sub.s32 	%r341, %r70, %r340;
	add.s32 	%r342, %r417, %r341;
	add.s32 	%r425, %r342, 2;
	bra.uni 	$L__BB6_52;
$L__BB6_51:
	ld.global.u32 	%r343, [%rd6+4];
	add.s32 	%r344, %r420, %r37;
	add.s32 	%r345, %r344, %r70;
	add.s32 	%r346, %r345, %r343;
	add.s32 	%r425, %r346, 3;
$L__BB6_52:
	ld.param.u32 	%r395, [_Z18d_charge_grid_slimPfS_PiS0_S_PKiPKffiiii_param_9];
	add.s32 	%r347, %r395, 1;
	and.b32  	%r427, %r347, -4;
	ld.global.u32 	%r348, [%rd6];
	mad.lo.s32 	%r349, %r348, %r425, %r416;
	add.s32 	%r350, %r349, %r38;
	mul.wide.u32 	%rd93, %r40, 4;
	add.s64 	%rd94, %rd7, %rd93;
	ld.local.f32 	%f223, [%rd94];
	ld.local.f32 	%f224, [%rd106];
	mul.f32 	%f225, %f223, %f224;
	div.rn.f32 	%f226, %f225, %f250;
	mul.wide.s32 	%rd95, %r350, 4;
	add.s64 	%rd96, %rd5, %rd95;
	atom.global.add.f32 	%f227, [%rd96], %f226;
	st.global.u32 	[%rd12+4], %r349;
	st.global.f32 	[%rd13+4], %f226;
	add.s32 	%r432, %r432, 4;
	add.s32 	%r420, %r420, 4;
	add.s32 	%r419, %r419, 4;
	add.s32 	%r418, %r418, 4;
	add.s64 	%rd106, %rd106, 16;
	add.s32 	%r417, %r417, 4;
	setp.ne.s32 	%p60, %r419, 0;
	@%p60 bra 	$L__BB6_40;
$L__BB6_53:
	mov.u32 	%r83, %r432;
	ld.param.u32 	%r396, [_Z18d_charge_grid_slimPfS_PiS0_S_PKiPKffiiii_param_9];
	add.s32 	%r351, %r396, 1;
	and.b32  	%r84, %r351, 3;
	setp.eq.s32 	%p61, %r84, 0;
	@%p61 bra 	$L__BB6_66;
	ld.local.u32 	%r352, [%rd8+4];
	add.s32 	%r85, %r427, %r37;
	add.s32 	%r86, %r85, %r352;
	setp.lt.s32 	%p62, %r86, 0;
	@%p62 bra 	$L__BB6_56;
	ld.global.u32 	%r353, [%rd6+4];
	setp.lt.s32 	%p63, %r86, %r353;
	selp.b32 	%r354, 0, %r353, %p63;
	sub.s32 	%r429, %r86, %r354;
	bra.uni 	$L__BB6_57;
$L__BB6_56:
	ld.global.u32 	%r355, [%rd6+4];
	add.s32 	%r429, %r355, %r86;
$L__BB6_57:
	setp.eq.s32 	%p64, %r84, 1;
	ld.global.u32 	%r356, [%rd6];
	mad.lo.s32 	%r357, %r356, %r429, %r416;
	add.s32 	%r358, %r357, %r38;
	mul.wide.u32 	%rd97, %r40, 4;
	add.s64 	%rd15, %rd7, %rd97;
	ld.local.f32 	%f228, [%rd15];
	mul.wide.u32 	%rd98, %r427, 4;
	add.s64 	%rd16, %rd7, %rd98;
	ld.local.f32 	%f229, [%rd16+24];
	mul.f32 	%f230, %f228, %f229;
	div.rn.f32 	%f231, %f230, %f250;
	mul.wide.s32 	%rd99, %r358, 4;
	add.s64 	%rd100, %rd5, %rd99;
	atom.global.add.f32 	%f232, [%rd100], %f231;
	add.s32 	%r359, %r83, %r39;
	mul.wide.s32 	%rd101, %r359, 4;
	add.s64 	%rd17, %rd4, %rd101;
	st.global.u32 	[%rd17], %r357;
	add.s64 	%rd18, %rd3, %rd101;
	st.global.f32 	[%rd18], %f231;
	add.s32 	%r432, %r83, 1;
	@%p64 bra 	$L__BB6_66;
	ld.local.u32 	%r360, [%rd8+4];
	add.s32 	%r361, %r85, %r360;
	add.s32 	%r91, %r361, 1;
	setp.lt.s32 	%p65, %r91, 0;
	@%p65 bra 	$L__BB6_60;
	ld.global.u32 	%r362, [%rd6+4];
	setp.lt.s32 	%p66, %r91, %r362;
	selp.b32 	%r363, 0, %r362, %p66;
	sub.s32 	%r430, %r91, %r363;
	bra.uni 	$L__BB6_61;
$L__BB6_60:
	ld.global.u32 	%r364, [%rd6+4];
	add.s32 	%r430, %r364, %r91;
$L__BB6_61:
	setp.eq.s32 	%p67, %r84, 2;
	ld.global.u32 	%r365, [%rd6];
	mad.lo.s32 	%r366, %r365, %r430, %r416;
	add.s32 	%r367, %r366, %r38;
	ld.local.f32 	%f233, [%rd15];
	ld.local.f32 	%f234, [%rd16+28];
	mul.f32 	%f235, %f233, %f234;
	div.rn.f32 	%f236, %f235, %f250;
	mul.wide.s32 	%rd102, %r367, 4;
	add.s64 	%rd103, %rd5, %rd102;
	atom.global.add.f32 	%f237, [%rd103], %f236;
	st.global.u32 	[%rd17+4], %r366;
	st.global.f32 	[%rd18+4], %f236;
	add.s32 	%r432, %r83, 2;
	@%p67 bra 	$L__BB6_66;
	ld.local.u32 	%r368, [%rd8+4];
	add.s32 	%r369, %r85, %r368;
	add.s32 	%r96, %r369, 2;
	setp.lt.s32 	%p68, %r96, 0;
	@%p68 bra 	$L__BB6_64;
	ld.global.u32 	%r370, [%rd6+4];
	setp.lt.s32 	%p69, %r96, %r370;
	selp.b32 	%r371, 0, %r370, %p69;
	sub.s32 	%r431, %r96, %r371;
	bra.uni 	$L__BB6_65;
$L__BB6_64:
	ld.global.u32 	%r372, [%rd6+4];
	add.s32 	%r431, %r372, %r96;
$L__BB6_65:
	ld.global.u32 	%r373, [%rd6];
	mad.lo.s32 	%r374, %r373, %r431, %r416;
	add.s32 	%r375, %r374, %r38;
	ld.local.f32 	%f238, [%rd15];
	ld.local.f32 	%f239, [%rd16+32];
	mul.f32 	%f240, %f238, %f239;
	div.rn.f32 	%f241, %f240, %f250;
	mul.wide.s32 	%rd104, %r375, 4;
	add.s64 	%rd105, %rd5, %rd104;
	atom.global.add.f32 	%f242, [%rd105], %f241;
	st.global.u32 	[%rd17+8], %r374;
	st.global.f32 	[%rd18+8], %f241;
	add.s32 	%r432, %r83, 3;
$L__BB6_66:
	ld.param.u32 	%r397, [_Z18d_charge_grid_slimPfS_PiS0_S_PKiPKffiiii_param_9];
	add.s32 	%r414, %r40, 1;
	setp.eq.s32 	%p70, %r40, %r397;
	@%p70 bra 	$L__BB6_106;
	bra.uni 	$L__BB6_35;
$L__BB6_67:
	ld.param.u32 	%r384, [_Z18d_charge_grid_slimPfS_PiS0_S_PKiPKffiiii_param_9];
	shr.u32 	%r197, %r384, 31;
	add.s32 	%r198, %r384, %r197;
	shr.s32 	%r199, %r198, 1;
	neg.s32 	%r103, %r199;
	setp.lt.s32 	%p22, %r384, 0;
	@%p22 bra 	$L__BB6_106;
	ld.param.u32 	%r385, [_Z18d_charge_grid_slimPfS_PiS0_S_PKiPKffiiii_param_9];
	mul.lo.s32 	%r104, %r2, %r163;
	mul.lo.s32 	%r105, %r410, %r1;
	add.s32 	%r201, %r385, 1;
	and.b32  	%r106, %r201, -4;
	mov.b32 	%r433, 0;
	mov.u32 	%r451, %r433;
$L__BB6_69:
	ld.local.u32 	%r202, [%rd8];
	add.s32 	%r203, %r433, %r103;
	add.s32 	%r109, %r203, %r202;
	setp.gt.s32 	%p23, %r109, -1;
	@%p23 bra 	$L__BB6_71;
	ld.global.u32 	%r206, [%rd6];
	add.s32 	%r435, %r206, %r109;
	bra.uni 	$L__BB6_72;
$L__BB6_71:
	ld.global.u32 	%r204, [%rd6];
	setp.lt.s32 	%p24, %r109, %r204;
	selp.b32 	%r205, 0, %r204, %p24;
	sub.s32 	%r435, %r109, %r205;
$L__BB6_72:
	mul.wide.u32 	%rd58, %r433, 4;
	add.s64 	%rd19, %rd7, %rd58;
	mov.b32 	%r436, 0;
$L__BB6_73:
	mov.u32 	%r113, %r436;
	ld.local.u32 	%r208, [%rd8+4];
	add.s32 	%r209, %r113, %r103;
	add.s32 	%r115, %r209, %r208;
	setp.gt.s32 	%p25, %r115, -1;
	@%p25 bra 	$L__BB6_75;
	ld.global.u32 	%r212, [%rd6+4];
	add.s32 	%r438, %r212, %r115;
	bra.uni 	$L__BB6_76;
$L__BB6_75:
	ld.global.u32 	%r210, [%rd6+4];
	setp.lt.s32 	%p26, %r115, %r210;
	selp.b32 	%r211, 0, %r210, %p26;
	sub.s32 	%r438, %r115, %r211;
$L__BB6_76:
	ld.param.u32 	%r386, [_Z18d_charge_grid_slimPfS_PiS0_S_PKiPKffiiii_param_9];
	setp.lt.u32 	%p27, %r386, 3;
	mul.wide.u32 	%rd59, %r113, 4;
	add.s64 	%rd20, %rd7, %rd59;
	mov.b32 	%r446, 0;
	@%p27 bra 	$L__BB6_91;
	mov.b32 	%r439, 0;
$L__BB6_78:
	ld.local.u32 	%r216, [%rd8+8];
	add.s32 	%r121, %r439, %r103;
	add.s32 	%r122, %r121, %r216;
	setp.gt.s32 	%p28, %r122, -1;
	@%p28 bra 	$L__BB6_80;
	ld.global.u32 	%r219, [%rd6+8];
	add.s32 	%r441, %r219, %r122;
	bra.uni 	$L__BB6_81;
$L__BB6_80:
	ld.global.u32 	%r217, [%rd6+8];
	setp.lt.s32 	%p29, %r122, %r217;
	selp.b32 	%r218, 0, %r217, %p29;
	sub.s32 	%r441, %r122, %r218;
$L__BB6_81:
	ld.global.u32 	%r220, [%rd6+4];
	mad.lo.s32 	%r221, %r220, %r441, %r438;
	ld.global.u32 	%r222, [%rd6];
	mad.lo.s32 	%r223, %r221, %r222, %r435;
	add.s32 	%r224, %r223, %r104;
	ld.local.f32 	%f159, [%rd19];
	ld.local.f32 	%f160, [%rd20+24];
	mul.f32 	%f161, %f159, %f160;
	mul.wide.u32 	%rd60, %r439, 4;
	add.s64 	%rd21, %rd7, %rd60;
	ld.local.f32 	%f162, [%rd21+48];
	mul.f32 	%f163, %f161, %f162;
	div.rn.f32 	%f164, %f163, %f250;
	mul.wide.s32 	%rd61, %r224, 4;
	add.s64 	%rd62, %rd5, %rd61;
	atom.global.add.f32 	%f165, [%rd62], %f164;
	add.s32 	%r225, %r451, %r105;
	mul.wide.s32 	%rd63, %r225, 4;
	add.s64 	%rd22, %rd4, %rd63;
	st.global.u32 	[%rd22], %r223;
	add.s64 	%rd23, %rd3, %rd63;
	st.global.f32 	[%rd23], %f164;
	ld.local.u32 	%r226, [%rd8+8];
	add.s32 	%r227, %r121, %r226;
	add.s32 	%r126, %r227, 1;
	setp.lt.s32 	%p30, %r126, 0;
	@%p30 bra 	$L__BB6_83;
	ld.global.u32 	%r228, [%rd6+8];
	setp.lt.s32 	%p31, %r126, %r228;
	selp.b32 	%r229, 0, %r228, %p31;
	sub.s32 	%r442, %r126, %r229;
	bra.uni 	$L__BB6_84;
$L__BB6_83:
	ld.global.u32 	%r230, [%rd6+8];
	add.s32 	%r442, %r230, %r126;
$L__BB6_84:
	ld.global.u32 	%r231, [%rd6+4];
	mad.lo.s32 	%r232, %r231, %r442, %r438;
	ld.global.u32 	%r233, [%rd6];
	mad.lo.s32 	%r234, %r232, %r233, %r435;
	add.s32 	%r235, %r234, %r104;
	ld.local.f32 	%f166, [%rd19];
	ld.local.f32 	%f167, [%rd20+24];
	mul.f32 	%f168, %f166, %f167;
	ld.local.f32 	%f169, [%rd21+52];
	mul.f32 	%f170, %f168, %f169;
	div.rn.f32 	%f171, %f170, %f250;
	mul.wide.s32 	%rd64, %r235, 4;
	add.s64 	%rd65, %rd5, %rd64;
	atom.global.add.f32 	%f172, [%rd65], %f171;
	st.global.u32 	[%rd22+4], %r234;
	st.global.f32 	[%rd23+4], %f171;
	ld.local.u32 	%r236, [%rd8+8];
	add.s32 	%r237, %r121, %r236;
	add.s32 	%r130, %r237, 2;
	setp.lt.s32 	%p32, %r130, 0;
	@%p32 bra 	$L__BB6_86;
	ld.global.u32 	%r238, [%rd6+8];
	setp.lt.s32 	%p33, %r130, %r238;
	selp.b32 	%r239, 0, %r238, %p33;
	sub.s32 	%r443, %r130, %r239;
	bra.uni 	$L__BB6_87;
$L__BB6_86:
	ld.global.u32 	%r240, [%rd6+8];
	add.s32 	%r443, %r240, %r130;
$L__BB6_87:
	ld.global.u32 	%r241, [%rd6+4];
	mad.lo.s32 	%r242, %r241, %r443, %r438;
	ld.global.u32 	%r243, [%rd6];
	mad.lo.s32 	%r244, %r242, %r243, %r435;
	add.s32 	%r245, %r244, %r104;
	ld.local.f32 	%f173, [%rd19];
	ld.local.f32 	%f174, [%rd20+24];
	mul.f32 	%f175, %f173, %f174;
	ld.local.f32 	%f176, [%rd21+56];
	mul.f32 	%f177, %f175, %f176;
	div.rn.f32 	%f178, %f177, %f250;
	mul.wide.s32 	%rd66, %r245, 4;
	add.s64 	%rd67, %rd5, %rd66;
	atom.global.add.f32 	%f179, [%rd67], %f178;
	st.global.u32 	[%rd22+8], %r244;
	st.global.f32 	[%rd23+8], %f178;
	ld.local.u32 	%r246, [%rd8+8];
	add.s32 	%r247, %r121, %r246;
	add.s32 	%r134, %r247, 3;
	setp.lt.s32 	%p34, %r134, 0;
	@%p34 bra 	$L__BB6_89;
	ld.global.u32 	%r248, [%rd6+8];
	setp.lt.s32 	%p35, %r134, %r248;
	selp.b32 	%r249, 0, %r248, %p35;
	sub.s32 	%r444, %r134, %r249;
	bra.uni 	$L__BB6_90;
$L__BB6_89:
	ld.global.u32 	%r250, [%rd6+8];
	add.s32 	%r444, %r250, %r134;
$L__BB6_90:
	ld.global.u32 	%r251, [%rd6+4];
	mad.lo.s32 	%r252, %r251, %r444, %r438;
	ld.global.u32 	%r253, [%rd6];
	mad.lo.s32 	%r254, %r252, %r253, %r435;
	add.s32 	%r255, %r254, %r104;
	ld.local.f32 	%f180, [%rd19];
	ld.local.f32 	%f181, [%rd20+24];
	mul.f32 	%f182, %f180, %f181;
	ld.local.f32 	%f183, [%rd21+60];
	mul.f32 	%f184, %f182, %f183;
	div.rn.f32 	%f185, %f184, %f250;
	mul.wide.s32 	%rd68, %r255, 4;
	add.s64 	%rd69, %rd5, %rd68;
	atom.global.add.f32 	%f186, [%rd69], %f185;
	st.global.u32 	[%rd22+12], %r254;
	st.global.f32 	[%rd23+12], %f185;
	add.s32 	%r451, %r451, 4;
	add.s32 	%r439, %r439, 4;
	setp.ne.s32 	%p36, %r439, %r106;
	mov.u32 	%r446, %r106;
	@%p36 bra 	$L__BB6_78;
$L__BB6_91:
	mov.u32 	%r142, %r451;
	ld.param.u32 	%r387, [_Z18d_charge_grid_slimPfS_PiS0_S_PKiPKffiiii_param_9];
	add.s32 	%r256, %r387, 1;
	and.b32  	%r257, %r256, 3;
	setp.eq.s32 	%p37, %r257, 0;
	@%p37 bra 	$L__BB6_104;
	ld.local.u32 	%r258, [%rd8+8];
	add.s32 	%r143, %r446, %r103;
	add.s32 	%r144, %r143, %r258;
	setp.lt.s32 	%p38, %r144, 0;
	@%p38 bra 	$L__BB6_94;
	ld.global.u32 	%r259, [%rd6+8];
	setp.lt.s32 	%p39, %r144, %r259;
	selp.b32 	%r260, 0, %r259, %p39;
	sub.s32 	%r448, %r144, %r260;
	bra.uni 	$L__BB6_95;
$L__BB6_94:
	ld.global.u32 	%r261, [%rd6+8];
	add.s32 	%r448, %r261, %r144;
$L__BB6_95:
	ld.param.u32 	%r388, [_Z18d_charge_grid_slimPfS_PiS0_S_PKiPKffiiii_param_9];
	add.s32 	%r262, %r388, 1;
	and.b32  	%r263, %r262, 3;
	setp.eq.s32 	%p40, %r263, 1;
	ld.global.u32 	%r264, [%rd6+4];
	mad.lo.s32 	%r265, %r264, %r448, %r438;
	ld.global.u32 	%r266, [%rd6];
	mad.lo.s32 	%r267, %r265, %r266, %r435;
	add.s32 	%r268, %r267, %r104;
	ld.local.f32 	%f187, [%rd19];
	ld.local.f32 	%f188, [%rd20+24];
	mul.f32 	%f189, %f187, %f188;
	mul.wide.u32 	%rd70, %r446, 4;
	add.s64 	%rd24, %rd7, %rd70;
	ld.local.f32 	%f190, [%rd24+48];
	mul.f32 	%f191, %f189, %f190;
	div.rn.f32 	%f192, %f191, %f250;
	mul.wide.s32 	%rd71, %r268, 4;
	add.s64 	%rd72, %rd5, %rd71;
	atom.global.add.f32 	%f193, [%rd72], %f192;
	add.s32 	%r269, %r142, %r105;
	mul.wide.s32 	%rd73, %r269, 4;
	add.s64 	%rd25, %rd4, %rd73;
	st.global.u32 	[%rd25], %r267;
	add.s64 	%rd26, %rd3, %rd73;
	st.global.f32 	[%rd26], %f192;
	add.s32 	%r451, %r142, 1;
	@%p40 bra 	$L__BB6_104;
	ld.local.u32 	%r270, [%rd8+8];
	add.s32 	%r271, %r143, %r270;
	add.s32 	%r149, %r271, 1;
	setp.lt.s32 	%p41, %r149, 0;
	@%p41 bra 	$L__BB6_98;
	ld.global.u32 	%r272, [%rd6+8];
	setp.lt.s32 	%p42, %r149, %r272;
	selp.b32 	%r273, 0, %r272, %p42;
	sub.s32 	%r449, %r149, %r273;
	bra.uni 	$L__BB6_99;
$L__BB6_98:
	ld.global.u32 	%r274, [%rd6+8];
	add.s32 	%r449, %r274, %r149;
$L__BB6_99:
	ld.param.u32 	%r389, [_Z18d_charge_grid_slimPfS_PiS0_S_PKiPKffiiii_param_9];
	add.s32 	%r275, %r389, 1;
	and.b32  	%r276, %r275, 3;
	setp.eq.s32 	%p43, %r276, 2;
	ld.global.u32 	%r277, [%rd6+4];
	mad.lo.s32 	%r278, %r277, %r449, %r438;
	ld.global.u32 	%r279, [%rd6];
	mad.lo.s32 	%r280, %r278, %r279, %r435;
	add.s32 	%r281, %r280, %r104;
	ld.local.f32 	%f194, [%rd19];
	ld.local.f32 	%f195, [%rd20+24];
	mul.f32 	%f196, %f194, %f195;
	ld.local.f32 	%f197, [%rd24+52];
	mul.f32 	%f198, %f196, %f197;
	div.rn.f32 	%f199, %f198, %f250;
	mul.wide.s32 	%rd74, %r281, 4;
	add.s64 	%rd75, %rd5, %rd74;
	atom.global.add.f32 	%f200, [%rd75], %f199;
	st.global.u32 	[%rd25+4], %r280;
	st.global.f32 	[%rd26+4], %f199;
	add.s32 	%r451, %r142, 2;
	@%p43 bra 	$L__BB6_104;
	ld.local.u32 	%r282, [%rd8+8];
	add.s32 	%r283, %r143, %r282;
	add.s32 	%r154, %r283, 2;
	setp.lt.s32 	%p44, %r154, 0;
	@%p44 bra 	$L__BB6_102;
	ld.global.u32 	%r284, [%rd6+8];
	setp.lt.s32 	%p45, %r154, %r284;
	selp.b32 	%r285, 0, %r284, %p45;
	sub.s32 	%r450, %r154, %r285;
	bra.uni 	$L__BB6_103;
$L__BB6_102:
	ld.global.u32 	%r286, [%rd6+8];
	add.s32 	%r450, %r286, %r154;
$L__BB6_103:
	ld.global.u32 	%r287, [%rd6+4];
	mad.lo.s32 	%r288, %r287, %r450, %r438;
	ld.global.u32 	%r289, [%rd6];
	mad.lo.s32 	%r290, %r288, %r289, %r435;
	add.s32 	%r291, %r290, %r104;
	ld.local.f32 	%f201, [%rd19];
	ld.local.f32 	%f202, [%rd20+24];
	mul.f32 	%f203, %f201, %f202;
	ld.local.f32 	%f204, [%rd24+56];
	mul.f32 	%f205, %f203, %f204;
	div.rn.f32 	%f206, %f205, %f250;
	mul.wide.s32 	%rd76, %r291, 4;
	add.s64 	%rd77, %rd5, %rd76;
	atom.global.add.f32 	%f207, [%rd77], %f206;
	st.global.u32 	[%rd25+8], %r290;
	st.global.f32 	[%rd26+8], %f206;
	add.s32 	%r451, %r142, 3;
$L__BB6_104:
	ld.param.u32 	%r390, [_Z18d_charge_grid_slimPfS_PiS0_S_PKiPKffiiii_param_9];
	add.s32 	%r436, %r113, 1;
	setp.ne.s32 	%p46, %r113, %r390;
	@%p46 bra 	$L__BB6_73;
	ld.param.u32 	%r391, [_Z18d_charge_grid_slimPfS_PiS0_S_PKiPKffiiii_param_9];
	add.s32 	%r161, %r433, 1;
	setp.ne.s32 	%p47, %r433, %r391;
	mov.u32 	%r433, %r161;
	@%p47 bra 	$L__BB6_69;
$L__BB6_106:
	ret;

}
	// .globl	_Z14d_charge_grid2PfS_S_PiS0_PKiPKffiiii
.visible .entry _Z14d_charge_grid2PfS_S_PiS0_PKiPKffiiii(
	.param .u64 .ptr .align 1 _Z14d_charge_grid2PfS_S_PiS0_PKiPKffiiii_param_0,
	.param .u64 .ptr .align 1 _Z14d_charge_grid2PfS_S_PiS0_PKiPKffiiii_param_1,
	.param .u64 .ptr .align 1 _Z14d_charge_grid2PfS_S_PiS0_PKiPKffiiii_param_2,
	.param .u64 .ptr .align 1 _Z14d_charge_grid2PfS_S_PiS0_PKiPKffiiii_param_3,
	.param .u64 .ptr .align 1 _Z14d_charge_grid2PfS_S_PiS0_PKiPKffiiii_param_4,
	.param .u64 .ptr .align 1 _Z14d_charge_grid2PfS_S_PiS0_PKiPKffiiii_param_5,
	.param .u64 .ptr .align 1 _Z14d_charge_grid2PfS_S_PiS0_PKiPKffiiii_param_6,
	.param .f32 _Z14d_charge_grid2PfS_S_PiS0_PKiPKffiiii_param_7,
	.param .u32 _Z14d_charge_grid2PfS_S_PiS0_PKiPKffiiii_param_8,
	.param .u32 _Z14d_charge_grid2PfS_S_PiS0_PKiPKffiiii_param_9,
	.param .u32 _Z14d_charge_grid2PfS_S_PiS0_PKiPKffiiii_param_10,
	.param .u32 _Z14d_charge_grid2PfS_S_PiS0_PKiPKffiiii_param_11
)
{
	.local .align 8 .b8 	__local_depot7[88];
	.reg .b64 	%SP;
	.reg .b64 	%SPL;
	.reg .pred 	%p<71>;
	.reg .b32 	%r<383>;
	.reg .b32 	%f<216>;
	.reg .b64 	%rd<77>;

	mov.u64 	%SPL, __local_depot7;
	ld.param.u64 	%rd21, [_Z14d_charge_grid2PfS_S_PiS0_PKiPKffiiii_param_3];
	ld.param.u64 	%rd22, [_Z14d_charge_grid2PfS_S_PiS0_PKiPKffiiii_param_5];
	ld.param.u64 	%rd23, [_Z14d_charge_grid2PfS_S_PiS0_PKiPKffiiii_param_6];
	ld.param.u32 	%r146, [_Z14d_charge_grid2PfS_S_PiS0_PKiPKffiiii_param_8];
	cvta.to.global.u64 	%rd1, %rd23;
	cvta.to.global.u64 	%rd2, %rd21;
	cvta.to.global.u64 	%rd3, %rd22;
	add.u64 	%rd4, %SPL, 0;
	add.u64 	%rd5, %SPL, 72;
	mov.u32 	%r147, %ctaid.x;
	mov.u32 	%r148, %ntid.x;
	mov.u32 	%r149, %tid.x;
	mad.lo.s32 	%r1, %r147, %r148, %r149;
	setp.ge.s32 	%p1, %r1, %r146;
	@%p1 bra 	$L__BB7_106;
	ld.param.u32 	%r322, [_Z14d_charge_grid2PfS_S_PiS0_PKiPKffiiii_param_11];
	setp.lt.s32 	%p2, %r322, 1;
	mov.b32 	%r344, 1;
	mov.f32 	%f212, 0f3F800000;
	@%p2 bra 	$L__BB7_14;
	ld.param.u32 	%r323, [_Z14d_charge_grid2PfS_S_PiS0_PKiPKffiiii_param_11];
	ld.param.u32 	%r302, [_Z14d_charge_grid2PfS_S_PiS0_PKiPKffiiii_param_9];
	add.s32 	%r2, %r302, 1;
	and.b32  	%r3, %r323, 15;
	setp.lt.u32 	%p3, %r323, 16;
	mov.f32 	%f212, 0f3F800000;
	mov.b32 	%r344, 1;
	mov.b32 	%r333, 0;
	@%p3 bra 	$L__BB7_5;
	ld.param.u32 	%r324, [_Z14d_charge_grid2PfS_S_PiS0_PKiPKffiiii_param_11];
	and.b32  	%r333, %r324, 2147483632;
	mul.lo.s32 	%r156, %r2, %r2;
	mul.lo.s32 	%r157, %r156, %r156;
	mul.lo.s32 	%r158, %r157, %r157;
	mul.lo.s32 	%r5, %r158, %r158;
	mov.f32 	%f212, 0f3F800000;
	mov.b32 	%r344, 1;
	mov.b32 	%r345, 0;
$L__BB7_4:
	.pragma "nounroll";
	mul.wide.u32 	%rd26, %r345, 4;
	add.s64 	%rd27, %rd1, %rd26;
	ld.global.f32 	%f28, [%rd27];
	mul.f32 	%f29, %f212, %f28;
	mul.lo.s32 	%r344, %r344, %r5;
	ld.global.f32 	%f30, [%rd27+4];
	mul.f32 	%f31, %f29, %f30;
	ld.global.f32 	%f32, [%rd27+8];
	mul.f32 	%f33, %f31, %f32;
	ld.global.f32 	%f34, [%rd27+12];
	mul.f32 	%f35, %f33, %f34;
	ld.global.f32 	%f36, [%rd27+16];
	mul.f32 	%f37, %f35, %f36;
	ld.global.f32 	%f38, [%rd27+20];
	mul.f32 	%f39, %f37, %f38;
	ld.global.f32 	%f40, [%rd27+24];
	mul.f32 	%f41, %f39, %f40;
	ld.global.f32 	%f42, [%rd27+28];
	mul.f32 	%f43, %f41, %f42;
	ld.global.f32 	%f44, [%rd27+32];
	mul.f32 	%f45, %f43, %f44;
	ld.global.f32 	%f46, [%rd27+36];
	mul.f32 	%f47, %f45, %f46;
	ld.global.f32 	%f48, [%rd27+40];
	mul.f32 	%f49, %f47, %f48;
	ld.global.f32 	%f50, [%rd27+44];
	mul.f32 	%f51, %f49, %f50;
	ld.global.f32 	%f52, [%rd27+48];
	mul.f32 	%f53, %f51, %f52;
	ld.global.f32 	%f54, [%rd27+52];
	mul.f32 	%f55, %f53, %f54;
	ld.global.f32 	%f56, [%rd27+56];
	mul.f32 	%f57, %f55, %f56;
	ld.global.f32 	%f58, [%rd27+60];
	mul.f32 	%f212, %f57, %f58;
	add.s32 	%r345, %r345, 16;
	setp.eq.s32 	%p4, %r345, %r333;
	@%p4 bra 	$L__BB7_5;
	bra.uni 	$L__BB7_4;
$L__BB7_5:
	setp.eq.s32 	%p5, %r3, 0;
	@%p5 bra 	$L__BB7_14;
	ld.param.u32 	%r325, [_Z14d_charge_grid2PfS_S_PiS0_PKiPKffiiii_param_11];
	and.b32  	%r9, %r325, 7;
	setp.lt.u32 	%p6, %r3, 8;
	@%p6 bra 	$L__BB7_8;
	mul.wide.u32 	%rd28, %r333, 4;
	add.s64 	%rd29, %rd1, %rd28;
	ld.global.f32 	%f60, [%rd29];
	mul.f32 	%f61, %f212, %f60;
	mul.lo.s32 	%r160, %r344, %r2;
	ld.global.f32 	%f62, [%rd29+4];
	mul.f32 	%f63, %f61, %f62;
	mul.lo.s32 	%r161, %r160, %r2;
	ld.global.f32 	%f64, [%rd29+8];
	mul.f32 	%f65, %f63, %f64;
	mul.lo.s32 	%r162, %r161, %r2;
	ld.global.f32 	%f66, [%rd29+12];
	mul.f32 	%f67, %f65, %f66;
	mul.lo.s32 	%r163, %r162, %r2;
	ld.global.f32 	%f68, [%rd29+16];
	mul.f32 	%f69, %f67, %f68;
	mul.lo.s32 	%r164, %r163, %r2;
	ld.global.f32 	%f70, [%rd29+20];
	mul.f32 	%f71, %f69, %f70;
	mul.lo.s32 	%r165, %r164, %r2;
	ld.global.f32 	%f72, [%rd29+24];
	mul.f32 	%f73, %f71, %f72;
	mul.lo.s32 	%r166, %r165, %r2;
	ld.global.f32 	%f74, [%rd29+28];
	mul.f32 	%f212, %f73, %f74;
	mul.lo.s32 	%r344, %r166, %r2;
	add.s32 	%r333, %r333, 8;
$L__BB7_8:
	setp.eq.s32 	%p7, %r9, 0;
	@%p7 bra 	$L__BB7_14;
	ld.param.u32 	%r326, [_Z14d_charge_grid2PfS_S_PiS0_PKiPKffiiii_param_11];
	and.b32  	%r15, %r326, 3;
	setp.lt.u32 	%p8, %r9, 4;
	@%p8 bra 	$L__BB7_11;
	mul.wide.u32 	%rd30, %r333, 4;
	add.s64 	%rd31, %rd1, %rd30;
	ld.global.f32 	%f76, [%rd31];
	mul.f32 	%f77, %f212, %f76;
	mul.lo.s32 	%r168, %r344, %r2;
	ld.global.f32 	%f78, [%rd31+4];
	mul.f32 	%f79, %f77, %f78;
	mul.lo.s32 	%r169, %r168, %r2;
	ld.global.f32 	%f80, [%rd31+8];
	mul.f32 	%f81, %f79, %f80;
	mul.lo.s32 	%r170, %r169, %r2;
	ld.global.f32 	%f82, [%rd31+12];
	mul.f32 	%f212, %f81, %f82;
	mul.lo.s32 	%r344, %r170, %r2;
	add.s32 	%r333, %r333, 4;
$L__BB7_11:
	setp.eq.s32 	%p9, %r15, 0;
	@%p9 bra 	$L__BB7_14;
	mov.b32 	%r343, 0;
$L__BB7_13:
	.pragma "nounroll";
	mul.wide.u32 	%rd32, %r333, 4;
	add.s64 	%rd33, %rd1, %rd32;
	ld.global.f32 	%f83, [%rd33];
	mul.f32 	%f212, %f212, %f83;
	mul.lo.s32 	%r344, %r344, %r2;
	add.s32 	%r333, %r333, 1;
	add.s32 	%r343, %r343, 1;
	setp.ne.s32 	%p10, %r343, %r15;
	@%p10 bra 	$L__BB7_13;
$L__BB7_14:
	ld.param.u32 	%r327, [_Z14d_charge_grid2PfS_S_PiS0_PKiPKffiiii_param_11];
	setp.lt.s32 	%p11, %r327, 1;
	@%p11 bra 	$L__BB7_31;
	mov.b32 	%r347, 0;
$L__BB7_16:
	ld.param.u32 	%r328, [_Z14d_charge_grid2PfS_S_PiS0_PKiPKffiiii_param_11];
	ld.param.u32 	%r303, [_Z14d_charge_grid2PfS_S_PiS0_PKiPKffiiii_param_9];
	ld.param.u64 	%rd72, [_Z14d_charge_grid2PfS_S_PiS0_PKiPKffiiii_param_0];
	mul.lo.s32 	%r33, %r328, %r1;
	cvta.to.global.u64 	%rd6, %rd72;
	and.b32  	%r173, %r303, 1;
	setp.eq.b32 	%p12, %r173, 1;
	@%p12 bra 	$L__BB7_18;
	add.s32 	%r176, %r347, %r33;
	mul.wide.s32 	%rd39, %r176, 4;
	add.s64 	%rd40, %rd6, %rd39;
	ld.global.f32 	%f89, [%rd40];
	mul.wide.u32 	%rd41, %r347, 4;
	add.s64 	%rd42, %rd1, %rd41;
	ld.global.f32 	%f214, [%rd42];
	fma.rn.f32 	%f90, %f214, 0f3F000000, %f89;
	div.rn.f32 	%f91, %f90, %f214;
	cvt.rzi.s32.f32 	%r177, %f91;
	add.s64 	%rd43, %rd5, %rd41;
	st.local.u32 	[%rd43], %r177;
	cvt.rn.f32.s32 	%f92, %r177;
	mul.f32 	%f93, %f214, %f92;
	sub.f32 	%f215, %f89, %f93;
	bra.uni 	$L__BB7_19;
$L__BB7_18:
	add.s32 	%r174, %r347, %r33;
	mul.wide.s32 	%rd34, %r174, 4;
	add.s64 	%rd35, %rd6, %rd34;
	ld.global.f32 	%f84, [%rd35];
	mul.wide.u32 	%rd36, %r347, 4;
	add.s64 	%rd37, %rd1, %rd36;
	ld.global.f32 	%f214, [%rd37];
	div.rn.f32 	%f85, %f84, %f214;
	cvt.rzi.s32.f32 	%r175, %f85;
	add.s64 	%rd38, %rd5, %rd36;
	st.local.u32 	[%rd38], %r175;
	cvt.rn.f32.s32 	%f86, %r175;
	add.f32 	%f87, %f86, 0f3F000000;
	mul.f32 	%f88, %f214, %f87;
	sub.f32 	%f215, %f84, %f88;
$L__BB7_19:
	ld.param.u32 	%r304, [_Z14d_charge_grid2PfS_S_PiS0_PKiPKffiiii_param_9];
	mul.wide.u32 	%rd44, %r347, 24;
	add.s64 	%rd7, %rd4, %rd44;
	div.rn.f32 	%f20, %f215, %f214;
	setp.gt.s32 	%p13, %r304, 1;
	@%p13 bra 	$L__BB7_23;
	ld.param.u32 	%r308, [_Z14d_charge_grid2PfS_S_PiS0_PKiPKffiiii_param_9];
	setp.eq.s32 	%p17, %r308, 0;
	@%p17 bra 	$L__BB7_27;
	ld.param.u32 	%r309, [_Z14d_charge_grid2PfS_S_PiS0_PKiPKffiiii_param_9];
	setp.eq.s32 	%p18, %r309, 1;
	@%p18 bra 	$L__BB7_22;
	bra.uni 	$L__BB7_30;
$L__BB7_22:
	mov.f32 	%f159, 0f3F000000;
	sub.f32 	%f160, %f159, %f20;
	add.f32 	%f161, %f20, 0f3F000000;
	st.local.v2.f32 	[%rd7], {%f160, %f161};
	bra.uni 	$L__BB7_30;
$L__BB7_23:
	ld.param.u32 	%r305, [_Z14d_charge_grid2PfS_S_PiS0_PKiPKffiiii_param_9];
	setp.eq.s32 	%p14, %r305, 2;
	@%p14 bra 	$L__BB7_28;
	ld.param.u32 	%r306, [_Z14d_charge_grid2PfS_S_PiS0_PKiPKffiiii_param_9];
	setp.eq.s32 	%p15, %r306, 3;
	@%p15 bra 	$L__BB7_29;
	ld.param.u32 	%r307, [_Z14d_charge_grid2PfS_S_PiS0_PKiPKffiiii_param_9];
	setp.eq.s32 	%p16, %r307, 4;
	@%p16 bra 	$L__BB7_26;
	bra.uni 	$L__BB7_30;
$L__BB7_26:
	mul.f32 	%f94, %f20, %f20;
	mul.f32 	%f95, %f94, %f94;
	mul.f32 	%f96, %f20, 0f41000000;
	mov.f32 	%f97, 0f3F800000;
	sub.f32 	%f98, %f97, %f96;
	fma.rn.f32 	%f99, %f94, 0f41C00000, %f98;
	mul.f32 	%f100, %f95, 0f42000000;
	sub.f32 	%f101, %f99, %f100;
	mul.f32 	%f102, %f95, 0f41800000;
	add.f32 	%f103, %f102, %f101;
	div.rn.f32 	%f104, %f103, 0f43C00000;
	mul.f32 	%f105, %f20, 0f42300000;
	mov.f32 	%f106, 0f41980000;
	sub.f32 	%f107, %f106, %f105;
	fma.rn.f32 	%f108, %f94, 0f41C00000, %f107;
	add.f32 	%f109, %f108, %f102;
	sub.f32 	%f110, %f109, %f102;
	div.rn.f32 	%f111, %f110, 0f42C00000;
	st.local.v2.f32 	[%rd7], {%f104, %f111};
	fma.rn.f32 	%f112, %f94, 0fC2F00000, 0f42E60000;
	fma.rn.f32 	%f113, %f95, 0f42400000, %f112;
	div.rn.f32 	%f114, %f113, 0f43400000;
	add.f32 	%f115, %f105, 0f41980000;
	fma.rn.f32 	%f116, %f94, 0f41C00000, %f115;
	sub.f32 	%f117, %f116, %f102;
	sub.f32 	%f118, %f117, %f102;
	div.rn.f32 	%f119, %f118, 0f42C00000;
	st.local.v2.f32 	[%rd7+8], {%f114, %f119};
	add.f32 	%f120, %f96, 0f3F800000;
	fma.rn.f32 	%f121, %f94, 0f41C00000, %f120;
	add.f32 	%f122, %f121, %f100;
	add.f32 	%f123, %f102, %f122;
	div.rn.f32 	%f124, %f123, 0f43C00000;
	st.local.f32 	[%rd7+16], %f124;
	bra.uni 	$L__BB7_30;
$L__BB7_27:
	mov.b32 	%r178, 1065353216;
	st.local.u32 	[%rd7], %r178;
	bra.uni 	$L__BB7_30;
$L__BB7_28:
	mul.f32 	%f150, %f20, %f20;
	mul.f32 	%f151, %f20, 0f3F000000;
	mov.f32 	%f152, 0f3E000000;
	sub.f32 	%f153, %f152, %f151;
	fma.rn.f32 	%f154, %f150, 0f3F000000, %f153;
	mov.f32 	%f155, 0f3F400000;
	sub.f32 	%f156, %f155, %f150;
	st.local.v2.f32 	[%rd7], {%f154, %f156};
	add.f32 	%f157, %f151, 0f3E000000;
	fma.rn.f32 	%f158, %f150, 0f3F000000, %f157;
	st.local.f32 	[%rd7+8], %f158;
	bra.uni 	$L__BB7_30;
$L__BB7_29:
	mul.f32 	%f125, %f20, %f20;
	mul.f32 	%f126, %f20, %f125;
	mul.f32 	%f127, %f20, 0f40C00000;
	mov.f32 	%f128, 0f3F800000;
	sub.f32 	%f129, %f128, %f127;
	mul.f32 	%f130, %f125, 0f41400000;
	add.f32 	%f131, %f129, %f130;
	mul.f32 	%f132, %f126, 0f41000000;
	sub.f32 	%f133, %f131, %f132;
	div.rn.f32 	%f134, %f133, 0f42400000;
	mul.f32 	%f135, %f20, 0f41F00000;
	mov.f32 	%f136, 0f41B80000;
	sub.f32 	%f137, %f136, %f135;
	sub.f32 	%f138, %f137, %f130;
	mul.f32 	%f139, %f126, 0f41C00000;
	add.f32 	%f140, %f138, %f139;
	div.rn.f32 	%f141, %f140, 0f42400000;
	st.local.v2.f32 	[%rd7], {%f134, %f141};
	add.f32 	%f142, %f135, 0f41B80000;
	sub.f32 	%f143, %f142, %f130;
	sub.f32 	%f144, %f143, %f139;
	div.rn.f32 	%f145, %f144, 0f42400000;
	add.f32 	%f146, %f127, 0f3F800000;
	add.f32 	%f147, %f146, %f130;
	add.f32 	%f148, %f147, %f132;
	div.rn.f32 	%f149, %f148, 0f42400000;
	st.local.v2.f32 	[%rd7+8], {%f145, %f149};
$L__BB7_30:
	ld.param.u32 	%r329, [_Z14d_charge_grid2PfS_S_PiS0_PKiPKffiiii_param_11];
	add.s32 	%r347, %r347, 1;
	setp.ne.s32 	%p19, %r347, %r329;
	@%p19 bra 	$L__BB7_16;
$L__BB7_31:
	ld.param.u32 	%r330, [_Z14d_charge_grid2PfS_S_PiS0_PKiPKffiiii_param_11];
	setp.eq.s32 	%p20, %r330, 3;
	@%p20 bra 	$L__BB7_67;
	ld.param.u32 	%r331, [_Z14d_charge_grid2PfS_S_PiS0_PKiPKffiiii_param_11];
	setp.ne.s32 	%p21, %r331, 2;
	@%p21 bra 	$L__BB7_106;
	ld.param.u32 	%r318, [_Z14d_charge_grid2PfS_S_PiS0_PKiPKffiiii_param_9];
	setp.lt.s32 	%p48, %r318, 0;
	@%p48 bra 	$L__BB7_106;
	ld.param.u32 	%r319, [_Z14d_charge_grid2PfS_S_PiS0_PKiPKffiiii_param_9];
	shr.u32 	%r255, %r319, 1;
	ld.local.u32 	%r256, [%rd5];
	sub.s32 	%r35, %r256, %r255;
	ld.local.u32 	%r257, [%rd5+4];
	sub.s32 	%r36, %r257, %r255;
	mul.lo.s32 	%r37, %r344, %r1;
	add.s32 	%r258, %r319, 1;
	and.b32  	%r38, %r258, 3;
	and.b32  	%r39, %r258, -4;
	mov.b32 	%r348, 0;
	mov.u32 	%r363, %r348;
$L__BB7_35:
	mov.u32 	%r40, %r348;
	add.s32 	%r42, %r40, %r35;
	setp.gt.s32 	%p49, %r42, -1;
	@%p49 bra 	$L__BB7_37;
	ld.global.u32 	%r261, [%rd3];
	add.s32 	%r350, %r261, %r42;
	bra.uni 	$L__BB7_38;
$L__BB7_37:
	ld.global.u32 	%r259, [%rd3];
	setp.lt.s32 	%p50, %r42, %r259;
	selp.b32 	%r260, 0, %r259, %p50;
	sub.s32 	%r350, %r42, %r260;
$L__BB7_38:
	ld.param.u32 	%r320, [_Z14d_charge_grid2PfS_S_PiS0_PKiPKffiiii_param_9];
	setp.lt.u32 	%p51, %r320, 3;
	mul.wide.u32 	%rd64, %r40, 4;
	add.s64 	%rd65, %rd4, %rd64;
	ld.local.f32 	%f21, [%rd65];
	mov.b32 	%r358, 0;
	@%p51 bra 	$L__BB7_53;
	mov.b32 	%r351, 0;
$L__BB7_40:
	add.s32 	%r48, %r351, %r36;
	setp.gt.s32 	%p52, %r48, -1;
	@%p52 bra 	$L__BB7_42;
	ld.global.u32 	%r267, [%rd3+4];
	add.s32 	%r353, %r267, %r48;
	bra.uni 	$L__BB7_43;
$L__BB7_42:
	ld.global.u32 	%r265, [%rd3+4];
	setp.lt.s32 	%p53, %r48, %r265;
	selp.b32 	%r266, 0, %r265, %p53;
	sub.s32 	%r353, %r48, %r266;
$L__BB7_43:
	ld.param.u64 	%rd75, [_Z14d_charge_grid2PfS_S_PiS0_PKiPKffiiii_param_1];
	ld.global.u32 	%r268, [%rd3];
	mad.lo.s32 	%r269, %r268, %r353, %r350;
	mul.wide.u32 	%rd66, %r351, 4;
	add.s64 	%rd8, %rd4, %rd66;
	ld.local.f32 	%f184, [%rd8+24];
	mul.f32 	%f185, %f21, %f184;
	div.rn.f32 	%f186, %f185, %f212;
	add.s32 	%r270, %r363, %r37;
	mul.wide.s32 	%rd67, %r270, 4;
	add.s64 	%rd9, %rd2, %rd67;
	st.global.u32 	[%rd9], %r269;
	cvta.to.global.u64 	%rd68, %rd75;
	add.s64 	%rd10, %rd68, %rd67;
	st.global.f32 	[%rd10], %f186;
	add.s32 	%r52, %r48, 1;
	setp.lt.s32 	%p54, %r52, 0;
	@%p54 bra 	$L__BB7_45;
	ld.global.u32 	%r271, [%rd3+4];
	setp.lt.s32 	%p55, %r52, %r271;
	selp.b32 	%r272, 0, %r271, %p55;
	sub.s32 	%r354, %r52, %r272;
	bra.uni 	$L__BB7_46;
$L__BB7_45:
	ld.global.u32 	%r273, [%rd3+4];
	add.s32 	%r354, %r273, %r52;
$L__BB7_46:
	ld.global.u32 	%r274, [%rd3];
	mad.lo.s32 	%r275, %r274, %r354, %r350;
	ld.local.f32 	%f187, [%rd8+28];
	mul.f32 	%f188, %f21, %f187;
	div.rn.f32 	%f189, %f188, %f212;
	st.global.u32 	[%rd9+4], %r275;
	st.global.f32 	[%rd10+4], %f189;
	add.s32 	%r56, %r48, 2;
	setp.lt.s32 	%p56, %r56, 0;
	@%p56 bra 	$L__BB7_48;
	ld.global.u32 	%r276, [%rd3+4];
	setp.lt.s32 	%p57, %r56, %r276;
	selp.b32 	%r277, 0, %r276, %p57;
	sub.s32 	%r355, %r56, %r277;
	bra.uni 	$L__BB7_49;
$L__BB7_48:
	ld.global.u32 	%r278, [%rd3+4];
	add.s32 	%r355, %r278, %r56;
$L__BB7_49:
	ld.global.u32 	%r279, [%rd3];
	mad.lo.s32 	%r280, %r279, %r355, %r350;
	ld.local.f32 	%f190, [%rd8+32];
	mul.f32 	%f191, %f21, %f190;
	div.rn.f32 	%f192, %f191, %f212;
	st.global.u32 	[%rd9+8], %r280;
	st.global.f32 	[%rd10+8], %f192;
	add.s32 	%r60, %r48, 3;
	setp.lt.s32 	%p58, %r60, 0;
	@%p58 bra 	$L__BB7_51;
	ld.global.u32 	%r281, [%rd3+4];
	setp.lt.s32 	%p59, %r60, %r281;
	selp.b32 	%r282, 0, %r281, %p59;
	sub.s32 	%r356, %r60, %r282;
	bra.uni 	$L__BB7_52;
$L__BB7_51:
	ld.global.u32 	%r283, [%rd3+4];
	add.s32 	%r356, %r283, %r60;
$L__BB7_52:
	ld.global.u32 	%r284, [%rd3];
	mad.lo.s32 	%r285, %r284, %r356, %r350;
	ld.local.f32 	%f193, [%rd8+36];
	mul.f32 	%f194, %f21, %f193;
	div.rn.f32 	%f195, %f194, %f212;
	st.global.u32 	[%rd9+12], %r285;
	st.global.f32 	[%rd10+12], %f195;
	add.s32 	%r363, %r363, 4;
	add.s32 	%r351, %r351, 4;
	setp.ne.s32 	%p60, %r351, %r39;
	mov.u32 	%r358, %r39;
	@%p60 bra 	$L__BB7_40;
$L__BB7_53:
	mov.u32 	%r68, %r363;
	setp.eq.s32 	%p61, %r38, 0;
	@%p61 bra 	$L__BB7_66;
	add.s32 	%r69, %r358, %r36;
	setp.lt.s32 	%p62, %r69, 0;
	@%p62 bra 	$L__BB7_56;
	ld.global.u32 	%r286, [%rd3+4];
	setp.lt.s32 	%p63, %r69, %r286;
	selp.b32 	%r287, 0, %r286, %p63;
	sub.s32 	%r360, %r69, %r287;
	bra.uni 	$L__BB7_57;
$L__BB7_56:
	ld.global.u32 	%r288, [%rd3+4];
	add.s32 	%r360, %r288, %r69;
$L__BB7_57:
	ld.param.u64 	%rd76, [_Z14d_charge_grid2PfS_S_PiS0_PKiPKffiiii_param_1];
	setp.eq.s32 	%p64, %r38, 1;
	ld.global.u32 	%r289, [%rd3];
	mad.lo.s32 	%r290, %r289, %r360, %r350;
	mul.wide.u32 	%rd69, %r358, 4;
	add.s64 	%rd11, %rd4, %rd69;
	ld.local.f32 	%f196, [%rd11+24];
	mul.f32 	%f197, %f21, %f196;
	div.rn.f32 	%f198, %f197, %f212;
	add.s32 	%r291, %r68, %r37;
	mul.wide.s32 	%rd70, %r291, 4;
	add.s64 	%rd12, %rd2, %rd70;
	st.global.u32 	[%rd12], %r290;
	cvta.to.global.u64 	%rd71, %rd76;
	add.s64 	%rd13, %rd71, %rd70;
	st.global.f32 	[%rd13], %f198;
	add.s32 	%r363, %r68, 1;
	@%p64 bra 	$L__BB7_66;
	add.s32 	%r74, %r69, 1;
	setp.lt.s32 	%p65, %r74, 0;
	@%p65 bra 	$L__BB7_60;
	ld.global.u32 	%r292, [%rd3+4];
	setp.lt.s32 	%p66, %r74, %r292;
	selp.b32 	%r293, 0, %r292, %p66;
	sub.s32 	%r361, %r74, %r293;
	bra.uni 	$L__BB7_61;
$L__BB7_60:
	ld.global.u32 	%r294, [%rd3+4];
	add.s32 	%r361, %r294, %r74;
$L__BB7_61:
	setp.eq.s32 	%p67, %r38, 2;
	ld.global.u32 	%r295, [%rd3];
	mad.lo.s32 	%r296, %r295, %r361, %r350;
	ld.local.f32 	%f199, [%rd11+28];
	mul.f32 	%f200, %f21, %f199;
	div.rn.f32 	%f201, %f200, %f212;
	st.global.u32 	[%rd12+4], %r296;
	st.global.f32 	[%rd13+4], %f201;
	add.s32 	%r363, %r68, 2;
	@%p67 bra 	$L__BB7_66;
	add.s32 	%r79, %r69, 2;
	setp.lt.s32 	%p68, %r79, 0;
	@%p68 bra 	$L__BB7_64;
	ld.global.u32 	%r297, [%rd3+4];
	setp.lt.s32 	%p69, %r79, %r297;
	selp.b32 	%r298, 0, %r297, %p69;
	sub.s32 	%r362, %r79, %r298;
	bra.uni 	$L__BB7_65;
$L__BB7_64:
	ld.global.u32 	%r299, [%rd3+4];
	add.s32 	%r362, %r299, %r79;
$L__BB7_65:
	ld.global.u32 	%r300, [%rd3];
	mad.lo.s32 	%r301, %r300, %r362, %r350;
	ld.local.f32 	%f202, [%rd11+32];
	mul.f32 	%f203, %f21, %f202;
	div.rn.f32 	%f204, %f203, %f212;
	st.global.u32 	[%rd12+8], %r301;
	st.global.f32 	[%rd13+8], %f204;
	add.s32 	%r363, %r68, 3;
$L__BB7_66:
	ld.param.u32 	%r321, [_Z14d_charge_grid2PfS_S_PiS0_PKiPKffiiii_param_9];
	add.s32 	%r348, %r40, 1;
	setp.eq.s32 	%p70, %r40, %r321;
	@%p70 bra 	$L__BB7_106;
	bra.uni 	$L__BB7_35;
$L__BB7_67:
	ld.param.u32 	%r310, [_Z14d_charge_grid2PfS_S_PiS0_PKiPKffiiii_param_9];
	setp.lt.s32 	%p22, %r310, 0;
	@%p22 bra 	$L__BB7_106;
	ld.param.u32 	%r311, [_Z14d_charge_grid2PfS_S_PiS0_PKiPKffiiii_param_9];
	shr.u32 	%r180, %r311, 1;
	ld.local.u32 	%r181, [%rd5];
	sub.s32 	%r86, %r181, %r180;
	ld.local.u32 	%r182, [%rd5+4];
	sub.s32 	%r87, %r182, %r180;
	ld.local.u32 	%r183, [%rd5+8];
	sub.s32 	%r88, %r183, %r180;
	mul.lo.s32 	%r89, %r344, %r1;
	add.s32 	%r184, %r311, 1;
	and.b32  	%r90, %r184, -4;
	mov.b32 	%r364, 0;
	mov.u32 	%r382, %r364;
$L__BB7_69:
	add.s32 	%r93, %r364, %r86;
	setp.gt.s32 	%p23, %r93, -1;
	@%p23 bra 	$L__BB7_71;
	ld.global.u32 	%r187, [%rd3];
	add.s32 	%r366, %r187, %r93;
	bra.uni 	$L__BB7_72;
$L__BB7_71:
	ld.global.u32 	%r185, [%rd3];
	setp.lt.s32 	%p24, %r93, %r185;
	selp.b32 	%r186, 0, %r185, %p24;
	sub.s32 	%r366, %r93, %r186;
$L__BB7_72:
	mul.wide.u32 	%rd47, %r364, 4;
	add.s64 	%rd48, %rd4, %rd47;
	ld.local.f32 	%f22, [%rd48];
	mov.b32 	%r367, 0;
$L__BB7_73:
	mov.u32 	%r97, %r367;
	add.s32 	%r99, %r97, %r87;
	setp.gt.s32 	%p25, %r99, -1;
	@%p25 bra 	$L__BB7_75;
	ld.global.u32 	%r191, [%rd3+4];
	add.s32 	%r369, %r191, %r99;
	bra.uni 	$L__BB7_76;
$L__BB7_75:
	ld.global.u32 	%r189, [%rd3+4];
	setp.lt.s32 	%p26, %r99, %r189;
	selp.b32 	%r190, 0, %r189, %p26;
	sub.s32 	%r369, %r99, %r190;
$L__BB7_76:
	ld.param.u32 	%r312, [_Z14d_charge_grid2PfS_S_PiS0_PKiPKffiiii_param_9];
	setp.lt.u32 	%p27, %r312, 3;
	mul.wide.u32 	%rd49, %r97, 4;
	add.s64 	%rd50, %rd4, %rd49;
	ld.local.f32 	%f162, [%rd50+24];
	mul.f32 	%f23, %f22, %f162;
	mov.b32 	%r377, 0;
	@%p27 bra 	$L__BB7_91;
	mov.b32 	%r370, 0;
$L__BB7_78:
	add.s32 	%r105, %r370, %r88;
	setp.gt.s32 	%p28, %r105, -1;
	@%p28 bra 	$L__BB7_80;
	ld.global.u32 	%r197, [%rd3+8];
	add.s32 	%r372, %r197, %r105;
	bra.uni 	$L__BB7_81;
$L__BB7_80:
	ld.global.u32 	%r195, [%rd3+8];
	setp.lt.s32 	%p29, %r105, %r195;
	selp.b32 	%r196, 0, %r195, %p29;
	sub.s32 	%r372, %r105, %r196;
$L__BB7_81:
	ld.param.u64 	%rd73, [_Z14d_charge_grid2PfS_S_PiS0_PKiPKffiiii_param_1];
	ld.global.u32 	%r198, [%rd3+4];
	mad.lo.s32 	%r199, %r198, %r372, %r369;
	ld.global.u32 	%r200, [%rd3];
	mad.lo.s32 	%r201, %r199, %r200, %r366;
	mul.wide.u32 	%rd51, %r370, 4;
	add.s64 	%rd14, %rd4, %rd51;
	ld.local.f32 	%f163, [%rd14+48];
	mul.f32 	%f164, %f23, %f163;
	div.rn.f32 	%f165, %f164, %f212;
	add.s32 	%r202, %r382, %r89;
	mul.wide.s32 	%rd52, %r202, 4;
	add.s64 	%rd15, %rd2, %rd52;
	st.global.u32 	[%rd15], %r201;
	cvta.to.global.u64 	%rd53, %rd73;
	add.s64 	%rd16, %rd53, %rd52;
	st.global.f32 	[%rd16], %f165;
	add.s32 	%r109, %r105, 1;
	setp.lt.s32 	%p30, %r109, 0;
	@%p30 bra 	$L__BB7_83;
	ld.global.u32 	%r203, [%rd3+8];
	setp.lt.s32 	%p31, %r109, %r203;
	selp.b32 	%r204, 0, %r203, %p31;
	sub.s32 	%r373, %r109, %r204;
	bra.uni 	$L__BB7_84;
$L__BB7_83:
	ld.global.u32 	%r205, [%rd3+8];
	add.s32 	%r373, %r205, %r109;
$L__BB7_84:
	ld.global.u32 	%r206, [%rd3+4];
	mad.lo.s32 	%r207, %r206, %r373, %r369;
	ld.global.u32 	%r208, [%rd3];
	mad.lo.s32 	%r209, %r207, %r208, %r366;
	ld.local.f32 	%f166, [%rd14+52];
	mul.f32 	%f167, %f23, %f166;
	div.rn.f32 	%f168, %f167, %f212;
	st.global.u32 	[%rd15+4], %r209;
	st.global.f32 	[%rd16+4], %f168;
	add.s32 	%r113, %r105, 2;
	setp.lt.s32 	%p32, %r113, 0;
	@%p32 bra 	$L__BB7_86;
	ld.global.u32 	%r210, [%rd3+8];
	setp.lt.s32 	%p33, %r113, %r210;
	selp.b32 	%r211, 0, %r210, %p33;
	sub.s32 	%r374, %r113, %r211;
	bra.uni 	$L__BB7_87;
$L__BB7_86:
	ld.global.u32 	%r212, [%rd3+8];
	add.s32 	%r374, %r212, %r113;
$L__BB7_87:
	ld.global.u32 	%r213, [%rd3+4];
	mad.lo.s32 	%r214, %r213, %r374, %r369;
	ld.global.u32 	%r215, [%rd3];
	mad.lo.s32 	%r216, %r214, %r215, %r366;
	ld.local.f32 	%f169, [%rd14+56];
	mul.f32 	%f170, %f23, %f169;
	div.rn.f32 	%f171, %f170, %f212;
	st.global.u32 	[%rd15+8], %r216;
	st.global.f32 	[%rd16+8], %f171;
	add.s32 	%r117, %r105, 3;
	setp.lt.s32 	%p34, %r117, 0;
	@%p34 bra 	$L__BB7_89;
	ld.global.u32 	%r217, [%rd3+8];
	setp.lt.s32 	%p35, %r117, %r217;
	selp.b32 	%r218, 0, %r217, %p35;
	sub.s32 	%r375, %r117, %r218;
	bra.uni 	$L__BB7_90;
$L__BB7_89:
	ld.global.u32 	%r219, [%rd3+8];
	add.s32 	%r375, %r219, %r117;
$L__BB7_90:
	ld.global.u32 	%r220, [%rd3+4];
	mad.lo.s32 	%r221, %r220, %r375, %r369;
	ld.global.u32 	%r222, [%rd3];
	mad.lo.s32 	%r223, %r221, %r222, %r366;
	ld.local.f32 	%f172, [%rd14+60];
	mul.f32 	%f173, %f23, %f172;
	div.rn.f32 	%f174, %f173, %f212;
	st.global.u32 	[%rd15+12], %r223;
	st.global.f32 	[%rd16+12], %f174;
	add.s32 	%r382, %r382, 4;
	add.s32 	%r370, %r370, 4;
	setp.ne.s32 	%p36, %r370, %r90;
	mov.u32 	%r377, %r90;
	@%p36 bra 	$L__BB7_78;
$L__BB7_91:
	mov.u32 	%r125, %r382;
	ld.param.u32 	%r313, [_Z14d_charge_grid2PfS_S_PiS0_PKiPKffiiii_param_9];
	add.s32 	%r224, %r313, 1;
	and.b32  	%r225, %r224, 3;
	setp.eq.s32 	%p37, %r225, 0;
	@%p37 bra 	$L__BB7_104;
	add.s32 	%r126, %r377, %r88;
	setp.lt.s32 	%p38, %r126, 0;
	@%p38 bra 	$L__BB7_94;
	ld.global.u32 	%r226, [%rd3+8];
	setp.lt.s32 	%p39, %r126, %r226;
	selp.b32 	%r227, 0, %r226, %p39;
	sub.s32 	%r379, %r126, %r227;
	bra.uni 	$L__BB7_95;
$L__BB7_94:
	ld.global.u32 	%r228, [%rd3+8];
	add.s32 	%r379, %r228, %r126;
$L__BB7_95:
	ld.param.u32 	%r314, [_Z14d_charge_grid2PfS_S_PiS0_PKiPKffiiii_param_9];
	ld.param.u64 	%rd74, [_Z14d_charge_grid2PfS_S_PiS0_PKiPKffiiii_param_1];
	add.s32 	%r229, %r314, 1;
	and.b32  	%r230, %r229, 3;
	setp.eq.s32 	%p40, %r230, 1;
	ld.global.u32 	%r231, [%rd3+4];
	mad.lo.s32 	%r232, %r231, %r379, %r369;
	ld.global.u32 	%r233, [%rd3];
	mad.lo.s32 	%r234, %r232, %r233, %r366;
	mul.wide.u32 	%rd54, %r377, 4;
	add.s64 	%rd17, %rd4, %rd54;
	ld.local.f32 	%f175, [%rd17+48];
	mul.f32 	%f176, %f23, %f175;
	div.rn.f32 	%f177, %f176, %f212;
	add.s32 	%r235, %r125, %r89;
	mul.wide.s32 	%rd55, %r235, 4;
	add.s64 	%rd56, %rd2, %rd55;
	st.global.u32 	[%rd56], %r234;
	cvta.to.global.u64 	%rd18, %rd74;
	add.s64 	%rd57, %rd18, %rd55;
	st.global.f32 	[%rd57], %f177;
	add.s32 	%r382, %r125, 1;
	@%p40 bra 	$L__BB7_104;
	add.s32 	%r131, %r126, 1;
	setp.lt.s32 	%p41, %r131, 0;
	@%p41 bra 	$L__BB7_98;
	ld.global.u32 	%r236, [%rd3+8];
	setp.lt.s32 	%p42, %r131, %r236;
	selp.b32 	%r237, 0, %r236, %p42;
	sub.s32 	%r380, %r131, %r237;
	bra.uni 	$L__BB7_99;
$L__BB7_98:
	ld.global.u32 	%r238, [%rd3+8];
	add.s32 	%r380, %r238, %r131;
$L__BB7_99:
	ld.param.u32 	%r315, [_Z14d_charge_grid2PfS_S_PiS0_PKiPKffiiii_param_9];
	add.s32 	%r239, %r315, 1;
	and.b32  	%r240, %r239, 3;
	setp.eq.s32 	%p43, %r240, 2;
	ld.global.u32 	%r241, [%rd3+4];
	mad.lo.s32 	%r242, %r241, %r380, %r369;
	ld.global.u32 	%r243, [%rd3];
	mad.lo.s32 	%r244, %r242, %r243, %r366;
	ld.local.f32 	%f178, [%rd17+52];
	mul.f32 	%f179, %f23, %f178;
	div.rn.f32 	%f180, %f179, %f212;
	mul.wide.s32 	%rd58, %r235, 4;
	add.s64 	%rd59, %rd2, %rd58;
	st.global.u32 	[%rd59+4], %r244;
	add.s64 	%rd60, %rd18, %rd58;
	st.global.f32 	[%rd60+4], %f180;
	add.s32 	%r382, %r125, 2;
	@%p43 bra 	$L__BB7_104;
	add.s32 	%r136, %r126, 2;
	setp.lt.s32 	%p44, %r136, 0;
	@%p44 bra 	$L__BB7_102;
	ld.global.u32 	%r246, [%rd3+8];
	setp.lt.s32 	%p45, %r136, %r246;
	selp.b32 	%r247, 0, %r246, %p45;
	sub.s32 	%r381, %r136, %r247;
	bra.uni 	$L__BB7_103;
$L__BB7_102:
	ld.global.u32 	%r248, [%rd3+8];
	add.s32 	%r381, %r248, %r136;
$L__BB7_103:
	ld.global.u32 	%r249, [%rd3+4];
	mad.lo.s32 	%r250, %r249, %r381, %r369;
	ld.global.u32 	%r251, [%rd3];
	mad.lo.s32 	%r252, %r250, %r251, %r366;
	ld.local.f32 	%f181, [%rd17+56];
	mul.f32 	%f182, %f23, %f181;
	div.rn.f32 	%f183, %f182, %f212;
	st.global.u32 	[%rd59+8], %r252;
	st.global.f32 	[%rd60+8], %f183;
	add.s32 	%r382, %r125, 3;
$L__BB7_104:
	ld.param.u32 	%r316, [_Z14d_charge_grid2PfS_S_PiS0_PKiPKffiiii_param_9];
	add.s32 	%r367, %r97, 1;
	setp.ne.s32 	%p46, %r97, %r316;
	@%p46 bra 	$L__BB7_73;
	ld.param.u32 	%r317, [_Z14d_charge_grid2PfS_S_PiS0_PKiPKffiiii_param_9];
	add.s32 	%r143, %r364, 1;
	setp.ne.s32 	%p47, %r364, %r317;
	mov.u32 	%r364, %r143;
	@%p47 bra 	$L__BB7_69;
$L__BB7_106:
	ret;

}
	// .globl	_Z13d_charge_gridPfS_PiS0_S_PKiPKffiiiii
.visible .entry _Z13d_charge_gridPfS_PiS0_S_PKiPKffiiiii(
	.param .u64 .ptr .align 1 _Z13d_charge_gridPfS_PiS0_S_PKiPKffiiiii_param_0,
	.param .u64 .ptr .align 1 _Z13d_charge_gridPfS_PiS0_S_PKiPKffiiiii_param_1,
	.param .u64 .ptr .align 1 _Z13d_charge_gridPfS_PiS0_S_PKiPKffiiiii_param_2,
	.param .u64 .ptr .align 1 _Z13d_charge_gridPfS_PiS0_S_PKiPKffiiiii_param_3,
	.param .u64 .ptr .align 1 _Z13d_charge_gridPfS_PiS0_S_PKiPKffiiiii_param_4,
	.param .u64 .ptr .align 1 _Z13d_charge_gridPfS_PiS0_S_PKiPKffiiiii_param_5,
	.param .u64 .ptr .align 1 _Z13d_charge_gridPfS_PiS0_S_PKiPKffiiiii_param_6,
	.param .f32 _Z13d_charge_gridPfS_PiS0_S_PKiPKffiiiii_param_7,
	.param .u32 _Z13d_charge_gridPfS_PiS0_S_PKiPKffiiiii_param_8,
	.param .u32 _Z13d_charge_gridPfS_PiS0_S_PKiPKffiiiii_param_9,
	.param .u32 _Z13d_charge_gridPfS_PiS0_S_PKiPKffiiiii_param_10,
	.param .u32 _Z13d_charge_gridPfS_PiS0_S_PKiPKffiiiii_param_11,
	.param .u32 _Z13d_charge_gridPfS_PiS0_S_PKiPKffiiiii_param_12
)
{
	.local .align 8 .b8 	__local_depot8[88];
	.reg .b64 	%SP;
	.reg .b64 	%SPL;
	.reg .pred 	%p<120>;
	.reg .b32 	%r<687>;
	.reg .b32 	%f<304>;
	.reg .b64 	%rd<133>;

	mov.u64 	%SPL, __local_depot8;
	ld.param.u64 	%rd43, [_Z13d_charge_gridPfS_PiS0_S_PKiPKffiiiii_param_0];
	ld.param.u64 	%rd44, [_Z13d_charge_gridPfS_PiS0_S_PKiPKffiiiii_param_1];
	ld.param.u64 	%rd45, [_Z13d_charge_gridPfS_PiS0_S_PKiPKffiiiii_param_2];
	ld.param.u64 	%rd42, [_Z13d_charge_gridPfS_PiS0_S_PKiPKffiiiii_param_3];
	ld.param.u64 	%rd46, [_Z13d_charge_gridPfS_PiS0_S_PKiPKffiiiii_param_4];
	ld.param.u64 	%rd47, [_Z13d_charge_gridPfS_PiS0_S_PKiPKffiiiii_param_5];
	ld.param.u64 	%rd48, [_Z13d_charge_gridPfS_PiS0_S_PKiPKffiiiii_param_6];
	ld.param.u32 	%r274, [_Z13d_charge_gridPfS_PiS0_S_PKiPKffiiiii_param_8];
	ld.param.u32 	%r270, [_Z13d_charge_gridPfS_PiS0_S_PKiPKffiiiii_param_9];
	ld.param.u32 	%r271, [_Z13d_charge_gridPfS_PiS0_S_PKiPKffiiiii_param_10];
	ld.param.u32 	%r272, [_Z13d_charge_gridPfS_PiS0_S_PKiPKffiiiii_param_11];
	ld.param.u32 	%r273, [_Z13d_charge_gridPfS_PiS0_S_PKiPKffiiiii_param_12];
	cvta.to.global.u64 	%rd1, %rd48;
	cvta.to.global.u64 	%rd2, %rd43;
	cvta.to.global.u64 	%rd3, %rd44;
	cvta.to.global.u64 	%rd4, %rd45;
	cvta.to.global.u64 	%rd5, %rd46;
	cvta.to.global.u64 	%rd6, %rd47;
	add.u64 	%rd7, %SPL, 0;
	add.u64 	%rd8, %SPL, 72;
	mov.u32 	%r275, %ctaid.x;
	mov.u32 	%r276, %ntid.x;
	mov.u32 	%r277, %tid.x;
	mad.lo.s32 	%r1, %r275, %r276, %r277;
	setp.ge.s32 	%p1, %r1, %r274;
	@%p1 bra 	$L__BB8_179;
	cvta.to.global.u64 	%rd51, %rd42;
	mul.wide.s32 	%rd52, %r1, 4;
	add.s64 	%rd53, %rd51, %rd52;
	ld.global.u32 	%r2, [%rd53];
	setp.lt.s32 	%p2, %r272, 1;
	mov.b32 	%r610, 1;
	mov.f32 	%f300, 0f3F800000;
	@%p2 bra 	$L__BB8_14;
	add.s32 	%r3, %r270, 1;
	and.b32  	%r4, %r272, 15;
	setp.lt.u32 	%p3, %r272, 16;
	mov.f32 	%f300, 0f3F800000;
	mov.b32 	%r610, 1;
	mov.b32 	%r599, 0;
	@%p3 bra 	$L__BB8_5;
	and.b32  	%r599, %r272, 2147483632;
	mul.lo.s32 	%r284, %r3, %r3;
	mul.lo.s32 	%r285, %r284, %r284;
	mul.lo.s32 	%r286, %r285, %r285;
	mul.lo.s32 	%r6, %r286, %r286;
	mov.f32 	%f300, 0f3F800000;
	mov.b32 	%r610, 1;
	mov.b32 	%r611, 0;
$L__BB8_4:
	.pragma "nounroll";
	mul.wide.u32 	%rd54, %r611, 4;
	add.s64 	%rd55, %rd1, %rd54;
	ld.global.f32 	%f29, [%rd55];
	mul.f32 	%f30, %f300, %f29;
	mul.lo.s32 	%r610, %r610, %r6;
	ld.global.f32 	%f31, [%rd55+4];
	mul.f32 	%f32, %f30, %f31;
	ld.global.f32 	%f33, [%rd55+8];
	mul.f32 	%f34, %f32, %f33;
	ld.global.f32 	%f35, [%rd55+12];
	mul.f32 	%f36, %f34, %f35;
	ld.global.f32 	%f37, [%rd55+16];
	mul.f32 	%f38, %f36, %f37;
	ld.global.f32 	%f39, [%rd55+20];
	mul.f32 	%f40, %f38, %f39;
	ld.global.f32 	%f41, [%rd55+24];
	mul.f32 	%f42, %f40, %f41;
	ld.global.f32 	%f43, [%rd55+28];
	mul.f32 	%f44, %f42, %f43;
	ld.global.f32 	%f45, [%rd55+32];
	mul.f32 	%f46, %f44, %f45;
	ld.global.f32 	%f47, [%rd55+36];
	mul.f32 	%f48, %f46, %f47;
	ld.global.f32 	%f49, [%rd55+40];
	mul.f32 	%f50, %f48, %f49;
	ld.global.f32 	%f51, [%rd55+44];
	mul.f32 	%f52, %f50, %f51;
	ld.global.f32 	%f53, [%rd55+48];
	mul.f32 	%f54, %f52, %f53;
	ld.global.f32 	%f55, [%rd55+52];
	mul.f32 	%f56, %f54, %f55;
	ld.global.f32 	%f57, [%rd55+56];
	mul.f32 	%f58, %f56, %f57;
	ld.global.f32 	%f59, [%rd55+60];
	mul.f32 	%f300, %f58, %f59;
	add.s32 	%r611, %r611, 16;
	setp.eq.s32 	%p4, %r611, %r599;
	@%p4 bra 	$L__BB8_5;
	bra.uni 	$L__BB8_4;
$L__BB8_5:
	setp.eq.s32 	%p5, %r4, 0;
	@%p5 bra 	$L__BB8_14;
	and.b32  	%r10, %r272, 7;
	setp.lt.u32 	%p6, %r4, 8;
	@%p6 bra 	$L__BB8_8;
	mul.wide.u32 	%rd56, %r599, 4;
	add.s64 	%rd57, %rd1, %rd56;
	ld.global.f32 	%f61, [%rd57];
	mul.f32 	%f62, %f300, %f61;
	mul.lo.s32 	%r288, %r610, %r3;
	ld.global.f32 	%f63, [%rd57+4];
	mul.f32 	%f64, %f62, %f63;
	mul.lo.s32 	%r289, %r288, %r3;
	ld.global.f32 	%f65, [%rd57+8];
	mul.f32 	%f66, %f64, %f65;
	mul.lo.s32 	%r290, %r289, %r3;
	ld.global.f32 	%f67, [%rd57+12];
	mul.f32 	%f68, %f66, %f67;
	mul.lo.s32 	%r291, %r290, %r3;
	ld.global.f32 	%f69, [%rd57+16];
	mul.f32 	%f70, %f68, %f69;
	mul.lo.s32 	%r292, %r291, %r3;
	ld.global.f32 	%f71, [%rd57+20];
	mul.f32 	%f72, %f70, %f71;
	mul.lo.s32 	%r293, %r292, %r3;
	ld.global.f32 	%f73, [%rd57+24];
	mul.f32 	%f74, %f72, %f73;
	mul.lo.s32 	%r294, %r293, %r3;
	ld.global.f32 	%f75, [%rd57+28];
	mul.f32 	%f300, %f74, %f75;
	mul.lo.s32 	%r610, %r294, %r3;
	add.s32 	%r599, %r599, 8;
$L__BB8_8:
	setp.eq.s32 	%p7, %r10, 0;
	@%p7 bra 	$L__BB8_14;
	and.b32  	%r16, %r272, 3;
	setp.lt.u32 	%p8, %r10, 4;
	@%p8 bra 	$L__BB8_11;
	mul.wide.u32 	%rd58, %r599, 4;
	add.s64 	%rd59, %rd1, %rd58;
	ld.global.f32 	%f77, [%rd59];
	mul.f32 	%f78, %f300, %f77;
	mul.lo.s32 	%r296, %r610, %r3;
	ld.global.f32 	%f79, [%rd59+4];
	mul.f32 	%f80, %f78, %f79;
	mul.lo.s32 	%r297, %r296, %r3;
	ld.global.f32 	%f81, [%rd59+8];
	mul.f32 	%f82, %f80, %f81;
	mul.lo.s32 	%r298, %r297, %r3;
	ld.global.f32 	%f83, [%rd59+12];
	mul.f32 	%f300, %f82, %f83;
	mul.lo.s32 	%r610, %r298, %r3;
	add.s32 	%r599, %r599, 4;
$L__BB8_11:
	setp.eq.s32 	%p9, %r16, 0;
	@%p9 bra 	$L__BB8_14;
	mov.b32 	%r609, 0;
$L__BB8_13:
	.pragma "nounroll";
	mul.wide.u32 	%rd60, %r599, 4;
	add.s64 	%rd61, %rd1, %rd60;
	ld.global.f32 	%f84, [%rd61];
	mul.f32 	%f300, %f300, %f84;
	mul.lo.s32 	%r610, %r610, %r3;
	add.s32 	%r599, %r599, 1;
	add.s32 	%r609, %r609, 1;
	setp.ne.s32 	%p10, %r609, %r16;
	@%p10 bra 	$L__BB8_13;
$L__BB8_14:
	setp.lt.s32 	%p11, %r272, 1;
	@%p11 bra 	$L__BB8_31;
	and.b32  	%r29, %r270, 1;
	mul.lo.s32 	%r30, %r272, %r1;
	mov.b32 	%r613, 0;
$L__BB8_16:
	setp.ne.s32 	%p12, %r29, 0;
	@%p12 bra 	$L__BB8_18;
	add.s32 	%r303, %r613, %r30;
	mul.wide.s32 	%rd67, %r303, 4;
	add.s64 	%rd68, %rd2, %rd67;
	ld.global.f32 	%f90, [%rd68];
	mul.wide.u32 	%rd69, %r613, 4;
	add.s64 	%rd70, %rd1, %rd69;
	ld.global.f32 	%f302, [%rd70];
	fma.rn.f32 	%f91, %f302, 0f3F000000, %f90;
	div.rn.f32 	%f92, %f91, %f302;
	cvt.rzi.s32.f32 	%r304, %f92;
	add.s64 	%rd71, %rd8, %rd69;
	st.local.u32 	[%rd71], %r304;
	cvt.rn.f32.s32 	%f93, %r304;
	mul.f32 	%f94, %f302, %f93;
	sub.f32 	%f303, %f90, %f94;
	bra.uni 	$L__BB8_19;
$L__BB8_18:
	add.s32 	%r301, %r613, %r30;
	mul.wide.s32 	%rd62, %r301, 4;
	add.s64 	%rd63, %rd2, %rd62;
	ld.global.f32 	%f85, [%rd63];
	mul.wide.u32 	%rd64, %r613, 4;
	add.s64 	%rd65, %rd1, %rd64;
	ld.global.f32 	%f302, [%rd65];
	div.rn.f32 	%f86, %f85, %f302;
	cvt.rzi.s32.f32 	%r302, %f86;
	add.s64 	%rd66, %rd8, %rd64;
	st.local.u32 	[%rd66], %r302;
	cvt.rn.f32.s32 	%f87, %r302;
	add.f32 	%f88, %f87, 0f3F000000;
	mul.f32 	%f89, %f302, %f88;
	sub.f32 	%f303, %f85, %f89;
$L__BB8_19:
	mul.wide.u32 	%rd72, %r613, 24;
	add.s64 	%rd9, %rd7, %rd72;
	div.rn.f32 	%f20, %f303, %f302;
	setp.gt.s32 	%p13, %r270, 1;
	@%p13 bra 	$L__BB8_23;
	setp.eq.s32 	%p17, %r270, 0;
	@%p17 bra 	$L__BB8_27;
	setp.eq.s32 	%p18, %r270, 1;
	@%p18 bra 	$L__BB8_22;
	bra.uni 	$L__BB8_30;
$L__BB8_22:
	mov.f32 	%f160, 0f3F000000;
	sub.f32 	%f161, %f160, %f20;
	add.f32 	%f162, %f20, 0f3F000000;
	st.local.v2.f32 	[%rd9], {%f161, %f162};
	bra.uni 	$L__BB8_30;
$L__BB8_23:
	setp.eq.s32 	%p14, %r270, 2;
	@%p14 bra 	$L__BB8_28;
	setp.eq.s32 	%p15, %r270, 3;
	@%p15 bra 	$L__BB8_29;
	setp.eq.s32 	%p16, %r270, 4;
	@%p16 bra 	$L__BB8_26;
	bra.uni 	$L__BB8_30;
$L__BB8_26:
	mul.f32 	%f95, %f20, %f20;
	mul.f32 	%f96, %f95, %f95;
	mul.f32 	%f97, %f20, 0f41000000;
	mov.f32 	%f98, 0f3F800000;
	sub.f32 	%f99, %f98, %f97;
	fma.rn.f32 	%f100, %f95, 0f41C00000, %f99;
	mul.f32 	%f101, %f96, 0f42000000;
	sub.f32 	%f102, %f100, %f101;
	mul.f32 	%f103, %f96, 0f41800000;
	add.f32 	%f104, %f103, %f102;
	div.rn.f32 	%f105, %f104, 0f43C00000;
	mul.f32 	%f106, %f20, 0f42300000;
	mov.f32 	%f107, 0f41980000;
	sub.f32 	%f108, %f107, %f106;
	fma.rn.f32 	%f109, %f95, 0f41C00000, %f108;
	add.f32 	%f110, %f109, %f103;
	sub.f32 	%f111, %f110, %f103;
	div.rn.f32 	%f112, %f111, 0f42C00000;
	st.local.v2.f32 	[%rd9], {%f105, %f112};
	fma.rn.f32 	%f113, %f95, 0fC2F00000, 0f42E60000;
	fma.rn.f32 	%f114, %f96, 0f42400000, %f113;
	div.rn.f32 	%f115, %f114, 0f43400000;
	add.f32 	%f116, %f106, 0f41980000;
	fma.rn.f32 	%f117, %f95, 0f41C00000, %f116;
	sub.f32 	%f118, %f117, %f103;
	sub.f32 	%f119, %f118, %f103;
	div.rn.f32 	%f120, %f119, 0f42C00000;
	st.local.v2.f32 	[%rd9+8], {%f115, %f120};
	add.f32 	%f121, %f97, 0f3F800000;
	fma.rn.f32 	%f122, %f95, 0f41C00000, %f121;
	add.f32 	%f123, %f122, %f101;
	add.f32 	%f124, %f103, %f123;
	div.rn.f32 	%f125, %f124, 0f43C00000;
	st.local.f32 	[%rd9+16], %f125;
	bra.uni 	$L__BB8_30;
$L__BB8_27:
	mov.b32 	%r305, 1065353216;
	st.local.u32 	[%rd9], %r305;
	bra.uni 	$L__BB8_30;
$L__BB8_28:
	mul.f32 	%f151, %f20, %f20;
	mul.f32 	%f152, %f20, 0f3F000000;
	mov.f32 	%f153, 0f3E000000;
	sub.f32 	%f154, %f153, %f152;
	fma.rn.f32 	%f155, %f151, 0f3F000000, %f154;
	mov.f32 	%f156, 0f3F400000;
	sub.f32 	%f157, %f156, %f151;
	st.local.v2.f32 	[%rd9], {%f155, %f157};
	add.f32 	%f158, %f152, 0f3E000000;
	fma.rn.f32 	%f159, %f151, 0f3F000000, %f158;
	st.local.f32 	[%rd9+8], %f159;
	bra.uni 	$L__BB8_30;
$L__BB8_29:
	mul.f32 	%f126, %f20, %f20;
	mul.f32 	%f127, %f20, %f126;
	mul.f32 	%f128, %f20, 0f40C00000;
	mov.f32 	%f129, 0f3F800000;
	sub.f32 	%f130, %f129, %f128;
	mul.f32 	%f131, %f126, 0f41400000;
	add.f32 	%f132, %f130, %f131;
	mul.f32 	%f133, %f127, 0f41000000;
	sub.f32 	%f134, %f132, %f133;
	div.rn.f32 	%f135, %f134, 0f42400000;
	mul.f32 	%f136, %f20, 0f41F00000;
	mov.f32 	%f137, 0f41B80000;
	sub.f32 	%f138, %f137, %f136;
	sub.f32 	%f139, %f138, %f131;
	mul.f32 	%f140, %f127, 0f41C00000;
	add.f32 	%f141, %f139, %f140;
	div.rn.f32 	%f142, %f141, 0f42400000;
	st.local.v2.f32 	[%rd9], {%f135, %f142};
	add.f32 	%f143, %f136, 0f41B80000;
	sub.f32 	%f144, %f143, %f131;
	sub.f32 	%f145, %f144, %f140;
	div.rn.f32 	%f146, %f145, 0f42400000;
	add.f32 	%f147, %f128, 0f3F800000;
	add.f32 	%f148, %f147, %f131;
	add.f32 	%f149, %f148, %f133;
	div.rn.f32 	%f150, %f149, 0f42400000;
	st.local.v2.f32 	[%rd9+8], {%f146, %f150};
$L__BB8_30:
	add.s32 	%r613, %r613, 1;
	setp.ne.s32 	%p19, %r613, %r272;
	@%p19 bra 	$L__BB8_16;
$L__BB8_31:
	setp.eq.s32 	%p20, %r272, 3;
	@%p20 bra 	$L__BB8_101;
	setp.ne.s32 	%p21, %r272, 2;
	@%p21 bra 	$L__BB8_179;
	shr.u32 	%r467, %r270, 31;
	add.s32 	%r468, %r270, %r467;
	shr.s32 	%r469, %r468, 1;
	neg.s32 	%r37, %r469;
	setp.lt.s32 	%p74, %r270, 0;
	@%p74 bra 	$L__BB8_179;
	mul.lo.s32 	%r38, %r2, %r271;
	setp.ne.s32 	%p75, %r273, 1;
	mul.lo.s32 	%r39, %r610, %r1;
	@%p75 bra 	$L__BB8_68;
	mov.b32 	%r614, 0;
	add.s64 	%rd10, %rd7, 36;
	mov.u32 	%r632, %r614;
$L__BB8_36:
	mov.u32 	%r40, %r614;
	ld.local.u32 	%r518, [%rd8];
	add.s32 	%r519, %r40, %r37;
	add.s32 	%r42, %r519, %r518;
	setp.lt.s32 	%p98, %r42, 0;
	@%p98 bra 	$L__BB8_38;
	ld.global.u32 	%r520, [%rd6];
	setp.lt.s32 	%p99, %r42, %r520;
	selp.b32 	%r521, 0, %r520, %p99;
	sub.s32 	%r616, %r42, %r521;
	bra.uni 	$L__BB8_39;
$L__BB8_38:
	ld.global.u32 	%r522, [%rd6];
	add.s32 	%r616, %r522, %r42;
$L__BB8_39:
	setp.lt.u32 	%p100, %r270, 3;
	mov.b32 	%r627, 0;
	@%p100 bra 	$L__BB8_54;
	add.s32 	%r526, %r270, 1;
	and.b32  	%r527, %r526, -4;
	neg.s32 	%r619, %r527;
	add.s32 	%r617, %r37, 1;
	add.s32 	%r618, %r39, %r632;
	mov.b32 	%r620, 0;
	mov.u64 	%rd132, %rd10;
$L__BB8_41:
	ld.local.u32 	%r54, [%rd8+4];
	add.s32 	%r55, %r620, %r37;
	add.s32 	%r528, %r617, %r54;
	add.s32 	%r56, %r528, -1;
	setp.lt.s32 	%p101, %r56, 0;
	@%p101 bra 	$L__BB8_43;
	ld.global.u32 	%r529, [%rd6+4];
	setp.lt.s32 	%p102, %r56, %r529;
	selp.b32 	%r530, 0, %r529, %p102;
	sub.s32 	%r531, %r54, %r530;
	add.s32 	%r532, %r617, %r531;
	add.s32 	%r622, %r532, -1;
	bra.uni 	$L__BB8_44;
$L__BB8_43:
	ld.global.u32 	%r533, [%rd6+4];
	add.s32 	%r534, %r55, %r54;
	add.s32 	%r622, %r533, %r534;
$L__BB8_44:
	mul.wide.s32 	%rd104, %r618, 4;
	add.s64 	%rd105, %rd4, %rd104;
	add.s64 	%rd12, %rd105, 8;
	add.s64 	%rd106, %rd3, %rd104;
	add.s64 	%rd13, %rd106, 8;
	ld.global.u32 	%r535, [%rd6];
	mad.lo.s32 	%r536, %r535, %r622, %r616;
	add.s32 	%r537, %r536, %r38;
	mul.wide.u32 	%rd107, %r40, 4;
	add.s64 	%rd108, %rd7, %rd107;
	ld.local.f32 	%f258, [%rd108];
	ld.local.f32 	%f259, [%rd132+-12];
	mul.f32 	%f260, %f258, %f259;
	div.rn.f32 	%f261, %f260, %f300;
	mul.wide.s32 	%rd109, %r537, 4;
	add.s64 	%rd110, %rd5, %rd109;
	atom.global.add.f32 	%f262, [%rd110], %f261;
	st.global.u32 	[%rd105], %r536;
	st.global.f32 	[%rd106], %f261;
	ld.local.u32 	%r60, [%rd8+4];
	add.s32 	%r61, %r617, %r60;
	setp.lt.s32 	%p103, %r61, 0;
	@%p103 bra 	$L__BB8_46;
	ld.global.u32 	%r538, [%rd6+4];
	setp.lt.s32 	%p104, %r61, %r538;
	selp.b32 	%r539, 0, %r538, %p104;
	sub.s32 	%r540, %r60, %r539;
	add.s32 	%r623, %r617, %r540;
	bra.uni 	$L__BB8_47;
$L__BB8_46:
	ld.global.u32 	%r541, [%rd6+4];
	add.s32 	%r542, %r620, %r37;
	add.s32 	%r543, %r542, %r60;
	add.s32 	%r544, %r543, %r541;
	add.s32 	%r623, %r544, 1;
$L__BB8_47:
	ld.global.u32 	%r545, [%rd6];
	mad.lo.s32 	%r546, %r545, %r623, %r616;
	add.s32 	%r547, %r546, %r38;
	ld.local.f32 	%f263, [%rd108];
	ld.local.f32 	%f264, [%rd132+-8];
	mul.f32 	%f265, %f263, %f264;
	div.rn.f32 	%f266, %f265, %f300;
	mul.wide.s32 	%rd113, %r547, 4;
	add.s64 	%rd114, %rd5, %rd113;
	atom.global.add.f32 	%f267, [%rd114], %f266;
	st.global.u32 	[%rd12+-4], %r546;
	st.global.f32 	[%rd13+-4], %f266;
	ld.local.u32 	%r65, [%rd8+4];
	add.s32 	%r548, %r617, %r65;
	add.s32 	%r66, %r548, 1;
	setp.lt.s32 	%p105, %r66, 0;
	@%p105 bra 	$L__BB8_49;
	ld.global.u32 	%r549, [%rd6+4];
	setp.lt.s32 	%p106, %r66, %r549;
	selp.b32 	%r550, 0, %r549, %p106;
	sub.s32 	%r551, %r65, %r550;
	add.s32 	%r552, %r617, %r551;
	add.s32 	%r624, %r552, 1;
	bra.uni 	$L__BB8_50;
$L__BB8_49:
	ld.global.u32 	%r553, [%rd6+4];
	add.s32 	%r554, %r620, %r37;
	add.s32 	%r555, %r554, %r65;
	add.s32 	%r556, %r555, %r553;
	add.s32 	%r624, %r556, 2;
$L__BB8_50:
	ld.global.u32 	%r557, [%rd6];
	mad.lo.s32 	%r558, %r557, %r624, %r616;
	add.s32 	%r559, %r558, %r38;
	mul.wide.u32 	%rd115, %r40, 4;
	add.s64 	%rd116, %rd7, %rd115;
	ld.local.f32 	%f268, [%rd116];
	ld.local.f32 	%f269, [%rd132+-4];
	mul.f32 	%f270, %f268, %f269;
	div.rn.f32 	%f271, %f270, %f300;
	mul.wide.s32 	%rd117, %r559, 4;
	add.s64 	%rd118, %rd5, %rd117;
	atom.global.add.f32 	%f272, [%rd118], %f271;
	st.global.u32 	[%rd12], %r558;
	st.global.f32 	[%rd13], %f271;
	ld.local.u32 	%r70, [%rd8+4];
	add.s32 	%r560, %r617, %r70;
	add.s32 	%r71, %r560, 2;
	setp.lt.s32 	%p107, %r71, 0;
	@%p107 bra 	$L__BB8_52;
	ld.global.u32 	%r561, [%rd6+4];
	setp.lt.s32 	%p108, %r71, %r561;
	selp.b32 	%r562, 0, %r561, %p108;
	sub.s32 	%r563, %r70, %r562;
	add.s32 	%r564, %r617, %r563;
	add.s32 	%r625, %r564, 2;
	bra.uni 	$L__BB8_53;
$L__BB8_52:
	ld.global.u32 	%r565, [%rd6+4];
	add.s32 	%r566, %r620, %r37;
	add.s32 	%r567, %r566, %r70;
	add.s32 	%r568, %r567, %r565;
	add.s32 	%r625, %r568, 3;
$L__BB8_53:
	add.s32 	%r569, %r270, 1;
	and.b32  	%r627, %r569, -4;
	ld.global.u32 	%r570, [%rd6];
	mad.lo.s32 	%r571, %r570, %r625, %r616;
	add.s32 	%r572, %r571, %r38;
	mul.wide.u32 	%rd119, %r40, 4;
	add.s64 	%rd120, %rd7, %rd119;
	ld.local.f32 	%f273, [%rd120];
	ld.local.f32 	%f274, [%rd132];
	mul.f32 	%f275, %f273, %f274;
	div.rn.f32 	%f276, %f275, %f300;
	mul.wide.s32 	%rd121, %r572, 4;
	add.s64 	%rd122, %rd5, %rd121;
	atom.global.add.f32 	%f277, [%rd122], %f276;
	st.global.u32 	[%rd12+4], %r571;
	st.global.f32 	[%rd13+4], %f276;
	add.s32 	%r632, %r632, 4;
	add.s32 	%r620, %r620, 4;
	add.s32 	%r619, %r619, 4;
	add.s32 	%r618, %r618, 4;
	add.s64 	%rd132, %rd132, 16;
	add.s32 	%r617, %r617, 4;
	setp.ne.s32 	%p109, %r619, 0;
	@%p109 bra 	$L__BB8_41;
$L__BB8_54:
	mov.u32 	%r83, %r632;
	add.s32 	%r573, %r270, 1;
	and.b32  	%r84, %r573, 3;
	setp.eq.s32 	%p110, %r84, 0;
	@%p110 bra 	$L__BB8_67;
	ld.local.u32 	%r574, [%rd8+4];
	add.s32 	%r85, %r627, %r37;
	add.s32 	%r86, %r85, %r574;
	setp.lt.s32 	%p111, %r86, 0;
	@%p111 bra 	$L__BB8_57;
	ld.global.u32 	%r575, [%rd6+4];
	setp.lt.s32 	%p112, %r86, %r575;
	selp.b32 	%r576, 0, %r575, %p112;
	sub.s32 	%r629, %r86, %r576;
	bra.uni 	$L__BB8_58;
$L__BB8_57:
	ld.global.u32 	%r577, [%rd6+4];
	add.s32 	%r629, %r577, %r86;
$L__BB8_58:
	setp.eq.s32 	%p113, %r84, 1;
	ld.global.u32 	%r578, [%rd6];
	mad.lo.s32 	%r579, %r578, %r629, %r616;
	add.s32 	%r580, %r579, %r38;
	mul.wide.u32 	%rd123, %r40, 4;
	add.s64 	%rd15, %rd7, %rd123;
	ld.local.f32 	%f278, [%rd15];
	mul.wide.u32 	%rd124, %r627, 4;
	add.s64 	%rd16, %rd7, %rd124;
	ld.local.f32 	%f279, [%rd16+24];
	mul.f32 	%f280, %f278, %f279;
	div.rn.f32 	%f281, %f280, %f300;
	mul.wide.s32 	%rd125, %r580, 4;
	add.s64 	%rd126, %rd5, %rd125;
	atom.global.add.f32 	%f282, [%rd126], %f281;
	add.s32 	%r581, %r83, %r39;
	mul.wide.s32 	%rd127, %r581, 4;
	add.s64 	%rd17, %rd4, %rd127;
	st.global.u32 	[%rd17], %r579;
	add.s64 	%rd18, %rd3, %rd127;
	st.global.f32 	[%rd18], %f281;
	add.s32 	%r632, %r83, 1;
	@%p113 bra 	$L__BB8_67;
	ld.local.u32 	%r582, [%rd8+4];
	add.s32 	%r583, %r85, %r582;
	add.s32 	%r91, %r583, 1;
	setp.lt.s32 	%p114, %r91, 0;
	@%p114 bra 	$L__BB8_61;
	ld.global.u32 	%r584, [%rd6+4];
	setp.lt.s32 	%p115, %r91, %r584;
	selp.b32 	%r585, 0, %r584, %p115;
	sub.s32 	%r630, %r91, %r585;
	bra.uni 	$L__BB8_62;
$L__BB8_61:
	ld.global.u32 	%r586, [%rd6+4];
	add.s32 	%r630, %r586, %r91;
$L__BB8_62:
	setp.eq.s32 	%p116, %r84, 2;
	ld.global.u32 	%r587, [%rd6];
	mad.lo.s32 	%r588, %r587, %r630, %r616;
	add.s32 	%r589, %r588, %r38;
	ld.local.f32 	%f283, [%rd15];
	ld.local.f32 	%f284, [%rd16+28];
	mul.f32 	%f285, %f283, %f284;
	div.rn.f32 	%f286, %f285, %f300;
	mul.wide.s32 	%rd128, %r589, 4;
	add.s64 	%rd129, %rd5, %rd128;
	atom.global.add.f32 	%f287, [%rd129], %f286;
	st.global.u32 	[%rd17+4], %r588;
	st.global.f32 	[%rd18+4], %f286;
	add.s32 	%r632, %r83, 2;
	@%p116 bra 	$L__BB8_67;
	ld.local.u32 	%r590, [%rd8+4];
	add.s32 	%r591, %r85, %r590;
	add.s32 	%r96, %r591, 2;
	setp.lt.s32 	%p117, %r96, 0;
	@%p117 bra 	$L__BB8_65;
	ld.global.u32 	%r592, [%rd6+4];
	setp.lt.s32 	%p118, %r96, %r592;
	selp.b32 	%r593, 0, %r592, %p118;
	sub.s32 	%r631, %r96, %r593;
	bra.uni 	$L__BB8_66;
$L__BB8_65:
	ld.global.u32 	%r594, [%rd6+4];
	add.s32 	%r631, %r594, %r96;
$L__BB8_66:
	ld.global.u32 	%r595, [%rd6];
	mad.lo.s32 	%r596, %r595, %r631, %r616;
	add.s32 	%r597, %r596, %r38;
	ld.local.f32 	%f288, [%rd15];
	ld.local.f32 	%f289, [%rd16+32];
	mul.f32 	%f290, %f288, %f289;
	div.rn.f32 	%f291, %f290, %f300;
	mul.wide.s32 	%rd130, %r597, 4;
	add.s64 	%rd131, %rd5, %rd130;
	atom.global.add.f32 	%f292, [%rd131], %f291;
	st.global.u32 	[%rd17+8], %r596;
	st.global.f32 	[%rd18+8], %f291;
	add.s32 	%r632, %r83, 3;
$L__BB8_67:
	add.s32 	%r614, %r40, 1;
	setp.eq.s32 	%p119, %r40, %r270;
	@%p119 bra 	$L__BB8_179;
	bra.uni 	$L__BB8_36;
$L__BB8_68:
	add.s32 	%r471, %r270, 1;
	ld.local.u32 	%r472, [%rd8];
	add.s32 	%r103, %r37, %r472;
	and.b32  	%r104, %r471, 3;
	and.b32  	%r105, %r471, -4;
	ld.local.u32 	%r473, [%rd8+4];
	add.s32 	%r106, %r37, %r473;
	mov.b32 	%r633, 0;
	mov.u32 	%r648, %r633;
$L__BB8_69:
	mov.u32 	%r107, %r633;
	add.s32 	%r109, %r107, %r103;
	setp.gt.s32 	%p76, %r109, -1;
	@%p76 bra 	$L__BB8_71;
	ld.global.u32 	%r476, [%rd6];
	add.s32 	%r635, %r476, %r109;
	bra.uni 	$L__BB8_72;
$L__BB8_71:
	ld.global.u32 	%r474, [%rd6];
	setp.lt.s32 	%p77, %r109, %r474;
	selp.b32 	%r475, 0, %r474, %p77;
	sub.s32 	%r635, %r109, %r475;
$L__BB8_72:
	setp.lt.u32 	%p78, %r270, 3;
	mul.wide.u32 	%rd99, %r107, 4;
	add.s64 	%rd19, %rd7, %rd99;
	mov.b32 	%r643, 0;
	@%p78 bra 	$L__BB8_87;
	ld.local.f32 	%f21, [%rd19];
	mov.b32 	%r636, 0;
$L__BB8_74:
	add.s32 	%r115, %r636, %r106;
	setp.gt.s32 	%p79, %r115, -1;
	@%p79 bra 	$L__BB8_76;
	ld.global.u32 	%r482, [%rd6+4];
	add.s32 	%r638, %r482, %r115;
	bra.uni 	$L__BB8_77;
$L__BB8_76:
	ld.global.u32 	%r480, [%rd6+4];
	setp.lt.s32 	%p80, %r115, %r480;
	selp.b32 	%r481, 0, %r480, %p80;
	sub.s32 	%r638, %r115, %r481;
$L__BB8_77:
	ld.global.u32 	%r483, [%rd6];
	mad.lo.s32 	%r484, %r483, %r638, %r635;
	mul.wide.u32 	%rd100, %r636, 4;
	add.s64 	%rd20, %rd7, %rd100;
	ld.local.f32 	%f237, [%rd20+24];
	mul.f32 	%f238, %f21, %f237;
	div.rn.f32 	%f239, %f238, %f300;
	add.s32 	%r485, %r648, %r39;
	mul.wide.s32 	%rd101, %r485, 4;
	add.s64 	%rd21, %rd4, %rd101;
	st.global.u32 	[%rd21], %r484;
	add.s64 	%rd22, %rd3, %rd101;
	st.global.f32 	[%rd22], %f239;
	add.s32 	%r119, %r115, 1;
	setp.lt.s32 	%p81, %r119, 0;
	@%p81 bra 	$L__BB8_79;
	ld.global.u32 	%r486, [%rd6+4];
	setp.lt.s32 	%p82, %r119, %r486;
	selp.b32 	%r487, 0, %r486, %p82;
	sub.s32 	%r639, %r119, %r487;
	bra.uni 	$L__BB8_80;
$L__BB8_79:
	ld.global.u32 	%r488, [%rd6+4];
	add.s32 	%r639, %r488, %r119;
$L__BB8_80:
	ld.global.u32 	%r489, [%rd6];
	mad.lo.s32 	%r490, %r489, %r639, %r635;
	ld.local.f32 	%f240, [%rd20+28];
	mul.f32 	%f241, %f21, %f240;
	div.rn.f32 	%f242, %f241, %f300;
	st.global.u32 	[%rd21+4], %r490;
	st.global.f32 	[%rd22+4], %f242;
	add.s32 	%r123, %r115, 2;
	setp.lt.s32 	%p83, %r123, 0;
	@%p83 bra 	$L__BB8_82;
	ld.global.u32 	%r491, [%rd6+4];
	setp.lt.s32 	%p84, %r123, %r491;
	selp.b32 	%r492, 0, %r491, %p84;
	sub.s32 	%r640, %r123, %r492;
	bra.uni 	$L__BB8_83;
$L__BB8_82:
	ld.global.u32 	%r493, [%rd6+4];
	add.s32 	%r640, %r493, %r123;
$L__BB8_83:
	ld.global.u32 	%r494, [%rd6];
	mad.lo.s32 	%r495, %r494, %r640, %r635;
	ld.local.f32 	%f243, [%rd20+32];
	mul.f32 	%f244, %f21, %f243;
	div.rn.f32 	%f245, %f244, %f300;
	st.global.u32 	[%rd21+8], %r495;
	st.global.f32 	[%rd22+8], %f245;
	add.s32 	%r127, %r115, 3;
	setp.lt.s32 	%p85, %r127, 0;
	@%p85 bra 	$L__BB8_85;
	ld.global.u32 	%r496, [%rd6+4];
	setp.lt.s32 	%p86, %r127, %r496;
	selp.b32 	%r497, 0, %r496, %p86;
	sub.s32 	%r641, %r127, %r497;
	bra.uni 	$L__BB8_86;
$L__BB8_85:
	ld.global.u32 	%r498, [%rd6+4];
	add.s32 	%r641, %r498, %r127;
$L__BB8_86:
	ld.global.u32 	%r499, [%rd6];
	mad.lo.s32 	%r500, %r499, %r641, %r635;
	ld.local.f32 	%f246, [%rd20+36];
	mul.f32 	%f247, %f21, %f246;
	div.rn.f32 	%f248, %f247, %f300;
	st.global.u32 	[%rd21+12], %r500;
	st.global.f32 	[%rd22+12], %f248;
	add.s32 	%r648, %r648, 4;
	add.s32 	%r636, %r636, 4;
	setp.ne.s32 	%p87, %r636, %r105;
	mov.u32 	%r643, %r105;
	@%p87 bra 	$L__BB8_74;
$L__BB8_87:
	mov.u32 	%r135, %r648;
	setp.eq.s32 	%p88, %r104, 0;
	@%p88 bra 	$L__BB8_100;
	add.s32 	%r136, %r643, %r106;
	setp.lt.s32 	%p89, %r136, 0;
	@%p89 bra 	$L__BB8_90;
	ld.global.u32 	%r501, [%rd6+4];
	setp.lt.s32 	%p90, %r136, %r501;
	selp.b32 	%r502, 0, %r501, %p90;
	sub.s32 	%r645, %r136, %r502;
	bra.uni 	$L__BB8_91;
$L__BB8_90:
	ld.global.u32 	%r503, [%rd6+4];
	add.s32 	%r645, %r503, %r136;
$L__BB8_91:
	setp.eq.s32 	%p91, %r104, 1;
	ld.global.u32 	%r504, [%rd6];
	mad.lo.s32 	%r505, %r504, %r645, %r635;
	ld.local.f32 	%f22, [%rd19];
	mul.wide.u32 	%rd102, %r643, 4;
	add.s64 	%rd23, %rd7, %rd102;
	ld.local.f32 	%f249, [%rd23+24];
	mul.f32 	%f250, %f22, %f249;
	div.rn.f32 	%f251, %f250, %f300;
	add.s32 	%r506, %r135, %r39;
	mul.wide.s32 	%rd103, %r506, 4;
	add.s64 	%rd24, %rd4, %rd103;
	st.global.u32 	[%rd24], %r505;
	add.s64 	%rd25, %rd3, %rd103;
	st.global.f32 	[%rd25], %f251;
	add.s32 	%r648, %r135, 1;
	@%p91 bra 	$L__BB8_100;
	add.s32 	%r141, %r136, 1;
	setp.lt.s32 	%p92, %r141, 0;
	@%p92 bra 	$L__BB8_94;
	ld.global.u32 	%r507, [%rd6+4];
	setp.lt.s32 	%p93, %r141, %r507;
	selp.b32 	%r508, 0, %r507, %p93;
	sub.s32 	%r646, %r141, %r508;
	bra.uni 	$L__BB8_95;
$L__BB8_94:
	ld.global.u32 	%r509, [%rd6+4];
	add.s32 	%r646, %r509, %r141;
$L__BB8_95:
	setp.eq.s32 	%p94, %r104, 2;
	ld.global.u32 	%r510, [%rd6];
	mad.lo.s32 	%r511, %r510, %r646, %r635;
	ld.local.f32 	%f252, [%rd23+28];
	mul.f32 	%f253, %f22, %f252;
	div.rn.f32 	%f254, %f253, %f300;
	st.global.u32 	[%rd24+4], %r511;
	st.global.f32 	[%rd25+4], %f254;
	add.s32 	%r648, %r135, 2;
	@%p94 bra 	$L__BB8_100;
	add.s32 	%r146, %r136, 2;
	setp.lt.s32 	%p95, %r146, 0;
	@%p95 bra 	$L__BB8_98;
	ld.global.u32 	%r512, [%rd6+4];
	setp.lt.s32 	%p96, %r146, %r512;
	selp.b32 	%r513, 0, %r512, %p96;
	sub.s32 	%r647, %r146, %r513;
	bra.uni 	$L__BB8_99;
$L__BB8_98:
	ld.global.u32 	%r514, [%rd6+4];
	add.s32 	%r647, %r514, %r146;
$L__BB8_99:
	ld.global.u32 	%r515, [%rd6];
	mad.lo.s32 	%r516, %r515, %r647, %r635;
	ld.local.f32 	%f255, [%rd23+32];
	mul.f32 	%f256, %f22, %f255;
	div.rn.f32 	%f257, %f256, %f300;
	st.global.u32 	[%rd24+8], %r516;
	st.global.f32 	[%rd25+8], %f257;
	add.s32 	%r648, %r135, 3;
$L__BB8_100:
	add.s32 	%r633, %r107, 1;
	setp.eq.s32 	%p97, %r107, %r270;
	@%p97 bra 	$L__BB8_179;
	bra.uni 	$L__BB8_69;
$L__BB8_101:
	shr.u32 	%r306, %r270, 31;
	add.s32 	%r307, %r270, %r306;
	shr.s32 	%r308, %r307, 1;
	neg.s32 	%r153, %r308;
	setp.lt.s32 	%p22, %r270, 0;
	@%p22 bra 	$L__BB8_179;
	mul.lo.s32 	%r154, %r2, %r271;
	setp.ne.s32 	%p23, %r273, 1;
	mul.lo.s32 	%r155, %r610, %r1;
	@%p23 bra 	$L__BB8_141;
	mov.b32 	%r649, 0;
	mov.u32 	%r667, %r649;
$L__BB8_104:
	ld.local.u32 	%r376, [%rd8];
	add.s32 	%r377, %r649, %r153;
	add.s32 	%r158, %r377, %r376;
	setp.lt.s32 	%p49, %r158, 0;
	@%p49 bra 	$L__BB8_106;
	ld.global.u32 	%r378, [%rd6];
	setp.lt.s32 	%p50, %r158, %r378;
	selp.b32 	%r379, 0, %r378, %p50;
	sub.s32 	%r651, %r158, %r379;
	bra.uni 	$L__BB8_107;
$L__BB8_106:
	ld.global.u32 	%r380, [%rd6];
	add.s32 	%r651, %r380, %r158;
$L__BB8_107:
	mul.wide.u32 	%rd79, %r649, 4;
	add.s64 	%rd26, %rd7, %rd79;
	mov.b32 	%r652, 0;
$L__BB8_108:
	mov.u32 	%r162, %r652;
	ld.local.u32 	%r382, [%rd8+4];
	add.s32 	%r383, %r162, %r153;
	add.s32 	%r164, %r383, %r382;
	setp.lt.s32 	%p51, %r164, 0;
	@%p51 bra 	$L__BB8_110;
	ld.global.u32 	%r384, [%rd6+4];
	setp.lt.s32 	%p52, %r164, %r384;
	selp.b32 	%r385, 0, %r384, %p52;
	sub.s32 	%r654, %r164, %r385;
	bra.uni 	$L__BB8_111;
$L__BB8_110:
	ld.global.u32 	%r386, [%rd6+4];
	add.s32 	%r654, %r386, %r164;
$L__BB8_111:
	setp.lt.u32 	%p53, %r270, 3;
	mul.wide.u32 	%rd80, %r162, 4;
	add.s64 	%rd27, %rd7, %rd80;
	mov.b32 	%r662, 0;
	@%p53 bra 	$L__BB8_126;
	mov.b32 	%r655, 0;
$L__BB8_113:
	ld.local.u32 	%r390, [%rd8+8];
	add.s32 	%r170, %r655, %r153;
	add.s32 	%r171, %r170, %r390;
	setp.lt.s32 	%p54, %r171, 0;
	@%p54 bra 	$L__BB8_115;
	ld.global.u32 	%r391, [%rd6+8];
	setp.lt.s32 	%p55, %r171, %r391;
	selp.b32 	%r392, 0, %r391, %p55;
	sub.s32 	%r657, %r171, %r392;
	bra.uni 	$L__BB8_116;
$L__BB8_115:
	ld.global.u32 	%r393, [%rd6+8];
	add.s32 	%r657, %r393, %r171;
$L__BB8_116:
	ld.global.u32 	%r394, [%rd6+4];
	mad.lo.s32 	%r395, %r394, %r657, %r654;
	ld.global.u32 	%r396, [%rd6];
	mad.lo.s32 	%r397, %r395, %r396, %r651;
	add.s32 	%r398, %r397, %r154;
	ld.local.f32 	%f188, [%rd26];
	ld.local.f32 	%f189, [%rd27+24];
	mul.f32 	%f190, %f188, %f189;
	mul.wide.u32 	%rd81, %r655, 4;
	add.s64 	%rd28, %rd7, %rd81;
	ld.local.f32 	%f191, [%rd28+48];
	mul.f32 	%f192, %f190, %f191;
	div.rn.f32 	%f193, %f192, %f300;
	mul.wide.s32 	%rd82, %r398, 4;
	add.s64 	%rd83, %rd5, %rd82;
	atom.global.add.f32 	%f194, [%rd83], %f193;
	add.s32 	%r399, %r667, %r155;
	mul.wide.s32 	%rd84, %r399, 4;
	add.s64 	%rd29, %rd4, %rd84;
	st.global.u32 	[%rd29], %r397;
	add.s64 	%rd30, %rd3, %rd84;
	st.global.f32 	[%rd30], %f193;
	ld.local.u32 	%r400, [%rd8+8];
	add.s32 	%r401, %r170, %r400;
	add.s32 	%r175, %r401, 1;
	setp.lt.s32 	%p56, %r175, 0;
	@%p56 bra 	$L__BB8_118;
	ld.global.u32 	%r402, [%rd6+8];
	setp.lt.s32 	%p57, %r175, %r402;
	selp.b32 	%r403, 0, %r402, %p57;
	sub.s32 	%r658, %r175, %r403;
	bra.uni 	$L__BB8_119;
$L__BB8_118:
	ld.global.u32 	%r404, [%rd6+8];
	add.s32 	%r658, %r404, %r175;
$L__BB8_119:
	ld.global.u32 	%r405, [%rd6+4];
	mad.lo.s32 	%r406, %r405, %r658, %r654;
	ld.global.u32 	%r407, [%rd6];
	mad.lo.s32 	%r408, %r406, %r407, %r651;
	add.s32 	%r409, %r408, %r154;
	ld.local.f32 	%f195, [%rd26];
	ld.local.f32 	%f196, [%rd27+24];
	mul.f32 	%f197, %f195, %f196;
	ld.local.f32 	%f198, [%rd28+52];
	mul.f32 	%f199, %f197, %f198;
	div.rn.f32 	%f200, %f199, %f300;
	mul.wide.s32 	%rd85, %r409, 4;
	add.s64 	%rd86, %rd5, %rd85;
	atom.global.add.f32 	%f201, [%rd86], %f200;
	st.global.u32 	[%rd29+4], %r408;
	st.global.f32 	[%rd30+4], %f200;
	ld.local.u32 	%r410, [%rd8+8];
	add.s32 	%r411, %r170, %r410;
	add.s32 	%r179, %r411, 2;
	setp.lt.s32 	%p58, %r179, 0;
	@%p58 bra 	$L__BB8_121;
	ld.global.u32 	%r412, [%rd6+8];
	setp.lt.s32 	%p59, %r179, %r412;
	selp.b32 	%r413, 0, %r412, %p59;
	sub.s32 	%r659, %r179, %r413;
	bra.uni 	$L__BB8_122;
$L__BB8_121:
	ld.global.u32 	%r414, [%rd6+8];
	add.s32 	%r659, %r414, %r179;
$L__BB8_122:
	ld.global.u32 	%r415, [%rd6+4];
	mad.lo.s32 	%r416, %r415, %r659, %r654;
	ld.global.u32 	%r417, [%rd6];
	mad.lo.s32 	%r418, %r416, %r417, %r651;
	add.s32 	%r419, %r418, %r154;
	ld.local.f32 	%f202, [%rd26];
	ld.local.f32 	%f203, [%rd27+24];
	mul.f32 	%f204, %f202, %f203;
	ld.local.f32 	%f205, [%rd28+56];
	mul.f32 	%f206, %f204, %f205;
	div.rn.f32 	%f207, %f206, %f300;
	mul.wide.s32 	%rd87, %r419, 4;
	add.s64 	%rd88, %rd5, %rd87;
	atom.global.add.f32 	%f208, [%rd88], %f207;
	st.global.u32 	[%rd29+8], %r418;
	st.global.f32 	[%rd30+8], %f207;
	ld.local.u32 	%r420, [%rd8+8];
	add.s32 	%r421, %r170, %r420;
	add.s32 	%r183, %r421, 3;
	setp.lt.s32 	%p60, %r183, 0;
	@%p60 bra 	$L__BB8_124;
	ld.global.u32 	%r422, [%rd6+8];
	setp.lt.s32 	%p61, %r183, %r422;
	selp.b32 	%r423, 0, %r422, %p61;
	sub.s32 	%r660, %r183, %r423;
	bra.uni 	$L__BB8_125;
$L__BB8_124:
	ld.global.u32 	%r424, [%rd6+8];
	add.s32 	%r660, %r424, %r183;
$L__BB8_125:
	ld.global.u32 	%r425, [%rd6+4];
	mad.lo.s32 	%r426, %r425, %r660, %r654;
	ld.global.u32 	%r427, [%rd6];
	mad.lo.s32 	%r428, %r426, %r427, %r651;
	add.s32 	%r429, %r428, %r154;
	ld.local.f32 	%f209, [%rd26];
	ld.local.f32 	%f210, [%rd27+24];
	mul.f32 	%f211, %f209, %f210;
	ld.local.f32 	%f212, [%rd28+60];
	mul.f32 	%f213, %f211, %f212;
	div.rn.f32 	%f214, %f213, %f300;
	mul.wide.s32 	%rd89, %r429, 4;
	add.s64 	%rd90, %rd5, %rd89;
	atom.global.add.f32 	%f215, [%rd90], %f214;
	st.global.u32 	[%rd29+12], %r428;
	st.global.f32 	[%rd30+12], %f214;
	add.s32 	%r667, %r667, 4;
	add.s32 	%r655, %r655, 4;
	add.s32 	%r430, %r270, 1;
	and.b32  	%r662, %r430, -4;
	setp.ne.s32 	%p62, %r655, %r662;
	@%p62 bra 	$L__BB8_113;
$L__BB8_126:
	mov.u32 	%r192, %r667;
	add.s32 	%r431, %r270, 1;
	and.b32  	%r432, %r431, 3;
	setp.eq.s32 	%p63, %r432, 0;
	@%p63 bra 	$L__BB8_139;
	ld.local.u32 	%r433, [%rd8+8];
	add.s32 	%r193, %r662, %r153;
	add.s32 	%r194, %r193, %r433;
	setp.lt.s32 	%p64, %r194, 0;
	@%p64 bra 	$L__BB8_129;
	ld.global.u32 	%r434, [%rd6+8];
	setp.lt.s32 	%p65, %r194, %r434;
	selp.b32 	%r435, 0, %r434, %p65;
	sub.s32 	%r664, %r194, %r435;
	bra.uni 	$L__BB8_130;
$L__BB8_129:
	ld.global.u32 	%r436, [%rd6+8];
	add.s32 	%r664, %r436, %r194;
$L__BB8_130:
	setp.eq.s32 	%p66, %r432, 1;
	ld.global.u32 	%r439, [%rd6+4];
	mad.lo.s32 	%r440, %r439, %r664, %r654;
	ld.global.u32 	%r441, [%rd6];
	mad.lo.s32 	%r442, %r440, %r441, %r651;
	add.s32 	%r443, %r442, %r154;
	ld.local.f32 	%f216, [%rd26];
	ld.local.f32 	%f217, [%rd27+24];
	mul.f32 	%f218, %f216, %f217;
	mul.wide.u32 	%rd91, %r662, 4;
	add.s64 	%rd31, %rd7, %rd91;
	ld.local.f32 	%f219, [%rd31+48];
	mul.f32 	%f220, %f218, %f219;
	div.rn.f32 	%f221, %f220, %f300;
	mul.wide.s32 	%rd92, %r443, 4;
	add.s64 	%rd93, %rd5, %rd92;
	atom.global.add.f32 	%f222, [%rd93], %f221;
	add.s32 	%r444, %r192, %r155;
	mul.wide.s32 	%rd94, %r444, 4;
	add.s64 	%rd32, %rd4, %rd94;
	st.global.u32 	[%rd32], %r442;
	add.s64 	%rd33, %rd3, %rd94;
	st.global.f32 	[%rd33], %f221;
	add.s32 	%r667, %r192, 1;
	@%p66 bra 	$L__BB8_139;
	ld.local.u32 	%r445, [%rd8+8];
	add.s32 	%r446, %r193, %r445;
	add.s32 	%r199, %r446, 1;
	setp.lt.s32 	%p67, %r199, 0;
	@%p67 bra 	$L__BB8_133;
	ld.global.u32 	%r447, [%rd6+8];
	setp.lt.s32 	%p68, %r199, %r447;
	selp.b32 	%r448, 0, %r447, %p68;
	sub.s32 	%r665, %r199, %r448;
	bra.uni 	$L__BB8_134;
$L__BB8_133:
	ld.global.u32 	%r449, [%rd6+8];
	add.s32 	%r665, %r449, %r199;
$L__BB8_134:
	setp.eq.s32 	%p69, %r432, 2;
	ld.global.u32 	%r452, [%rd6+4];
	mad.lo.s32 	%r453, %r452, %r665, %r654;
	ld.global.u32 	%r454, [%rd6];
	mad.lo.s32 	%r455, %r453, %r454, %r651;
	add.s32 	%r456, %r455, %r154;
	ld.local.f32 	%f223, [%rd26];
	ld.local.f32 	%f224, [%rd27+24];
	mul.f32 	%f225, %f223, %f224;
	ld.local.f32 	%f226, [%rd31+52];
	mul.f32 	%f227, %f225, %f226;
	div.rn.f32 	%f228, %f227, %f300;
	mul.wide.s32 	%rd95, %r456, 4;
	add.s64 	%rd96, %rd5, %rd95;
	atom.global.add.f32 	%f229, [%rd96], %f228;
	st.global.u32 	[%rd32+4], %r455;
	st.global.f32 	[%rd33+4], %f228;
	add.s32 	%r667, %r192, 2;
	@%p69 bra 	$L__BB8_139;
	ld.local.u32 	%r457, [%rd8+8];
	add.s32 	%r458, %r193, %r457;
	add.s32 	%r204, %r458, 2;
	setp.lt.s32 	%p70, %r204, 0;
	@%p70 bra 	$L__BB8_137;
	ld.global.u32 	%r459, [%rd6+8];
	setp.lt.s32 	%p71, %r204, %r459;
	selp.b32 	%r460, 0, %r459, %p71;
	sub.s32 	%r666, %r204, %r460;
	bra.uni 	$L__BB8_138;
$L__BB8_137:
	ld.global.u32 	%r461, [%rd6+8];
	add.s32 	%r666, %r461, %r204;
$L__BB8_138:
	ld.global.u32 	%r462, [%rd6+4];
	mad.lo.s32 	%r463, %r462, %r666, %r654;
	ld.global.u32 	%r464, [%rd6];
	mad.lo.s32 	%r465, %r463, %r464, %r651;
	add.s32 	%r466, %r465, %r154;
	ld.local.f32 	%f230, [%rd26];
	ld.local.f32 	%f231, [%rd27+24];
	mul.f32 	%f232, %f230, %f231;
	ld.local.f32 	%f233, [%rd31+56];
	mul.f32 	%f234, %f232, %f233;
	div.rn.f32 	%f235, %f234, %f300;
	mul.wide.s32 	%rd97, %r466, 4;
	add.s64 	%rd98, %rd5, %rd97;
	atom.global.add.f32 	%f236, [%rd98], %f235;
	st.global.u32 	[%rd32+8], %r465;
	st.global.f32 	[%rd33+8], %f235;
	add.s32 	%r667, %r192, 3;
$L__BB8_139:
	add.s32 	%r652, %r162, 1;
	setp.ne.s32 	%p72, %r162, %r270;
	@%p72 bra 	$L__BB8_108;
	add.s32 	%r211, %r649, 1;
	setp.eq.s32 	%p73, %r649, %r270;
	mov.u32 	%r649, %r211;
	@%p73 bra 	$L__BB8_179;
	bra.uni 	$L__BB8_104;
$L__BB8_141:
	add.s32 	%r310, %r270, 1;
	ld.local.u32 	%r311, [%rd8];
	add.s32 	%r212, %r153, %r311;
	ld.local.u32 	%r312, [%rd8+4];
	add.s32 	%r213, %r153, %r312;
	and.b32  	%r214, %r310, 3;
	and.b32  	%r215, %r310, -4;
	ld.local.u32 	%r313, [%rd8+8];
	add.s32 	%r216, %r153, %r313;
	mov.b32 	%r668, 0;
	mov.u32 	%r686, %r668;
$L__BB8_142:
	add.s32 	%r219, %r668, %r212;
	setp.gt.s32 	%p24, %r219, -1;
	@%p24 bra 	$L__BB8_144;
	ld.global.u32 	%r316, [%rd6];
	add.s32 	%r670, %r316, %r219;
	bra.uni 	$L__BB8_145;
$L__BB8_144:
	ld.global.u32 	%r314, [%rd6];
	setp.lt.s32 	%p25, %r219, %r314;
	selp.b32 	%r315, 0, %r314, %p25;
	sub.s32 	%r670, %r219, %r315;
$L__BB8_145:
	mul.wide.u32 	%rd73, %r668, 4;
	add.s64 	%rd34, %rd7, %rd73;
	mov.b32 	%r671, 0;
$L__BB8_146:
	mov.u32 	%r223, %r671;
	add.s32 	%r225, %r223, %r213;
	setp.gt.s32 	%p26, %r225, -1;
	@%p26 bra 	$L__BB8_148;
	ld.global.u32 	%r320, [%rd6+4];
	add.s32 	%r673, %r320, %r225;
	bra.uni 	$L__BB8_149;
$L__BB8_148:
	ld.global.u32 	%r318, [%rd6+4];
	setp.lt.s32 	%p27, %r225, %r318;
	selp.b32 	%r319, 0, %r318, %p27;
	sub.s32 	%r673, %r225, %r319;
$L__BB8_149:
	setp.lt.u32 	%p28, %r270, 3;
	mul.wide.u32 	%rd74, %r223, 4;
	add.s64 	%rd35, %rd7, %rd74;
	mov.b32 	%r681, 0;
	@%p28 bra 	$L__BB8_164;
	ld.local.f32 	%f163, [%rd34];
	ld.local.f32 	%f164, [%rd35+24];
	mul.f32 	%f23, %f163, %f164;
	mov.b32 	%r674, 0;
$L__BB8_151:
	add.s32 	%r231, %r674, %r216;
	setp.gt.s32 	%p29, %r231, -1;
	@%p29 bra 	$L__BB8_153;
	ld.global.u32 	%r326, [%rd6+8];
	add.s32 	%r676, %r326, %r231;
	bra.uni 	$L__BB8_154;
$L__BB8_153:
	ld.global.u32 	%r324, [%rd6+8];
	setp.lt.s32 	%p30, %r231, %r324;
	selp.b32 	%r325, 0, %r324, %p30;
	sub.s32 	%r676, %r231, %r325;
$L__BB8_154:
	ld.global.u32 	%r327, [%rd6+4];
	mad.lo.s32 	%r328, %r327, %r676, %r673;
	ld.global.u32 	%r329, [%rd6];
	mad.lo.s32 	%r330, %r328, %r329, %r670;
	mul.wide.u32 	%rd75, %r674, 4;
	add.s64 	%rd36, %rd7, %rd75;
	ld.local.f32 	%f165, [%rd36+48];
	mul.f32 	%f166, %f23, %f165;
	div.rn.f32 	%f167, %f166, %f300;
	add.s32 	%r331, %r686, %r155;
	mul.wide.s32 	%rd76, %r331, 4;
	add.s64 	%rd37, %rd4, %rd76;
	st.global.u32 	[%rd37], %r330;
	add.s64 	%rd38, %rd3, %rd76;
	st.global.f32 	[%rd38], %f167;
	add.s32 	%r235, %r231, 1;
	setp.lt.s32 	%p31, %r235, 0;
	@%p31 bra 	$L__BB8_156;
	ld.global.u32 	%r332, [%rd6+8];
	setp.lt.s32 	%p32, %r235, %r332;
	selp.b32 	%r333, 0, %r332, %p32;
	sub.s32 	%r677, %r235, %r333;
	bra.uni 	$L__BB8_157;
$L__BB8_156:
	ld.global.u32 	%r334, [%rd6+8];
	add.s32 	%r677, %r334, %r235;
$L__BB8_157:
	ld.global.u32 	%r335, [%rd6+4];
	mad.lo.s32 	%r336, %r335, %r677, %r673;
	ld.global.u32 	%r337, [%rd6];
	mad.lo.s32 	%r338, %r336, %r337, %r670;
	ld.local.f32 	%f168, [%rd36+52];
	mul.f32 	%f169, %f23, %f168;
	div.rn.f32 	%f170, %f169, %f300;
	st.global.u32 	[%rd37+4], %r338;
	st.global.f32 	[%rd38+4], %f170;
	add.s32 	%r239, %r231, 2;
	setp.lt.s32 	%p33, %r239, 0;
	@%p33 bra 	$L__BB8_159;
	ld.global.u32 	%r339, [%rd6+8];
	setp.lt.s32 	%p34, %r239, %r339;
	selp.b32 	%r340, 0, %r339, %p34;
	sub.s32 	%r678, %r239, %r340;
	bra.uni 	$L__BB8_160;
$L__BB8_159:
	ld.global.u32 	%r341, [%rd6+8];
	add.s32 	%r678, %r341, %r239;
$L__BB8_160:
	ld.global.u32 	%r342, [%rd6+4];
	mad.lo.s32 	%r343, %r342, %r678, %r673;
	ld.global.u32 	%r344, [%rd6];
	mad.lo.s32 	%r345, %r343, %r344, %r670;
	ld.local.f32 	%f171, [%rd36+56];
	mul.f32 	%f172, %f23, %f171;
	div.rn.f32 	%f173, %f172, %f300;
	st.global.u32 	[%rd37+8], %r345;
	st.global.f32 	[%rd38+8], %f173;
	add.s32 	%r243, %r231, 3;
	setp.lt.s32 	%p35, %r243, 0;
	@%p35 bra 	$L__BB8_162;
	ld.global.u32 	%r346, [%rd6+8];
	setp.lt.s32 	%p36, %r243, %r346;
	selp.b32 	%r347, 0, %r346, %p36;
	sub.s32 	%r679, %r243, %r347;
	bra.uni 	$L__BB8_163;
$L__BB8_162:
	ld.global.u32 	%r348, [%rd6+8];
	add.s32 	%r679, %r348, %r243;
$L__BB8_163:
	ld.global.u32 	%r349, [%rd6+4];
	mad.lo.s32 	%r350, %r349, %r679, %r673;
	ld.global.u32 	%r351, [%rd6];
	mad.lo.s32 	%r352, %r350, %r351, %r670;
	ld.local.f32 	%f174, [%rd36+60];
	mul.f32 	%f175, %f23, %f174;
	div.rn.f32 	%f176, %f175, %f300;
	st.global.u32 	[%rd37+12], %r352;
	st.global.f32 	[%rd38+12], %f176;
	add.s32 	%r686, %r686, 4;
	add.s32 	%r674, %r674, 4;
	setp.ne.s32 	%p37, %r674, %r215;
	mov.u32 	%r681, %r215;
	@%p37 bra 	$L__BB8_151;
$L__BB8_164:
	mov.u32 	%r251, %r686;
	setp.eq.s32 	%p38, %r214, 0;
	@%p38 bra 	$L__BB8_177;
	add.s32 	%r252, %r681, %r216;
	setp.lt.s32 	%p39, %r252, 0;
	@%p39 bra 	$L__BB8_167;
	ld.global.u32 	%r353, [%rd6+8];
	setp.lt.s32 	%p40, %r252, %r353;
	selp.b32 	%r354, 0, %r353, %p40;
	sub.s32 	%r683, %r252, %r354;
	bra.uni 	$L__BB8_168;
$L__BB8_167:
	ld.global.u32 	%r355, [%rd6+8];
	add.s32 	%r683, %r355, %r252;
$L__BB8_168:
	setp.eq.s32 	%p41, %r214, 1;
	ld.global.u32 	%r356, [%rd6+4];
	mad.lo.s32 	%r357, %r356, %r683, %r673;
	ld.global.u32 	%r358, [%rd6];
	mad.lo.s32 	%r359, %r357, %r358, %r670;
	ld.local.f32 	%f177, [%rd34];
	ld.local.f32 	%f178, [%rd35+24];
	mul.f32 	%f24, %f177, %f178;
	mul.wide.u32 	%rd77, %r681, 4;
	add.s64 	%rd39, %rd7, %rd77;
	ld.local.f32 	%f179, [%rd39+48];
	mul.f32 	%f180, %f24, %f179;
	div.rn.f32 	%f181, %f180, %f300;
	add.s32 	%r360, %r251, %r155;
	mul.wide.s32 	%rd78, %r360, 4;
	add.s64 	%rd40, %rd4, %rd78;
	st.global.u32 	[%rd40], %r359;
	add.s64 	%rd41, %rd3, %rd78;
	st.global.f32 	[%rd41], %f181;
	add.s32 	%r686, %r251, 1;
	@%p41 bra 	$L__BB8_177;
	add.s32 	%r257, %r252, 1;
	setp.lt.s32 	%p42, %r257, 0;
	@%p42 bra 	$L__BB8_171;
	ld.global.u32 	%r361, [%rd6+8];
	setp.lt.s32 	%p43, %r257, %r361;
	selp.b32 	%r362, 0, %r361, %p43;
	sub.s32 	%r684, %r257, %r362;
	bra.uni 	$L__BB8_172;
$L__BB8_171:
	ld.global.u32 	%r363, [%rd6+8];
	add.s32 	%r684, %r363, %r257;
$L__BB8_172:
	setp.eq.s32 	%p44, %r214, 2;
	ld.global.u32 	%r364, [%rd6+4];
	mad.lo.s32 	%r365, %r364, %r684, %r673;
	ld.global.u32 	%r366, [%rd6];
	mad.lo.s32 	%r367, %r365, %r366, %r670;
	ld.local.f32 	%f182, [%rd39+52];
	mul.f32 	%f183, %f24, %f182;
	div.rn.f32 	%f184, %f183, %f300;
	st.global.u32 	[%rd40+4], %r367;
	st.global.f32 	[%rd41+4], %f184;
	add.s32 	%r686, %r251, 2;
	@%p44 bra 	$L__BB8_177;
	add.s32 	%r262, %r252, 2;
	setp.lt.s32 	%p45, %r262, 0;
	@%p45 bra 	$L__BB8_175;
	ld.global.u32 	%r368, [%rd6+8];
	setp.lt.s32 	%p46, %r262, %r368;
	selp.b32 	%r369, 0, %r368, %p46;
	sub.s32 	%r685, %r262, %r369;
	bra.uni 	$L__BB8_176;
$L__BB8_175:
	ld.global.u32 	%r370, [%rd6+8];
	add.s32 	%r685, %r370, %r262;
$L__BB8_176:
	ld.global.u32 	%r371, [%rd6+4];
	mad.lo.s32 	%r372, %r371, %r685, %r673;
	ld.global.u32 	%r373, [%rd6];
	mad.lo.s32 	%r374, %r372, %r373, %r670;
	ld.local.f32 	%f185, [%rd39+56];
	mul.f32 	%f186, %f24, %f185;
	div.rn.f32 	%f187, %f186, %f300;
	st.global.u32 	[%rd40+8], %r374;
	st.global.f32 	[%rd41+8], %f187;
	add.s32 	%r686, %r251, 3;
$L__BB8_177:
	add.s32 	%r671, %r223, 1;
	setp.ne.s32 	%p47, %r223, %r270;
	@%p47 bra 	$L__BB8_146;
	add.s32 	%r269, %r668, 1;
	setp.ne.s32 	%p48, %r668, %r270;
	mov.u32 	%r668, %r269;
	@%p48 bra 	$L__BB8_142;
$L__BB8_179:
	ret;

}
	// .globl	_Z28d_add_grid_forces_charges_2DPfPKfS1_S1_S1_PKifS1_iiii
.visible .entry _Z28d_add_grid_forces_charges_2DPfPKfS1_S1_S1_PKifS1_iiii(
	.param .u64 .ptr .align 1 _Z28d_add_grid_forces_charges_2DPfPKfS1_S1_S1_PKifS1_iiii_param_0,
	.param .u64 .ptr .align 1 _Z28d_add_grid_forces_charges_2DPfPKfS1_S1_S1_PKifS1_iiii_param_1,
	.param .u64 .ptr .align 1 _Z28d_add_grid_forces_charges_2DPfPKfS1_S1_S1_PKifS1_iiii_param_2,
	.param .u64 .ptr .align 1 _Z28d_add_grid_forces_charges_2DPfPKfS1_S1_S1_PKifS1_iiii_param_3,
	.param .u64 .ptr .align 1 _Z28d_add_grid_forces_charges_2DPfPKfS1_S1_S1_PKifS1_iiii_param_4,
	.param .u64 .ptr .align 1 _Z28d_add_grid_forces_charges_2DPfPKfS1_S1_S1_PKifS1_iiii_param_5,
	.param .f32 _Z28d_add_grid_forces_charges_2DPfPKfS1_S1_S1_PKifS1_iiii_param_6,
	.param .u64 .ptr .align 1 _Z28d_add_grid_forces_charges_2DPfPKfS1_S1_S1_PKifS1_iiii_param_7,
	.param .u32 _Z28d_add_grid_forces_charges_2DPfPKfS1_S1_S1_PKifS1_iiii_param_8,
	.param .u32 _Z28d_add_grid_forces_charges_2DPfPKfS1_S1_S1_PKifS1_iiii_param_9,
	.param .u32 _Z28d_add_grid_forces_charges_2DPfPKfS1_S1_S1_PKifS1_iiii_param_10,
	.param .u32 _Z28d_add_grid_forces_charges_2DPfPKfS1_S1_S1_PKifS1_iiii_param_11
)
{
	.reg .pred 	%p<12>;
	.reg .b32 	%r<49>;
	.reg .b32 	%f<179>;
	.reg .b64 	%rd<74>;

	ld.param.u64 	%rd7, [_Z28d_add_grid_forces_charges_2DPfPKfS1_S1_S1_PKifS1_iiii_param_0];
	ld.param.u64 	%rd9, [_Z28d_add_grid_forces_charges_2DPfPKfS1_S1_S1_PKifS1_iiii_param_1];
	ld.param.u64 	%rd10, [_Z28d_add_grid_forces_charges_2DPfPKfS1_S1_S1_PKifS1_iiii_param_2];
	ld.param.u64 	%rd11, [_Z28d_add_grid_forces_charges_2DPfPKfS1_S1_S1_PKifS1_iiii_param_4];
	ld.param.u64 	%rd12, [_Z28d_add_grid_forces_charges_2DPfPKfS1_S1_S1_PKifS1_iiii_param_5];
	ld.param.f32 	%f7, [_Z28d_add_grid_forces_charges_2DPfPKfS1_S1_S1_PKifS1_iiii_param_6];
	ld.param.u64 	%rd8, [_Z28d_add_grid_forces_charges_2DPfPKfS1_S1_S1_PKifS1_iiii_param_7];
	ld.param.u32 	%r16, [_Z28d_add_grid_forces_charges_2DPfPKfS1_S1_S1_PKifS1_iiii_param_8];
	ld.param.u32 	%r18, [_Z28d_add_grid_forces_charges_2DPfPKfS1_S1_S1_PKifS1_iiii_param_9];
	ld.param.u32 	%r17, [_Z28d_add_grid_forces_charges_2DPfPKfS1_S1_S1_PKifS1_iiii_param_11];
	cvta.to.global.u64 	%rd1, %rd10;
	cvta.to.global.u64 	%rd2, %rd9;
	cvta.to.global.u64 	%rd3, %rd11;
	cvta.to.global.u64 	%rd4, %rd12;
	mov.u32 	%r19, %ctaid.x;
	mov.u32 	%r20, %ntid.x;
	mov.u32 	%r21, %tid.x;
	mad.lo.s32 	%r1, %r19, %r20, %r21;
	setp.ge.s32 	%p1, %r1, %r18;
	setp.lt.s32 	%p2, %r16, 1;
	or.pred  	%p3, %p1, %p2;
	@%p3 bra 	$L__BB9_12;
	cvta.to.global.u64 	%rd13, %rd8;
	cvta.to.global.u64 	%rd14, %rd7;
	mul.lo.s32 	%r2, %r16, %r1;
	mul.wide.s32 	%rd15, %r1, 4;
	add.s64 	%rd5, %rd13, %rd15;
	mul.lo.s32 	%r23, %r17, %r1;
	mul.wide.s32 	%rd16, %r23, 4;
	add.s64 	%rd6, %rd14, %rd16;
	and.b32  	%r3, %r16, 7;
	setp.lt.u32 	%p4, %r16, 8;
	mov.b32 	%r47, 0;
	@%p4 bra 	$L__BB9_4;
	ld.global.f32 	%f178, [%rd6];
	ld.global.f32 	%f177, [%rd6+4];
	and.b32  	%r47, %r16, 2147483640;
	neg.s32 	%r45, %r47;
	mov.u32 	%r44, %r2;
$L__BB9_3:
	.pragma "nounroll";
	mul.wide.s32 	%rd17, %r44, 4;
	add.s64 	%rd18, %rd4, %rd17;
	add.s64 	%rd19, %rd3, %rd17;
	ld.global.u32 	%r25, [%rd18];
	ld.global.f32 	%f8, [%rd19];
	mul.wide.s32 	%rd20, %r25, 4;
	add.s64 	%rd21, %rd2, %rd20;
	ld.global.f32 	%f9, [%rd21];
	mul.f32 	%f10, %f8, %f9;
	mul.f32 	%f11, %f7, %f10;
	ld.global.f32 	%f12, [%rd5];
	fma.rn.f32 	%f13, %f12, %f11, %f178;
	st.global.f32 	[%rd6], %f13;
	add.s64 	%rd22, %rd1, %rd20;
	ld.global.f32 	%f14, [%rd22];
	mul.f32 	%f15, %f8, %f14;
	mul.f32 	%f16, %f7, %f15;
	ld.global.f32 	%f17, [%rd5];
	fma.rn.f32 	%f18, %f17, %f16, %f177;
	st.global.f32 	[%rd6+4], %f18;
	ld.global.u32 	%r26, [%rd18+4];
	ld.global.f32 	%f19, [%rd19+4];
	mul.wide.s32 	%rd23, %r26, 4;
	add.s64 	%rd24, %rd2, %rd23;
	ld.global.f32 	%f20, [%rd24];
	mul.f32 	%f21, %f19, %f20;
	mul.f32 	%f22, %f7, %f21;
	ld.global.f32 	%f23, [%rd5];
	fma.rn.f32 	%f24, %f23, %f22, %f13;
	st.global.f32 	[%rd6], %f24;
	add.s64 	%rd25, %rd1, %rd23;
	ld.global.f32 	%f25, [%rd25];
	mul.f32 	%f26, %f19, %f25;
	mul.f32 	%f27, %f7, %f26;
	ld.global.f32 	%f28, [%rd5];
	fma.rn.f32 	%f29, %f28, %f27, %f18;
	st.global.f32 	[%rd6+4], %f29;
	ld.global.u32 	%r27, [%rd18+8];
	ld.global.f32 	%f30, [%rd19+8];
	mul.wide.s32 	%rd26, %r27, 4;
	add.s64 	%rd27, %rd2, %rd26;
	ld.global.f32 	%f31, [%rd27];
	mul.f32 	%f32, %f30, %f31;
	mul.f32 	%f33, %f7, %f32;
	ld.global.f32 	%f34, [%rd5];
	fma.rn.f32 	%f35, %f34, %f33, %f24;
	st.global.f32 	[%rd6], %f35;
	add.s64 	%rd28, %rd1, %rd26;
	ld.global.f32 	%f36, [%rd28];
	mul.f32 	%f37, %f30, %f36;
	mul.f32 	%f38, %f7, %f37;
	ld.global.f32 	%f39, [%rd5];
	fma.rn.f32 	%f40, %f39, %f38, %f29;
	st.global.f32 	[%rd6+4], %f40;
	ld.global.u32 	%r28, [%rd18+12];
	ld.global.f32 	%f41, [%rd19+12];
	mul.wide.s32 	%rd29, %r28, 4;
	add.s64 	%rd30, %rd2, %rd29;
	ld.global.f32 	%f42, [%rd30];
	mul.f32 	%f43, %f41, %f42;
	mul.f32 	%f44, %f7, %f43;
	ld.global.f32 	%f45, [%rd5];
	fma.rn.f32 	%f46, %f45, %f44, %f35;
	st.global.f32 	[%rd6], %f46;
	add.s64 	%rd31, %rd1, %rd29;
	ld.global.f32 	%f47, [%rd31];
	mul.f32 	%f48, %f41, %f47;
	mul.f32 	%f49, %f7, %f48;
	ld.global.f32 	%f50, [%rd5];
	fma.rn.f32 	%f51, %f50, %f49, %f40;
	st.global.f32 	[%rd6+4], %f51;
	ld.global.u32 	%r29, [%rd18+16];
	ld.global.f32 	%f52, [%rd19+16];
	mul.wide.s32 	%rd32, %r29, 4;
	add.s64 	%rd33, %rd2, %rd32;
	ld.global.f32 	%f53, [%rd33];
	mul.f32 	%f54, %f52, %f53;
	mul.f32 	%f55, %f7, %f54;
	ld.global.f32 	%f56, [%rd5];
	fma.rn.f32 	%f57, %f56, %f55, %f46;
	st.global.f32 	[%rd6], %f57;
	add.s64 	%rd34, %rd1, %rd32;
	ld.global.f32 	%f58, [%rd34];
	mul.f32 	%f59, %f52, %f58;
	mul.f32 	%f60, %f7, %f59;
	ld.global.f32 	%f61, [%rd5];
	fma.rn.f32 	%f62, %f61, %f60, %f51;
	st.global.f32 	[%rd6+4], %f62;
	ld.global.u32 	%r30, [%rd18+20];
	ld.global.f32 	%f63, [%rd19+20];
	mul.wide.s32 	%rd35, %r30, 4;
	add.s64 	%rd36, %rd2, %rd35;
	ld.global.f32 	%f64, [%rd36];
	mul.f32 	%f65, %f63, %f64;
	mul.f32 	%f66, %f7, %f65;
	ld.global.f32 	%f67, [%rd5];
	fma.rn.f32 	%f68, %f67, %f66, %f57;
	st.global.f32 	[%rd6], %f68;
	add.s64 	%rd37, %rd1, %rd35;
	ld.global.f32 	%f69, [%rd37];
	mul.f32 	%f70, %f63, %f69;
	mul.f32 	%f71, %f7, %f70;
	ld.global.f32 	%f72, [%rd5];
	fma.rn.f32 	%f73, %f72, %f71, %f62;
	st.global.f32 	[%rd6+4], %f73;
	ld.global.u32 	%r31, [%rd18+24];
	ld.global.f32 	%f74, [%rd19+24];
	mul.wide.s32 	%rd38, %r31, 4;
	add.s64 	%rd39, %rd2, %rd38;
	ld.global.f32 	%f75, [%rd39];
	mul.f32 	%f76, %f74, %f75;
	mul.f32 	%f77, %f7, %f76;
	ld.global.f32 	%f78, [%rd5];
	fma.rn.f32 	%f79, %f78, %f77, %f68;
	st.global.f32 	[%rd6], %f79;
	add.s64 	%rd40, %rd1, %rd38;
	ld.global.f32 	%f80, [%rd40];
	mul.f32 	%f81, %f74, %f80;
	mul.f32 	%f82, %f7, %f81;
	ld.global.f32 	%f83, [%rd5];
	fma.rn.f32 	%f84, %f83, %f82, %f73;
	st.global.f32 	[%rd6+4], %f84;
	ld.global.u32 	%r32, [%rd18+28];
	ld.global.f32 	%f85, [%rd19+28];
	mul.wide.s32 	%rd41, %r32, 4;
	add.s64 	%rd42, %rd2, %rd41;
	ld.global.f32 	%f86, [%rd42];
	mul.f32 	%f87, %f85, %f86;
	mul.f32 	%f88, %f7, %f87;
	ld.global.f32 	%f89, [%rd5];
	fma.rn.f32 	%f178, %f89, %f88, %f79;
	st.global.f32 	[%rd6], %f178;
	add.s64 	%rd43, %rd1, %rd41;
	ld.global.f32 	%f90, [%rd43];
	mul.f32 	%f91, %f85, %f90;
	mul.f32 	%f92, %f7, %f91;
	ld.global.f32 	%f93, [%rd5];
	fma.rn.f32 	%f177, %f93, %f92, %f84;
	st.global.f32 	[%rd6+4], %f177;
	add.s32 	%r45, %r45, 8;
	add.s32 	%r44, %r44, 8;
	setp.ne.s32 	%p5, %r45, 0;
	@%p5 bra 	$L__BB9_3;
$L__BB9_4:
	setp.eq.s32 	%p6, %r3, 0;
	@%p6 bra 	$L__BB9_12;
	and.b32  	%r11, %r16, 3;
	setp.lt.u32 	%p7, %r3, 4;
	@%p7 bra 	$L__BB9_7;
	add.s32 	%r33, %r47, %r2;
	mul.wide.s32 	%rd44, %r33, 4;
	add.s64 	%rd45, %rd4, %rd44;
	ld.global.u32 	%r34, [%rd45];
	add.s64 	%rd46, %rd3, %rd44;
	ld.global.f32 	%f94, [%rd46];
	mul.wide.s32 	%rd47, %r34, 4;
	add.s64 	%rd48, %rd2, %rd47;
	ld.global.f32 	%f95, [%rd48];
	mul.f32 	%f96, %f94, %f95;
	mul.f32 	%f97, %f7, %f96;
	ld.global.f32 	%f98, [%rd5];
	ld.global.f32 	%f99, [%rd6];
	fma.rn.f32 	%f100, %f98, %f97, %f99;
	st.global.f32 	[%rd6], %f100;
	add.s64 	%rd49, %rd1, %rd47;
	ld.global.f32 	%f101, [%rd49];
	mul.f32 	%f102, %f94, %f101;
	mul.f32 	%f103, %f7, %f102;
	ld.global.f32 	%f104, [%rd5];
	ld.global.f32 	%f105, [%rd6+4];
	fma.rn.f32 	%f106, %f104, %f103, %f105;
	st.global.f32 	[%rd6+4], %f106;
	ld.global.u32 	%r35, [%rd45+4];
	ld.global.f32 	%f107, [%rd46+4];
	mul.wide.s32 	%rd50, %r35, 4;
	add.s64 	%rd51, %rd2, %rd50;
	ld.global.f32 	%f108, [%rd51];
	mul.f32 	%f109, %f107, %f108;
	mul.f32 	%f110, %f7, %f109;
	ld.global.f32 	%f111, [%rd5];
	fma.rn.f32 	%f112, %f111, %f110, %f100;
	st.global.f32 	[%rd6], %f112;
	add.s64 	%rd52, %rd1, %rd50;
	ld.global.f32 	%f113, [%rd52];
	mul.f32 	%f114, %f107, %f113;
	mul.f32 	%f115, %f7, %f114;
	ld.global.f32 	%f116, [%rd5];
	fma.rn.f32 	%f117, %f116, %f115, %f106;
	st.global.f32 	[%rd6+4], %f117;
	ld.global.u32 	%r36, [%rd45+8];
	ld.global.f32 	%f118, [%rd46+8];
	mul.wide.s32 	%rd53, %r36, 4;
	add.s64 	%rd54, %rd2, %rd53;
	ld.global.f32 	%f119, [%rd54];
	mul.f32 	%f120, %f118, %f119;
	mul.f32 	%f121, %f7, %f120;
	ld.global.f32 	%f122, [%rd5];
	fma.rn.f32 	%f123, %f122, %f121, %f112;
	st.global.f32 	[%rd6], %f123;
	add.s64 	%rd55, %rd1, %rd53;
	ld.global.f32 	%f124, [%rd55];
	mul.f32 	%f125, %f118, %f124;
	mul.f32 	%f126, %f7, %f125;
	ld.global.f32 	%f127, [%rd5];
	fma.rn.f32 	%f128, %f127, %f126, %f117;
	st.global.f32 	[%rd6+4], %f128;
	ld.global.u32 	%r37, [%rd45+12];
	ld.global.f32 	%f129, [%rd46+12];
	mul.wide.s32 	%rd56, %r37, 4;
	add.s64 	%rd57, %rd2, %rd56;
	ld.global.f32 	%f130, [%rd57];
	mul.f32 	%f131, %f129, %f130;
	mul.f32 	%f132, %f7, %f131;
	ld.global.f32 	%f133, [%rd5];
	fma.rn.f32 	%f134, %f133, %f132, %f123;
	st.global.f32 	[%rd6], %f134;
	add.s64 	%rd58, %rd1, %rd56;
	ld.global.f32 	%f135, [%rd58];
	mul.f32 	%f136, %f129, %f135;
	mul.f32 	%f137, %f7, %f136;
	ld.global.f32 	%f138, [%rd5];
	fma.rn.f32 	%f139, %f138, %f137, %f128;
	st.global.f32 	[%rd6+4], %f139;
	add.s32 	%r47, %r47, 4;
$L__BB9_7:
	setp.eq.s32 	%p8, %r11, 0;
	@%p8 bra 	$L__BB9_12;
	setp.eq.s32 	%p9, %r11, 1;
	@%p9 bra 	$L__BB9_10;
	add.s32 	%r38, %r47, %r2;
	mul.wide.s32 	%rd59, %r38, 4;
	add.s64 	%rd60, %rd4, %rd59;
	ld.global.u32 	%r39, [%rd60];
	add.s64 	%rd61, %rd3, %rd59;
	ld.global.f32 	%f140, [%rd61];
	mul.wide.s32 	%rd62, %r39, 4;
	add.s64 	%rd63, %rd2, %rd62;
	ld.global.f32 	%f141, [%rd63];
	mul.f32 	%f142, %f140, %f141;
	mul.f32 	%f143, %f7, %f142;
	ld.global.f32 	%f144, [%rd5];
	ld.global.f32 	%f145, [%rd6];
	fma.rn.f32 	%f146, %f144, %f143, %f145;
	st.global.f32 	[%rd6], %f146;
	add.s64 	%rd64, %rd1, %rd62;
	ld.global.f32 	%f147, [%rd64];
	mul.f32 	%f148, %f140, %f147;
	mul.f32 	%f149, %f7, %f148;
	ld.global.f32 	%f150, [%rd5];
	ld.global.f32 	%f151, [%rd6+4];
	fma.rn.f32 	%f152, %f150, %f149, %f151;
	st.global.f32 	[%rd6+4], %f152;
	ld.global.u32 	%r40, [%rd60+4];
	ld.global.f32 	%f153, [%rd61+4];
	mul.wide.s32 	%rd65, %r40, 4;
	add.s64 	%rd66, %rd2, %rd65;
	ld.global.f32 	%f154, [%rd66];
	mul.f32 	%f155, %f153, %f154;
	mul.f32 	%f156, %f7, %f155;
	ld.global.f32 	%f157, [%rd5];
	fma.rn.f32 	%f158, %f157, %f156, %f146;
	st.global.f32 	[%rd6], %f158;
	add.s64 	%rd67, %rd1, %rd65;
	ld.global.f32 	%f159, [%rd67];
	mul.f32 	%f160, %f153, %f159;
	mul.f32 	%f161, %f7, %f160;
	ld.global.f32 	%f162, [%rd5];
	fma.rn.f32 	%f163, %f162, %f161, %f152;
	st.global.f32 	[%rd6+4], %f163;
	add.s32 	%r47, %r47, 2;
$L__BB9_10:
	and.b32  	%r41, %r16, 1;
	setp.eq.b32 	%p10, %r41, 1;
	not.pred 	%p11, %p10;
	@%p11 bra 	$L__BB9_12;
	add.s32 	%r42, %r47, %r2;
	mul.wide.s32 	%rd68, %r42, 4;
	add.s64 	%rd69, %rd4, %rd68;
	ld.global.u32 	%r43, [%rd69];
	add.s64 	%rd70, %rd3, %rd68;
	ld.global.f32 	%f164, [%rd70];
	mul.wide.s32 	%rd71, %r43, 4;
	add.s64 	%rd72, %rd2, %rd71;
	ld.global.f32 	%f165, [%rd72];
	mul.f32 	%f166, %f164, %f165;
	mul.f32 	%f167, %f7, %f166;
	ld.global.f32 	%f168, [%rd5];
	ld.global.f32 	%f169, [%rd6];
	fma.rn.f32 	%f170, %f168, %f167, %f169;
	st.global.f32 	[%rd6], %f170;
	add.s64 	%rd73, %rd1, %rd71;
	ld.global.f32 	%f171, [%rd73];
	mul.f32 	%f172, %f164, %f171;
	mul.f32 	%f173, %f7, %f172;
	ld.global.f32 	%f174, [%rd5];
	ld.global.f32 	%f175, [%rd6+4];
	fma.rn.f32 	%f176, %f174, %f173, %f175;
	st.global.f32 	[%rd6+4], %f176;
$L__BB9_12:
	ret;

}
	// .globl	_Z19d_add_grid_forces2DPfPKfS1_S1_S1_PKiS3_fiiii
.visible .entry _Z19d_add_grid_forces2DPfPKfS1_S1_S1_PKiS3_fiiii(
	.param .u64 .ptr .align 1 _Z19d_add_grid_forces2DPfPKfS1_S1_S1_PKiS3_fiiii_param_0,
	.param .u64 .ptr .align 1 _Z19d_add_grid_forces2DPfPKfS1_S1_S1_PKiS3_fiiii_param_1,
	.param .u64 .ptr .align 1 _Z19d_add_grid_forces2DPfPKfS1_S1_S1_PKiS3_fiiii_param_2,
	.param .u64 .ptr .align 1 _Z19d_add_grid_forces2DPfPKfS1_S1_S1_PKiS3_fiiii_param_3,
	.param .u64 .ptr .align 1 _Z19d_add_grid_forces2DPfPKfS1_S1_S1_PKiS3_fiiii_param_4,
	.param .u64 .ptr .align 1 _Z19d_add_grid_forces2DPfPKfS1_S1_S1_PKiS3_fiiii_param_5,
	.param .u64 .ptr .align 1 _Z19d_add_grid_forces2DPfPKfS1_S1_S1_PKiS3_fiiii_param_6,
	.param .f32 _Z19d_add_grid_forces2DPfPKfS1_S1_S1_PKiS3_fiiii_param_7,
	.param .u32 _Z19d_add_grid_forces2DPfPKfS1_S1_S1_PKiS3_fiiii_param_8,
	.param .u32 _Z19d_add_grid_forces2DPfPKfS1_S1_S1_PKiS3_fiiii_param_9,
	.param .u32 _Z19d_add_grid_forces2DPfPKfS1_S1_S1_PKiS3_fiiii_param_10,
	.param .u32 _Z19d_add_grid_forces2DPfPKfS1_S1_S1_PKiS3_fiiii_param_11
)
{
	.reg .pred 	%p<16>;
	.reg .b32 	%r<46>;
	.reg .b32 	%f<107>;
	.reg .b64 	%rd<65>;

	ld.param.u64 	%rd20, [_Z19d_add_grid_forces2DPfPKfS1_S1_S1_PKiS3_fiiii_param_0];
	ld.param.u64 	%rd22, [_Z19d_add_grid_forces2DPfPKfS1_S1_S1_PKiS3_fiiii_param_1];
	ld.param.u64 	%rd23, [_Z19d_add_grid_forces2DPfPKfS1_S1_S1_PKiS3_fiiii_param_2];
	ld.param.u64 	%rd24, [_Z19d_add_grid_forces2DPfPKfS1_S1_S1_PKiS3_fiiii_param_3];
	ld.param.u64 	%rd25, [_Z19d_add_grid_forces2DPfPKfS1_S1_S1_PKiS3_fiiii_param_4];
	ld.param.u64 	%rd26, [_Z19d_add_grid_forces2DPfPKfS1_S1_S1_PKiS3_fiiii_param_5];
	ld.param.u64 	%rd21, [_Z19d_add_grid_forces2DPfPKfS1_S1_S1_PKiS3_fiiii_param_6];
	ld.param.f32 	%f8, [_Z19d_add_grid_forces2DPfPKfS1_S1_S1_PKiS3_fiiii_param_7];
	ld.param.u32 	%r21, [_Z19d_add_grid_forces2DPfPKfS1_S1_S1_PKiS3_fiiii_param_8];
	ld.param.u32 	%r24, [_Z19d_add_grid_forces2DPfPKfS1_S1_S1_PKiS3_fiiii_param_9];
	ld.param.u32 	%r22, [_Z19d_add_grid_forces2DPfPKfS1_S1_S1_PKiS3_fiiii_param_10];
	ld.param.u32 	%r23, [_Z19d_add_grid_forces2DPfPKfS1_S1_S1_PKiS3_fiiii_param_11];
	cvta.to.global.u64 	%rd1, %rd23;
	cvta.to.global.u64 	%rd2, %rd22;
	cvta.to.global.u64 	%rd3, %rd25;
	cvta.to.global.u64 	%rd4, %rd24;
	cvta.to.global.u64 	%rd5, %rd26;
	mov.u32 	%r25, %ctaid.x;
	mov.u32 	%r26, %ntid.x;
	mov.u32 	%r27, %tid.x;
	mad.lo.s32 	%r1, %r25, %r26, %r27;
	setp.ge.s32 	%p1, %r1, %r24;
	@%p1 bra 	$L__BB10_23;
	cvta.to.global.u64 	%rd6, %rd21;
	setp.lt.s32 	%p2, %r21, 1;
	@%p2 bra 	$L__BB10_23;
	mul.wide.s32 	%rd27, %r1, 4;
	add.s64 	%rd28, %rd6, %rd27;
	ld.global.u32 	%r29, [%rd28];
	mul.lo.s32 	%r2, %r21, %r1;
	mul.lo.s32 	%r3, %r29, %r22;
	mul.lo.s32 	%r30, %r23, %r1;
	cvta.to.global.u64 	%rd29, %rd20;
	mul.wide.s32 	%rd30, %r30, 4;
	add.s64 	%rd7, %rd29, %rd30;
	and.b32  	%r4, %r21, 3;
	setp.lt.u32 	%p3, %r21, 4;
	mov.b32 	%r45, 0;
	@%p3 bra 	$L__BB10_13;
	and.b32  	%r31, %r21, 2147483644;
	neg.s32 	%r43, %r31;
	mov.u32 	%r42, %r2;
$L__BB10_4:
	.pragma "nounroll";
	mul.wide.s32 	%rd31, %r42, 4;
	add.s64 	%rd32, %rd5, %rd31;
	add.s64 	%rd8, %rd32, 8;
	add.s64 	%rd33, %rd3, %rd31;
	add.s64 	%rd9, %rd33, 8;
	ld.global.u32 	%r32, [%rd32];
	add.s32 	%r8, %r32, %r3;
	mul.wide.s32 	%rd34, %r8, 4;
	add.s64 	%rd10, %rd4, %rd34;
	ld.global.f32 	%f1, [%rd10];
	setp.leu.f32 	%p4, %f1, 0f00000000;
	@%p4 bra 	$L__BB10_6;
	ld.global.f32 	%f9, [%rd9+-8];
	mul.wide.s32 	%rd35, %r8, 4;
	add.s64 	%rd36, %rd2, %rd35;
	ld.global.f32 	%f10, [%rd36];
	mul.f32 	%f11, %f9, %f10;
	mul.f32 	%f12, %f8, %f11;
	div.rn.f32 	%f13, %f12, %f1;
	ld.global.f32 	%f14, [%rd7];
	add.f32 	%f15, %f14, %f13;
	st.global.f32 	[%rd7], %f15;
	add.s64 	%rd37, %rd1, %rd35;
	ld.global.f32 	%f16, [%rd37];
	mul.f32 	%f17, %f9, %f16;
	mul.f32 	%f18, %f8, %f17;
	ld.global.f32 	%f19, [%rd10];
	div.rn.f32 	%f20, %f18, %f19;
	ld.global.f32 	%f21, [%rd7+4];
	add.f32 	%f22, %f21, %f20;
	st.global.f32 	[%rd7+4], %f22;
$L__BB10_6:
	ld.global.u32 	%r33, [%rd8+-4];
	add.s32 	%r9, %r33, %r3;
	mul.wide.s32 	%rd38, %r9, 4;
	add.s64 	%rd11, %rd4, %rd38;
	ld.global.f32 	%f2, [%rd11];
	setp.leu.f32 	%p5, %f2, 0f00000000;
	@%p5 bra 	$L__BB10_8;
	ld.global.f32 	%f23, [%rd9+-4];
	mul.wide.s32 	%rd39, %r9, 4;
	add.s64 	%rd40, %rd2, %rd39;
	ld.global.f32 	%f24, [%rd40];
	mul.f32 	%f25, %f23, %f24;
	mul.f32 	%f26, %f8, %f25;
	div.rn.f32 	%f27, %f26, %f2;
	ld.global.f32 	%f28, [%rd7];
	add.f32 	%f29, %f28, %f27;
	st.global.f32 	[%rd7], %f29;
	add.s64 	%rd41, %rd1, %rd39;
	ld.global.f32 	%f30, [%rd41];
	mul.f32 	%f31, %f23, %f30;
	mul.f32 	%f32, %f8, %f31;
	ld.global.f32 	%f33, [%rd11];
	div.rn.f32 	%f34, %f32, %f33;
	ld.global.f32 	%f35, [%rd7+4];
	add.f32 	%f36, %f35, %f34;
	st.global.f32 	[%rd7+4], %f36;
$L__BB10_8:
	ld.global.u32 	%r34, [%rd8];
	add.s32 	%r10, %r34, %r3;
	mul.wide.s32 	%rd42, %r10, 4;
	add.s64 	%rd12, %rd4, %rd42;
	ld.global.f32 	%f3, [%rd12];
	setp.leu.f32 	%p6, %f3, 0f00000000;
	@%p6 bra 	$L__BB10_10;
	ld.global.f32 	%f37, [%rd9];
	mul.wide.s32 	%rd43, %r10, 4;
	add.s64 	%rd44, %rd2, %rd43;
	ld.global.f32 	%f38, [%rd44];
	mul.f32 	%f39, %f37, %f38;
	mul.f32 	%f40, %f8, %f39;
	div.rn.f32 	%f41, %f40, %f3;
	ld.global.f32 	%f42, [%rd7];
	add.f32 	%f43, %f42, %f41;
	st.global.f32 	[%rd7], %f43;
	add.s64 	%rd45, %rd1, %rd43;
	ld.global.f32 	%f44, [%rd45];
	mul.f32 	%f45, %f37, %f44;
	mul.f32 	%f46, %f8, %f45;
	ld.global.f32 	%f47, [%rd12];
	div.rn.f32 	%f48, %f46, %f47;
	ld.global.f32 	%f49, [%rd7+4];
	add.f32 	%f50, %f49, %f48;
	st.global.f32 	[%rd7+4], %f50;
$L__BB10_10:
	ld.global.u32 	%r35, [%rd8+4];
	add.s32 	%r11, %r35, %r3;
	mul.wide.s32 	%rd46, %r11, 4;
	add.s64 	%rd13, %rd4, %rd46;
	ld.global.f32 	%f4, [%rd13];
	setp.leu.f32 	%p7, %f4, 0f00000000;
	@%p7 bra 	$L__BB10_12;
	ld.global.f32 	%f51, [%rd9+4];
	add.s64 	%rd48, %rd2, %rd46;
	ld.global.f32 	%f52, [%rd48];
	mul.f32 	%f53, %f51, %f52;
	mul.f32 	%f54, %f8, %f53;
	div.rn.f32 	%f55, %f54, %f4;
	ld.global.f32 	%f56, [%rd7];
	add.f32 	%f57, %f56, %f55;
	st.global.f32 	[%rd7], %f57;
	add.s64 	%rd49, %rd1, %rd46;
	ld.global.f32 	%f58, [%rd49];
	mul.f32 	%f59, %f51, %f58;
	mul.f32 	%f60, %f8, %f59;
	ld.global.f32 	%f61, [%rd13];
	div.rn.f32 	%f62, %f60, %f61;
	ld.global.f32 	%f63, [%rd7+4];
	add.f32 	%f64, %f63, %f62;
	st.global.f32 	[%rd7+4], %f64;
$L__BB10_12:
	and.b32  	%r45, %r21, 2147483644;
	add.s32 	%r43, %r43, 4;
	add.s32 	%r42, %r42, 4;
	setp.ne.s32 	%p8, %r43, 0;
	@%p8 bra 	$L__BB10_4;
$L__BB10_13:
	setp.eq.s32 	%p9, %r4, 0;
	@%p9 bra 	$L__BB10_23;
	setp.eq.s32 	%p10, %r4, 1;
	@%p10 bra 	$L__BB10_20;
	add.s32 	%r36, %r45, %r2;
	mul.wide.s32 	%rd50, %r36, 4;
	add.s64 	%rd14, %rd5, %rd50;
	ld.global.u32 	%r37, [%rd14];
	add.s64 	%rd15, %rd3, %rd50;
	add.s32 	%r16, %r37, %r3;
	mul.wide.s32 	%rd51, %r16, 4;
	add.s64 	%rd16, %rd4, %rd51;
	ld.global.f32 	%f5, [%rd16];
	setp.leu.f32 	%p11, %f5, 0f00000000;
	@%p11 bra 	$L__BB10_17;
	ld.global.f32 	%f65, [%rd15];
	add.s64 	%rd53, %rd2, %rd51;
	ld.global.f32 	%f66, [%rd53];
	mul.f32 	%f67, %f65, %f66;
	mul.f32 	%f68, %f8, %f67;
	div.rn.f32 	%f69, %f68, %f5;
	ld.global.f32 	%f70, [%rd7];
	add.f32 	%f71, %f70, %f69;
	st.global.f32 	[%rd7], %f71;
	add.s64 	%rd54, %rd1, %rd51;
	ld.global.f32 	%f72, [%rd54];
	mul.f32 	%f73, %f65, %f72;
	mul.f32 	%f74, %f8, %f73;
	ld.global.f32 	%f75, [%rd16];
	div.rn.f32 	%f76, %f74, %f75;
	ld.global.f32 	%f77, [%rd7+4];
	add.f32 	%f78, %f77, %f76;
	st.global.f32 	[%rd7+4], %f78;
$L__BB10_17:
	ld.global.u32 	%r38, [%rd14+4];
	add.s32 	%r17, %r38, %r3;
	mul.wide.s32 	%rd55, %r17, 4;
	add.s64 	%rd17, %rd4, %rd55;
	ld.global.f32 	%f6, [%rd17];
	setp.leu.f32 	%p12, %f6, 0f00000000;
	@%p12 bra 	$L__BB10_19;
	ld.global.f32 	%f79, [%rd15+4];
	add.s64 	%rd57, %rd2, %rd55;
	ld.global.f32 	%f80, [%rd57];
	mul.f32 	%f81, %f79, %f80;
	mul.f32 	%f82, %f8, %f81;
	div.rn.f32 	%f83, %f82, %f6;
	ld.global.f32 	%f84, [%rd7];
	add.f32 	%f85, %f84, %f83;
	st.global.f32 	[%rd7], %f85;
	add.s64 	%rd58, %rd1, %rd55;
	ld.global.f32 	%f86, [%rd58];
	mul.f32 	%f87, %f79, %f86;
	mul.f32 	%f88, %f8, %f87;
	ld.global.f32 	%f89, [%rd17];
	div.rn.f32 	%f90, %f88, %f89;
	ld.global.f32 	%f91, [%rd7+4];
	add.f32 	%f92, %f91, %f90;
	st.global.f32 	[%rd7+4], %f92;
$L__BB10_19:
	add.s32 	%r45, %r45, 2;
$L__BB10_20:
	and.b32  	%r39, %r21, 1;
	setp.eq.b32 	%p13, %r39, 1;
	not.pred 	%p14, %p13;
	@%p14 bra 	$L__BB10_23;
	add.s32 	%r40, %r45, %r2;
	mul.wide.s32 	%rd59, %r40, 4;
	add.s64 	%rd60, %rd5, %rd59;
	ld.global.u32 	%r41, [%rd60];
	add.s64 	%rd18, %rd3, %rd59;
	add.s32 	%r20, %r41, %r3;
	mul.wide.s32 	%rd61, %r20, 4;
	add.s64 	%rd19, %rd4, %rd61;
	ld.global.f32 	%f7, [%rd19];
	setp.leu.f32 	%p15, %f7, 0f00000000;
	@%p15 bra 	$L__BB10_23;
	ld.global.f32 	%f93, [%rd18];
	add.s64 	%rd63, %rd2, %rd61;
	ld.global.f32 	%f94, [%rd63];
	mul.f32 	%f95, %f93, %f94;
	mul.f32 	%f96, %f8, %f95;
	div.rn.f32 	%f97, %f96, %f7;
	ld.global.f32 	%f98, [%rd7];
	add.f32 	%f99, %f98, %f97;
	st.global.f32 	[%rd7], %f99;
	add.s64 	%rd64, %rd1, %rd61;
	ld.global.f32 	%f100, [%rd64];
	mul.f32 	%f101, %f93, %f100;
	mul.f32 	%f102, %f8, %f101;
	ld.global.f32 	%f103, [%rd19];
	div.rn.f32 	%f104, %f102, %f103;
	ld.global.f32 	%f105, [%rd7+4];
	add.f32 	%f106, %f105, %f104;
	st.global.f32 	[%rd7+4], %f106;
$L__BB10_23:
	ret;

}
	// .globl	_Z28d_add_grid_forces_charges_3DPfPKfS1_S1_S1_S1_PKifS1_iiii
.visible .entry _Z28d_add_grid_forces_charges_3DPfPKfS1_S1_S1_S1_PKifS1_iiii(
	.param .u64 .ptr .align 1 _Z28d_add_grid_forces_charges_3DPfPKfS1_S1_S1_S1_PKifS1_iiii_param_0,
	.param .u64 .ptr .align 1 _Z28d_add_grid_forces_charges_3DPfPKfS1_S1_S1_S1_PKifS1_iiii_param_1,
	.param .u64 .ptr .align 1 _Z28d_add_grid_forces_charges_3DPfPKfS1_S1_S1_S1_PKifS1_iiii_param_2,
	.param .u64 .ptr .align 1 _Z28d_add_grid_forces_charges_3DPfPKfS1_S1_S1_S1_PKifS1_iiii_param_3,
	.param .u64 .ptr .align 1 _Z28d_add_grid_forces_charges_3DPfPKfS1_S1_S1_S1_PKifS1_iiii_param_4,
	.param .u64 .ptr .align 1 _Z28d_add_grid_forces_charges_3DPfPKfS1_S1_S1_S1_PKifS1_iiii_param_5,
	.param .u64 .ptr .align 1 _Z28d_add_grid_forces_charges_3DPfPKfS1_S1_S1_S1_PKifS1_iiii_param_6,
	.param .f32 _Z28d_add_grid_forces_charges_3DPfPKfS1_S1_S1_S1_PKifS1_iiii_param_7,
	.param .u64 .ptr .align 1 _Z28d_add_grid_forces_charges_3DPfPKfS1_S1_S1_S1_PKifS1_iiii_param_8,
	.param .u32 _Z28d_add_grid_forces_charges_3DPfPKfS1_S1_S1_S1_PKifS1_iiii_param_9,
	.param .u32 _Z28d_add_grid_forces_charges_3DPfPKfS1_S1_S1_S1_PKifS1_iiii_param_10,
	.param .u32 _Z28d_add_grid_forces_charges_3DPfPKfS1_S1_S1_S1_PKifS1_iiii_param_11,
	.param .u32 _Z28d_add_grid_forces_charges_3DPfPKfS1_S1_S1_S1_PKifS1_iiii_param_12
)
{
	.reg .pred 	%p<10>;
	.reg .b32 	%r<35>;
	.reg .b32 	%f<129>;
	.reg .b64 	%rd<57>;

	ld.param.u64 	%rd9, [_Z28d_add_grid_forces_charges_3DPfPKfS1_S1_S1_S1_PKifS1_iiii_param_0];
	ld.param.u64 	%rd11, [_Z28d_add_grid_forces_charges_3DPfPKfS1_S1_S1_S1_PKifS1_iiii_param_1];
	ld.param.u64 	%rd12, [_Z28d_add_grid_forces_charges_3DPfPKfS1_S1_S1_S1_PKifS1_iiii_param_2];
	ld.param.u64 	%rd13, [_Z28d_add_grid_forces_charges_3DPfPKfS1_S1_S1_S1_PKifS1_iiii_param_3];
	ld.param.u64 	%rd14, [_Z28d_add_grid_forces_charges_3DPfPKfS1_S1_S1_S1_PKifS1_iiii_param_5];
	ld.param.u64 	%rd15, [_Z28d_add_grid_forces_charges_3DPfPKfS1_S1_S1_S1_PKifS1_iiii_param_6];
	ld.param.f32 	%f10, [_Z28d_add_grid_forces_charges_3DPfPKfS1_S1_S1_S1_PKifS1_iiii_param_7];
	ld.param.u64 	%rd10, [_Z28d_add_grid_forces_charges_3DPfPKfS1_S1_S1_S1_PKifS1_iiii_param_8];
	ld.param.u32 	%r13, [_Z28d_add_grid_forces_charges_3DPfPKfS1_S1_S1_S1_PKifS1_iiii_param_9];
	ld.param.u32 	%r15, [_Z28d_add_grid_forces_charges_3DPfPKfS1_S1_S1_S1_PKifS1_iiii_param_10];
	ld.param.u32 	%r14, [_Z28d_add_grid_forces_charges_3DPfPKfS1_S1_S1_S1_PKifS1_iiii_param_12];
	cvta.to.global.u64 	%rd1, %rd13;
	cvta.to.global.u64 	%rd2, %rd12;
	cvta.to.global.u64 	%rd3, %rd11;
	cvta.to.global.u64 	%rd4, %rd14;
	cvta.to.global.u64 	%rd5, %rd15;
	mov.u32 	%r16, %ctaid.x;
	mov.u32 	%r17, %ntid.x;
	mov.u32 	%r18, %tid.x;
	mad.lo.s32 	%r1, %r16, %r17, %r18;
	setp.ge.s32 	%p1, %r1, %r15;
	setp.lt.s32 	%p2, %r13, 1;
	or.pred  	%p3, %p1, %p2;
	@%p3 bra 	$L__BB11_9;
	cvta.to.global.u64 	%rd16, %rd10;
	cvta.to.global.u64 	%rd17, %rd9;
	mul.lo.s32 	%r2, %r13, %r1;
	mul.wide.s32 	%rd18, %r1, 4;
	add.s64 	%rd6, %rd16, %rd18;
	mul.lo.s32 	%r20, %r14, %r1;
	mul.wide.s32 	%rd19, %r20, 4;
	add.s64 	%rd7, %rd17, %rd19;
	and.b32  	%r3, %r13, 3;
	setp.lt.u32 	%p4, %r13, 4;
	mov.b32 	%r34, 0;
	@%p4 bra 	$L__BB11_4;
	and.b32  	%r34, %r13, 2147483644;
	ld.global.f32 	%f128, [%rd7];
	ld.global.f32 	%f127, [%rd7+4];
	ld.global.f32 	%f126, [%rd7+8];
	neg.s32 	%r32, %r34;
	add.s64 	%rd8, %rd4, 8;
	mov.u32 	%r31, %r2;
$L__BB11_3:
	.pragma "nounroll";
	mul.wide.s32 	%rd20, %r31, 4;
	add.s64 	%rd21, %rd5, %rd20;
	add.s64 	%rd22, %rd8, %rd20;
	ld.global.u32 	%r21, [%rd21];
	ld.global.f32 	%f11, [%rd22+-8];
	mul.wide.s32 	%rd23, %r21, 4;
	add.s64 	%rd24, %rd3, %rd23;
	ld.global.f32 	%f12, [%rd24];
	mul.f32 	%f13, %f11, %f12;
	mul.f32 	%f14, %f10, %f13;
	ld.global.f32 	%f15, [%rd6];
	fma.rn.f32 	%f16, %f15, %f14, %f128;
	st.global.f32 	[%rd7], %f16;
	add.s64 	%rd25, %rd2, %rd23;
	ld.global.f32 	%f17, [%rd25];
	mul.f32 	%f18, %f11, %f17;
	mul.f32 	%f19, %f10, %f18;
	ld.global.f32 	%f20, [%rd6];
	fma.rn.f32 	%f21, %f20, %f19, %f127;
	st.global.f32 	[%rd7+4], %f21;
	add.s64 	%rd26, %rd1, %rd23;
	ld.global.f32 	%f22, [%rd26];
	mul.f32 	%f23, %f11, %f22;
	mul.f32 	%f24, %f10, %f23;
	ld.global.f32 	%f25, [%rd6];
	fma.rn.f32 	%f26, %f25, %f24, %f126;
	st.global.f32 	[%rd7+8], %f26;
	ld.global.u32 	%r22, [%rd21+4];
	ld.global.f32 	%f27, [%rd22+-4];
	mul.wide.s32 	%rd27, %r22, 4;
	add.s64 	%rd28, %rd3, %rd27;
	ld.global.f32 	%f28, [%rd28];
	mul.f32 	%f29, %f27, %f28;
	mul.f32 	%f30, %f10, %f29;
	ld.global.f32 	%f31, [%rd6];
	fma.rn.f32 	%f32, %f31, %f30, %f16;
	st.global.f32 	[%rd7], %f32;
	add.s64 	%rd29, %rd2, %rd27;
	ld.global.f32 	%f33, [%rd29];
	mul.f32 	%f34, %f27, %f33;
	mul.f32 	%f35, %f10, %f34;
	ld.global.f32 	%f36, [%rd6];
	fma.rn.f32 	%f37, %f36, %f35, %f21;
	st.global.f32 	[%rd7+4], %f37;
	add.s64 	%rd30, %rd1, %rd27;
	ld.global.f32 	%f38, [%rd30];
	mul.f32 	%f39, %f27, %f38;
	mul.f32 	%f40, %f10, %f39;
	ld.global.f32 	%f41, [%rd6];
	fma.rn.f32 	%f42, %f41, %f40, %f26;
	st.global.f32 	[%rd7+8], %f42;
	ld.global.u32 	%r23, [%rd21+8];
	ld.global.f32 	%f43, [%rd22];
	mul.wide.s32 	%rd31, %r23, 4;
	add.s64 	%rd32, %rd3, %rd31;
	ld.global.f32 	%f44, [%rd32];
	mul.f32 	%f45, %f43, %f44;
	mul.f32 	%f46, %f10, %f45;
	ld.global.f32 	%f47, [%rd6];
	fma.rn.f32 	%f48, %f47, %f46, %f32;
	st.global.f32 	[%rd7], %f48;
	add.s64 	%rd33, %rd2, %rd31;
	ld.global.f32 	%f49, [%rd33];
	mul.f32 	%f50, %f43, %f49;
	mul.f32 	%f51, %f10, %f50;
	ld.global.f32 	%f52, [%rd6];
	fma.rn.f32 	%f53, %f52, %f51, %f37;
	st.global.f32 	[%rd7+4], %f53;
	add.s64 	%rd34, %rd1, %rd31;
	ld.global.f32 	%f54, [%rd34];
	mul.f32 	%f55, %f43, %f54;
	mul.f32 	%f56, %f10, %f55;
	ld.global.f32 	%f57, [%rd6];
	fma.rn.f32 	%f58, %f57, %f56, %f42;
	st.global.f32 	[%rd7+8], %f58;
	ld.global.u32 	%r24, [%rd21+12];
	ld.global.f32 	%f59, [%rd22+4];
	mul.wide.s32 	%rd35, %r24, 4;
	add.s64 	%rd36, %rd3, %rd35;
	ld.global.f32 	%f60, [%rd36];
	mul.f32 	%f61, %f59, %f60;
	mul.f32 	%f62, %f10, %f61;
	ld.global.f32 	%f63, [%rd6];
	fma.rn.f32 	%f128, %f63, %f62, %f48;
	st.global.f32 	[%rd7], %f128;
	add.s64 	%rd37, %rd2, %rd35;
	ld.global.f32 	%f64, [%rd37];
	mul.f32 	%f65, %f59, %f64;
	mul.f32 	%f66, %f10, %f65;
	ld.global.f32 	%f67, [%rd6];
	fma.rn.f32 	%f127, %f67, %f66, %f53;
	st.global.f32 	[%rd7+4], %f127;
	add.s64 	%rd38, %rd1, %rd35;
	ld.global.f32 	%f68, [%rd38];
	mul.f32 	%f69, %f59, %f68;
	mul.f32 	%f70, %f10, %f69;
	ld.global.f32 	%f71, [%rd6];
	fma.rn.f32 	%f126, %f71, %f70, %f58;
	st.global.f32 	[%rd7+8], %f126;
	add.s32 	%r32, %r32, 4;
	add.s32 	%r31, %r31, 4;
	setp.ne.s32 	%p5, %r32, 0;
	@%p5 bra 	$L__BB11_3;
$L__BB11_4:
	setp.eq.s32 	%p6, %r3, 0;
	@%p6 bra 	$L__BB11_9;
	setp.eq.s32 	%p7, %r3, 1;
	@%p7 bra 	$L__BB11_7;
	add.s32 	%r25, %r34, %r2;
	mul.wide.s32 	%rd39, %r25, 4;
	add.s64 	%rd40, %rd5, %rd39;
	ld.global.u32 	%r26, [%rd40];
	add.s64 	%rd41, %rd4, %rd39;
	ld.global.f32 	%f72, [%rd41];
	mul.wide.s32 	%rd42, %r26, 4;
	add.s64 	%rd43, %rd3, %rd42;
	ld.global.f32 	%f73, [%rd43];
	mul.f32 	%f74, %f72, %f73;
	mul.f32 	%f75, %f10, %f74;
	ld.global.f32 	%f76, [%rd6];
	ld.global.f32 	%f77, [%rd7];
	fma.rn.f32 	%f78, %f76, %f75, %f77;
	st.global.f32 	[%rd7], %f78;
	add.s64 	%rd44, %rd2, %rd42;
	ld.global.f32 	%f79, [%rd44];
	mul.f32 	%f80, %f72, %f79;
	mul.f32 	%f81, %f10, %f80;
	ld.global.f32 	%f82, [%rd6];
	ld.global.f32 	%f83, [%rd7+4];
	fma.rn.f32 	%f84, %f82, %f81, %f83;
	st.global.f32 	[%rd7+4], %f84;
	add.s64 	%rd45, %rd1, %rd42;
	ld.global.f32 	%f85, [%rd45];
	mul.f32 	%f86, %f72, %f85;
	mul.f32 	%f87, %f10, %f86;
	ld.global.f32 	%f88, [%rd6];
	ld.global.f32 	%f89, [%rd7+8];
	fma.rn.f32 	%f90, %f88, %f87, %f89;
	st.global.f32 	[%rd7+8], %f90;
	ld.global.u32 	%r27, [%rd40+4];
	ld.global.f32 	%f91, [%rd41+4];
	mul.wide.s32 	%rd46, %r27, 4;
	add.s64 	%rd47, %rd3, %rd46;
	ld.global.f32 	%f92, [%rd47];
	mul.f32 	%f93, %f91, %f92;
	mul.f32 	%f94, %f10, %f93;
	ld.global.f32 	%f95, [%rd6];
	fma.rn.f32 	%f96, %f95, %f94, %f78;
	st.global.f32 	[%rd7], %f96;
	add.s64 	%rd48, %rd2, %rd46;
	ld.global.f32 	%f97, [%rd48];
	mul.f32 	%f98, %f91, %f97;
	mul.f32 	%f99, %f10, %f98;
	ld.global.f32 	%f100, [%rd6];
	fma.rn.f32 	%f101, %f100, %f99, %f84;
	st.global.f32 	[%rd7+4], %f101;
	add.s64 	%rd49, %rd1, %rd46;
	ld.global.f32 	%f102, [%rd49];
	mul.f32 	%f103, %f91, %f102;
	mul.f32 	%f104, %f10, %f103;
	ld.global.f32 	%f105, [%rd6];
	fma.rn.f32 	%f106, %f105, %f104, %f90;
	st.global.f32 	[%rd7+8], %f106;
	add.s32 	%r34, %r34, 2;
$L__BB11_7:
	and.b32  	%r28, %r13, 1;
	setp.eq.b32 	%p8, %r28, 1;
	not.pred 	%p9, %p8;
	@%p9 bra 	$L__BB11_9;
	add.s32 	%r29, %r34, %r2;
	mul.wide.s32 	%rd50, %r29, 4;
	add.s64 	%rd51, %rd5, %rd50;
	ld.global.u32 	%r30, [%rd51];
	add.s64 	%rd52, %rd4, %rd50;
	ld.global.f32 	%f107, [%rd52];
	mul.wide.s32 	%rd53, %r30, 4;
	add.s64 	%rd54, %rd3, %rd53;
	ld.global.f32 	%f108, [%rd54];
	mul.f32 	%f109, %f107, %f108;
	mul.f32 	%f110, %f10, %f109;
	ld.global.f32 	%f111, [%rd6];
	ld.global.f32 	%f112, [%rd7];
	fma.rn.f32 	%f113, %f111, %f110, %f112;
	st.global.f32 	[%rd7], %f113;
	add.s64 	%rd55, %rd2, %rd53;
	ld.global.f32 	%f114, [%rd55];
	mul.f32 	%f115, %f107, %f114;
	mul.f32 	%f116, %f10, %f115;
	ld.global.f32 	%f117, [%rd6];
	ld.global.f32 	%f118, [%rd7+4];
	fma.rn.f32 	%f119, %f117, %f116, %f118;
	st.global.f32 	[%rd7+4], %f119;
	add.s64 	%rd56, %rd1, %rd53;
	ld.global.f32 	%f120, [%rd56];
	mul.f32 	%f121, %f107, %f120;
	mul.f32 	%f122, %f10, %f121;
	ld.global.f32 	%f123, [%rd6];
	ld.global.f32 	%f124, [%rd7+8];
	fma.rn.f32 	%f125, %f123, %f122, %f124;
	st.global.f32 	[%rd7+8], %f125;
$L__BB11_9:
	ret;

}
	// .globl	_Z19d_add_grid_forces3DPfPKfS1_S1_S1_S1_PKiS3_fiiii
.visible .entry _Z19d_add_grid_forces3DPfPKfS1_S1_S1_S1_PKiS3_fiiii(
	.param .u64 .ptr .align 1 _Z19d_add_grid_forces3DPfPKfS1_S1_S1_S1_PKiS3_fiiii_param_0,
	.param .u64 .ptr .align 1 _Z19d_add_grid_forces3DPfPKfS1_S1_S1_S1_PKiS3_fiiii_param_1,
	.param .u64 .ptr .align 1 _Z19d_add_grid_forces3DPfPKfS1_S1_S1_S1_PKiS3_fiiii_param_2,
	.param .u64 .ptr .align 1 _Z19d_add_grid_forces3DPfPKfS1_S1_S1_S1_PKiS3_fiiii_param_3,
	.param .u64 .ptr .align 1 _Z19d_add_grid_forces3DPfPKfS1_S1_S1_S1_PKiS3_fiiii_param_4,
	.param .u64 .ptr .align 1 _Z19d_add_grid_forces3DPfPKfS1_S1_S1_S1_PKiS3_fiiii_param_5,
	.param .u64 .ptr .align 1 _Z19d_add_grid_forces3DPfPKfS1_S1_S1_S1_PKiS3_fiiii_param_6,
	.param .u64 .ptr .align 1 _Z19d_add_grid_forces3DPfPKfS1_S1_S1_S1_PKiS3_fiiii_param_7,
	.param .f32 _Z19d_add_grid_forces3DPfPKfS1_S1_S1_S1_PKiS3_fiiii_param_8,
	.param .u32 _Z19d_add_grid_forces3DPfPKfS1_S1_S1_S1_PKiS3_fiiii_param_9,
	.param .u32 _Z19d_add_grid_forces3DPfPKfS1_S1_S1_S1_PKiS3_fiiii_param_10,
	.param .u32 _Z19d_add_grid_forces3DPfPKfS1_S1_S1_S1_PKiS3_fiiii_param_11,
	.param .u32 _Z19d_add_grid_forces3DPfPKfS1_S1_S1_S1_PKiS3_fiiii_param_12
)
{
	.reg .pred 	%p<16>;
	.reg .b32 	%r<48>;
	.reg .b32 	%f<128>;
	.reg .b64 	%rd<81>;

	ld.param.u64 	%rd16, [_Z19d_add_grid_forces3DPfPKfS1_S1_S1_S1_PKiS3_fiiii_param_1];
	ld.param.u64 	%rd17, [_Z19d_add_grid_forces3DPfPKfS1_S1_S1_S1_PKiS3_fiiii_param_2];
	ld.param.u64 	%rd18, [_Z19d_add_grid_forces3DPfPKfS1_S1_S1_S1_PKiS3_fiiii_param_3];
	ld.param.u64 	%rd19, [_Z19d_add_grid_forces3DPfPKfS1_S1_S1_S1_PKiS3_fiiii_param_4];
	ld.param.u64 	%rd20, [_Z19d_add_grid_forces3DPfPKfS1_S1_S1_S1_PKiS3_fiiii_param_5];
	ld.param.f32 	%f8, [_Z19d_add_grid_forces3DPfPKfS1_S1_S1_S1_PKiS3_fiiii_param_8];
	ld.param.u32 	%r21, [_Z19d_add_grid_forces3DPfPKfS1_S1_S1_S1_PKiS3_fiiii_param_9];
	ld.param.u32 	%r24, [_Z19d_add_grid_forces3DPfPKfS1_S1_S1_S1_PKiS3_fiiii_param_10];
	cvta.to.global.u64 	%rd1, %rd18;
	cvta.to.global.u64 	%rd2, %rd17;
	cvta.to.global.u64 	%rd3, %rd16;
	cvta.to.global.u64 	%rd4, %rd20;
	cvta.to.global.u64 	%rd5, %rd19;
	mov.u32 	%r25, %ctaid.x;
	mov.u32 	%r26, %ntid.x;
	mov.u32 	%r27, %tid.x;
	mad.lo.s32 	%r1, %r25, %r26, %r27;
	setp.ge.s32 	%p1, %r1, %r24;
	@%p1 bra 	$L__BB12_23;
	ld.param.u64 	%rd80, [_Z19d_add_grid_forces3DPfPKfS1_S1_S1_S1_PKiS3_fiiii_param_7];
	cvta.to.global.u64 	%rd6, %rd80;
	setp.lt.s32 	%p2, %r21, 1;
	@%p2 bra 	$L__BB12_23;
	ld.param.u32 	%r43, [_Z19d_add_grid_forces3DPfPKfS1_S1_S1_S1_PKiS3_fiiii_param_12];
	ld.param.u32 	%r42, [_Z19d_add_grid_forces3DPfPKfS1_S1_S1_S1_PKiS3_fiiii_param_11];
	ld.param.u64 	%rd76, [_Z19d_add_grid_forces3DPfPKfS1_S1_S1_S1_PKiS3_fiiii_param_0];
	mul.wide.s32 	%rd21, %r1, 4;
	add.s64 	%rd22, %rd6, %rd21;
	ld.global.u32 	%r29, [%rd22];
	mul.lo.s32 	%r2, %r21, %r1;
	mul.lo.s32 	%r3, %r29, %r42;
	mul.lo.s32 	%r30, %r43, %r1;
	cvta.to.global.u64 	%rd23, %rd76;
	mul.wide.s32 	%rd24, %r30, 4;
	add.s64 	%rd7, %rd23, %rd24;
	setp.lt.u32 	%p3, %r21, 4;
	mov.b32 	%r47, 0;
	@%p3 bra 	$L__BB12_13;
	and.b32  	%r47, %r21, 2147483644;
	neg.s32 	%r45, %r47;
	mov.u32 	%r44, %r2;
$L__BB12_4:
	.pragma "nounroll";
	ld.param.u64 	%rd77, [_Z19d_add_grid_forces3DPfPKfS1_S1_S1_S1_PKiS3_fiiii_param_6];
	mul.wide.s32 	%rd25, %r44, 4;
	cvta.to.global.u64 	%rd26, %rd77;
	add.s64 	%rd27, %rd26, %rd25;
	add.s64 	%rd8, %rd27, 8;
	add.s64 	%rd28, %rd4, %rd25;
	add.s64 	%rd9, %rd28, 8;
	ld.global.u32 	%r32, [%rd27];
	add.s32 	%r7, %r32, %r3;
	mul.wide.s32 	%rd29, %r7, 4;
	add.s64 	%rd30, %rd5, %rd29;
	ld.global.f32 	%f1, [%rd30];
	setp.leu.f32 	%p4, %f1, 0f00000000;
	@%p4 bra 	$L__BB12_6;
	ld.global.f32 	%f9, [%rd9+-8];
	rcp.rn.f32 	%f10, %f1;
	add.s64 	%rd32, %rd3, %rd29;
	ld.global.f32 	%f11, [%rd32];
	mul.f32 	%f12, %f9, %f11;
	mul.f32 	%f13, %f8, %f12;
	ld.global.f32 	%f14, [%rd7];
	fma.rn.f32 	%f15, %f10, %f13, %f14;
	st.global.f32 	[%rd7], %f15;
	add.s64 	%rd33, %rd2, %rd29;
	ld.global.f32 	%f16, [%rd33];
	mul.f32 	%f17, %f9, %f16;
	mul.f32 	%f18, %f8, %f17;
	ld.global.f32 	%f19, [%rd7+4];
	fma.rn.f32 	%f20, %f10, %f18, %f19;
	st.global.f32 	[%rd7+4], %f20;
	add.s64 	%rd34, %rd1, %rd29;
	ld.global.f32 	%f21, [%rd34];
	mul.f32 	%f22, %f9, %f21;
	mul.f32 	%f23, %f8, %f22;
	ld.global.f32 	%f24, [%rd7+8];
	fma.rn.f32 	%f25, %f10, %f23, %f24;
	st.global.f32 	[%rd7+8], %f25;
$L__BB12_6:
	ld.global.u32 	%r33, [%rd8+-4];
	add.s32 	%r8, %r33, %r3;
	mul.wide.s32 	%rd35, %r8, 4;
	add.s64 	%rd36, %rd5, %rd35;
	ld.global.f32 	%f2, [%rd36];
	setp.leu.f32 	%p5, %f2, 0f00000000;
	@%p5 bra 	$L__BB12_8;
	ld.global.f32 	%f26, [%rd9+-4];
	rcp.rn.f32 	%f27, %f2;
	add.s64 	%rd38, %rd3, %rd35;
	ld.global.f32 	%f28, [%rd38];
	mul.f32 	%f29, %f26, %f28;
	mul.f32 	%f30, %f8, %f29;
	ld.global.f32 	%f31, [%rd7];
	fma.rn.f32 	%f32, %f27, %f30, %f31;
	st.global.f32 	[%rd7], %f32;
	add.s64 	%rd39, %rd2, %rd35;
	ld.global.f32 	%f33, [%rd39];
	mul.f32 	%f34, %f26, %f33;
	mul.f32 	%f35, %f8, %f34;
	ld.global.f32 	%f36, [%rd7+4];
	fma.rn.f32 	%f37, %f27, %f35, %f36;
	st.global.f32 	[%rd7+4], %f37;
	add.s64 	%rd40, %rd1, %rd35;
	ld.global.f32 	%f38, [%rd40];
	mul.f32 	%f39, %f26, %f38;
	mul.f32 	%f40, %f8, %f39;
	ld.global.f32 	%f41, [%rd7+8];
	fma.rn.f32 	%f42, %f27, %f40, %f41;
	st.global.f32 	[%rd7+8], %f42;
$L__BB12_8:
	ld.global.u32 	%r34, [%rd8];
	add.s32 	%r9, %r34, %r3;
	mul.wide.s32 	%rd41, %r9, 4;
	add.s64 	%rd42, %rd5, %rd41;
	ld.global.f32 	%f3, [%rd42];
	setp.leu.f32 	%p6, %f3, 0f00000000;
	@%p6 bra 	$L__BB12_10;
	ld.global.f32 	%f43, [%rd9];
	rcp.rn.f32 	%f44, %f3;
	add.s64 	%rd44, %rd3, %rd41;
	ld.global.f32 	%f45, [%rd44];
	mul.f32 	%f46, %f43, %f45;
	mul.f32 	%f47, %f8, %f46;
	ld.global.f32 	%f48, [%rd7];
	fma.rn.f32 	%f49, %f44, %f47, %f48;
	st.global.f32 	[%rd7], %f49;
	add.s64 	%rd45, %rd2, %rd41;
	ld.global.f32 	%f50, [%rd45];
	mul.f32 	%f51, %f43, %f50;
	mul.f32 	%f52, %f8, %f51;
	ld.global.f32 	%f53, [%rd7+4];
	fma.rn.f32 	%f54, %f44, %f52, %f53;
	st.global.f32 	[%rd7+4], %f54;
	add.s64 	%rd46, %rd1, %rd41;
	ld.global.f32 	%f55, [%rd46];
	mul.f32 	%f56, %f43, %f55;
	mul.f32 	%f57, %f8, %f56;
	ld.global.f32 	%f58, [%rd7+8];
	fma.rn.f32 	%f59, %f44, %f57, %f58;
	st.global.f32 	[%rd7+8], %f59;
$L__BB12_10:
	ld.global.u32 	%r35, [%rd8+4];
	add.s32 	%r10, %r35, %r3;
	mul.wide.s32 	%rd47, %r10, 4;
	add.s64 	%rd48, %rd5, %rd47;
	ld.global.f32 	%f4, [%rd48];
	setp.leu.f32 	%p7, %f4, 0f00000000;
	@%p7 bra 	$L__BB12_12;
	ld.global.f32 	%f60, [%rd9+4];
	rcp.rn.f32 	%f61, %f4;
	add.s64 	%rd50, %rd3, %rd47;
	ld.global.f32 	%f62, [%rd50];
	mul.f32 	%f63, %f60, %f62;
	mul.f32 	%f64, %f8, %f63;
	ld.global.f32 	%f65, [%rd7];
	fma.rn.f32 	%f66, %f61, %f64, %f65;
	st.global.f32 	[%rd7], %f66;
	add.s64 	%rd51, %rd2, %rd47;
	ld.global.f32 	%f67, [%rd51];
	mul.f32 	%f68, %f60, %f67;
	mul.f32 	%f69, %f8, %f68;
	ld.global.f32 	%f70, [%rd7+4];
	fma.rn.f32 	%f71, %f61, %f69, %f70;
	st.global.f32 	[%rd7+4], %f71;
	add.s64 	%rd52, %rd1, %rd47;
	ld.global.f32 	%f72, [%rd52];
	mul.f32 	%f73, %f60, %f72;
	mul.f32 	%f74, %f8, %f73;
	ld.global.f32 	%f75, [%rd7+8];
	fma.rn.f32 	%f76, %f61, %f74, %f75;
	st.global.f32 	[%rd7+8], %f76;
$L__BB12_12:
	add.s32 	%r45, %r45, 4;
	add.s32 	%r44, %r44, 4;
	setp.ne.s32 	%p8, %r45, 0;
	@%p8 bra 	$L__BB12_4;
$L__BB12_13:
	and.b32  	%r15, %r21, 3;
	setp.eq.s32 	%p9, %r15, 0;
	@%p9 bra 	$L__BB12_23;
	setp.eq.s32 	%p10, %r15, 1;
	@%p10 bra 	$L__BB12_20;
	ld.param.u64 	%rd78, [_Z19d_add_grid_forces3DPfPKfS1_S1_S1_S1_PKiS3_fiiii_param_6];
	add.s32 	%r36, %r47, %r2;
	cvta.to.global.u64 	%rd53, %rd78;
	mul.wide.s32 	%rd54, %r36, 4;
	add.s64 	%rd10, %rd53, %rd54;
	ld.global.u32 	%r37, [%rd10];
	add.s64 	%rd11, %rd4, %rd54;
	add.s32 	%r16, %r37, %r3;
	mul.wide.s32 	%rd55, %r16, 4;
	add.s64 	%rd56, %rd5, %rd55;
	ld.global.f32 	%f5, [%rd56];
	setp.leu.f32 	%p11, %f5, 0f00000000;
	@%p11 bra 	$L__BB12_17;
	ld.global.f32 	%f77, [%rd11];
	rcp.rn.f32 	%f78, %f5;
	add.s64 	%rd58, %rd3, %rd55;
	ld.global.f32 	%f79, [%rd58];
	mul.f32 	%f80, %f77, %f79;
	mul.f32 	%f81, %f8, %f80;
	ld.global.f32 	%f82, [%rd7];
	fma.rn.f32 	%f83, %f78, %f81, %f82;
	st.global.f32 	[%rd7], %f83;
	add.s64 	%rd59, %rd2, %rd55;
	ld.global.f32 	%f84, [%rd59];
	mul.f32 	%f85, %f77, %f84;
	mul.f32 	%f86, %f8, %f85;
	ld.global.f32 	%f87, [%rd7+4];
	fma.rn.f32 	%f88, %f78, %f86, %f87;
	st.global.f32 	[%rd7+4], %f88;
	add.s64 	%rd60, %rd1, %rd55;
	ld.global.f32 	%f89, [%rd60];
	mul.f32 	%f90, %f77, %f89;
	mul.f32 	%f91, %f8, %f90;
	ld.global.f32 	%f92, [%rd7+8];
	fma.rn.f32 	%f93, %f78, %f91, %f92;
	st.global.f32 	[%rd7+8], %f93;
$L__BB12_17:
	ld.global.u32 	%r38, [%rd10+4];
	add.s32 	%r17, %r38, %r3;
	mul.wide.s32 	%rd61, %r17, 4;
	add.s64 	%rd62, %rd5, %rd61;
	ld.global.f32 	%f6, [%rd62];
	setp.leu.f32 	%p12, %f6, 0f00000000;
	@%p12 bra 	$L__BB12_19;
	ld.global.f32 	%f94, [%rd11+4];
	rcp.rn.f32 	%f95, %f6;
	add.s64 	%rd64, %rd3, %rd61;
	ld.global.f32 	%f96, [%rd64];
	mul.f32 	%f97, %f94, %f96;
	mul.f32 	%f98, %f8, %f97;
	ld.global.f32 	%f99, [%rd7];
	fma.rn.f32 	%f100, %f95, %f98, %f99;
	st.global.f32 	[%rd7], %f100;
	add.s64 	%rd65, %rd2, %rd61;
	ld.global.f32 	%f101, [%rd65];
	mul.f32 	%f102, %f94, %f101;
	mul.f32 	%f103, %f8, %f102;
	ld.global.f32 	%f104, [%rd7+4];
	fma.rn.f32 	%f105, %f95, %f103, %f104;
	st.global.f32 	[%rd7+4], %f105;
	add.s64 	%rd66, %rd1, %rd61;
	ld.global.f32 	%f106, [%rd66];
	mul.f32 	%f107, %f94, %f106;
	mul.f32 	%f108, %f8, %f107;
	ld.global.f32 	%f109, [%rd7+8];
	fma.rn.f32 	%f110, %f95, %f108, %f109;
	st.global.f32 	[%rd7+8], %f110;
$L__BB12_19:
	add.s32 	%r47, %r47, 2;
$L__BB12_20:
	and.b32  	%r39, %r21, 1;
	setp.eq.b32 	%p13, %r39, 1;
	not.pred 	%p14, %p13;
	@%p14 bra 	$L__BB12_23;
	ld.param.u64 	%rd79, [_Z19d_add_grid_forces3DPfPKfS1_S1_S1_S1_PKiS3_fiiii_param_6];
	add.s32 	%r40, %r47, %r2;
	cvta.to.global.u64 	%rd67, %rd79;
	mul.wide.s32 	%rd68, %r40, 4;
	add.s64 	%rd69, %rd67, %rd68;
	ld.global.u32 	%r41, [%rd69];
	add.s64 	%rd12, %rd4, %rd68;
	add.s32 	%r20, %r41, %r3;
	mul.wide.s32 	%rd70, %r20, 4;
	add.s64 	%rd71, %rd5, %rd70;
	ld.global.f32 	%f7, [%rd71];
	setp.leu.f32 	%p15, %f7, 0f00000000;
	@%p15 bra 	$L__BB12_23;
	ld.global.f32 	%f111, [%rd12];
	rcp.rn.f32 	%f112, %f7;
	add.s64 	%rd73, %rd3, %rd70;
	ld.global.f32 	%f113, [%rd73];
	mul.f32 	%f114, %f111, %f113;
	mul.f32 	%f115, %f8, %f114;
	ld.global.f32 	%f116, [%rd7];
	fma.rn.f32 	%f117, %f112, %f115, %f116;
	st.global.f32 	[%rd7], %f117;
	add.s64 	%rd74, %rd2, %rd70;
	ld.global.f32 	%f118, [%rd74];
	mul.f32 	%f119, %f111, %f118;
	mul.f32 	%f120, %f8, %f119;
	ld.global.f32 	%f121, [%rd7+4];
	fma.rn.f32 	%f122, %f112, %f120, %f121;
	st.global.f32 	[%rd7+4], %f122;
	add.s64 	%rd75, %rd1, %rd70;
	ld.global.f32 	%f123, [%rd75];
	mul.f32 	%f124, %f111, %f123;
	mul.f32 	%f125, %f8, %f124;
	ld.global.f32 	%f126, [%rd7+8];
	fma.rn.f32 	%f127, %f112, %f125, %f126;
	st.global.f32 	[%rd7+8], %f127;
$L__BB12_23:
	ret;

}


// ===== COMPILED SASS (sm_100) =====

	.target	sm_100

	.elftype	@"ET_EXEC"


//--------------------- .note.nv.tkinfo           --------------------------
	.section	.note.nv.tkinfo,"",@"SHT_NOTE"
	.sectionflags	@"SHF_NOTE_NV_TKINFO"
	.tkinfo
        /*0018*/ 	.word	0x00000002
        /*0030*/ 	.string	""
        /*0030*/ 	.string	"ptxas"
        /*0030*/ 	.string	"Cuda compilation tools, release 13.0, V13.0.88"
        /*0030*/ 	.string	"Build cuda_13.0.r13.0/compiler.36424714_0"
        /*0030*/ 	.string	"-arch sm_100 -m 64 "



//--------------------- .note.nv.cuinfo           --------------------------
	.section	.note.nv.cuinfo,"",@"SHT_NOTE"
	.sectionflags	@"SHF_NOTE_NV_CUINFO"
        /*0018*/ 	.short	0x0002
        /*001a*/ 	.short	0x0064
        /*001c*/ 	.short	0x0082
	.zero		2


//--------------------- .nv.info                  --------------------------
	.section	.nv.info,"",@"SHT_CUDA_INFO"
	.align	4


	//----- nvinfo : EIATTR_REGCOUNT
	.align		4
        /*0000*/ 	.byte	0x04, 0x2f
        /*0002*/ 	.short	(.L_1 - .L_0)
	.align		4
.L_0:
        /*0004*/ 	.word	index@(_Z17d_zero_int_vectorPii)
        /*0008*/ 	.word	0x00000008


	//----- nvinfo : EIATTR_FRAME_SIZE
	.align		4
.L_1:
        /*000c*/ 	.byte	0x04, 0x11
        /*000e*/ 	.short	(.L_3 - .L_2)
	.align		4
.L_2:
        /*0010*/ 	.word	index@(_Z17d_zero_int_vectorPii)
        /*0014*/ 	.word	0x00000000


	//----- nvinfo : EIATTR_REGCOUNT
	.align		4
.L_3:
        /*0018*/ 	.byte	0x04, 0x2f
        /*001a*/ 	.short	(.L_5 - .L_4)
	.align		4
.L_4:
        /*001c*/ 	.word	index@(_Z19d_zero_float_vectorPfi)
        /*0020*/ 	.word	0x00000008


	//----- nvinfo : EIATTR_FRAME_SIZE
	.align		4
.L_5:
        /*0024*/ 	.byte	0x04, 0x11
        /*0026*/ 	.short	(.L_7 - .L_6)
	.align		4
.L_6:
        /*0028*/ 	.word	index@(_Z19d_zero_float_vectorPfi)
        /*002c*/ 	.word	0x00000000


	//----- nvinfo : EIATTR_REGCOUNT
	.align		4
.L_7:
        /*0030*/ 	.byte	0x04, 0x2f
        /*0032*/ 	.short	(.L_9 - .L_8)
	.align		4
.L_8:
        /*0034*/ 	.word	index@(_Z15d_zero_all_ntypPfii)
        /*0038*/ 	.word	0x0000001c


	//----- nvinfo : EIATTR_FRAME_SIZE
	.align		4
.L_9:
        /*003c*/ 	.byte	0x04, 0x11
        /*003e*/ 	.short	(.L_11 - .L_10)
	.align		4
.L_10:
        /*0040*/ 	.word	index@(_Z15d_zero_all_ntypPfii)
        /*0044*/ 	.word	0x00000000


	//----- nvinfo : EIATTR_REGCOUNT
	.align		4
.L_11:
        /*0048*/ 	.byte	0x04, 0x2f
        /*004a*/ 	.short	(.L_13 - .L_12)
	.align		4
.L_12:
        /*004c*/ 	.word	index@(_Z29d_zero_all_directions_chargesPfi)
        /*0050*/ 	.word	0x00000008


	//----- nvinfo : EIATTR_FRAME_SIZE
	.align		4
.L_13:
        /*0054*/ 	.byte	0x04, 0x11
        /*0056*/ 	.short	(.L_15 - .L_14)
	.align		4
.L_14:
        /*0058*/ 	.word	index@(_Z29d_zero_all_directions_chargesPfi)
        /*005c*/ 	.word	0x00000000


	//----- nvinfo : EIATTR_REGCOUNT
	.align		4
.L_15:
        /*0060*/ 	.byte	0x04, 0x2f
        /*0062*/ 	.short	(.L_17 - .L_16)
	.align		4
.L_16:
        /*0064*/ 	.word	index@(_Z17d_prep_componentsPfS_S_iii)
        /*0068*/ 	.word	0x0000000b


	//----- nvinfo : EIATTR_FRAME_SIZE
	.align		4
.L_17:
        /*006c*/ 	.byte	0x04, 0x11
        /*006e*/ 	.short	(.L_19 - .L_18)
	.align		4
.L_18:
        /*0070*/ 	.word	index@(_Z17d_prep_componentsPfS_S_iii)
        /*0074*/ 	.word	0x00000000


	//----- nvinfo : EIATTR_REGCOUNT
	.align		4
.L_19:
        /*0078*/ 	.byte	0x04, 0x2f
        /*007a*/ 	.short	(.L_21 - .L_20)
	.align		4
.L_20:
        /*007c*/ 	.word	index@(_Z21d_charge_grid_chargesPfS_PiS0_S_PKiPKffiiiiS_S_i)
        /*0080*/ 	.word	0x00000028


	//----- nvinfo : EIATTR_FRAME_SIZE
	.align		4
.L_21:
        /*0084*/ 	.byte	0x04, 0x11
        /*0086*/ 	.short	(.L_23 - .L_22)
	.align		4
.L_22:
        /*0088*/ 	.word	index@($__internal_5_$__cuda_sm3x_div_rn_noftz_f32_slowpath)
        /*008c*/ 	.word	0x00000058


	//----- nvinfo : EIATTR_FRAME_SIZE
	.align		4
.L_23:
        /*0090*/ 	.byte	0x04, 0x11
        /*0092*/ 	.short	(.L_25 - .L_24)
	.align		4
.L_24:
        /*0094*/ 	.word	index@(_Z21d_charge_grid_chargesPfS_PiS0_S_PKiPKffiiiiS_S_i)
        /*0098*/ 	.word	0x00000058


	//----- nvinfo : EIATTR_REGCOUNT
	.align		4
.L_25:
        /*009c*/ 	.byte	0x04, 0x2f
        /*009e*/ 	.short	(.L_27 - .L_26)
	.align		4
.L_26:
        /*00a0*/ 	.word	index@(_Z18d_charge_grid_slimPfS_PiS0_S_PKiPKffiiii)
        /*00a4*/ 	.word	0x00000026


	//----- nvinfo : EIATTR_FRAME_SIZE
	.align		4
.L_27:
        /*00a8*/ 	.byte	0x04, 0x11
        /*00aa*/ 	.short	(.L_29 - .L_28)
	.align		4
.L_28:
        /*00ac*/ 	.word	index@($__internal_4_$__cuda_sm3x_div_rn_noftz_f32_slowpath)
        /*00b0*/ 	.word	0x00000058


	//----- nvinfo : EIATTR_FRAME_SIZE
	.align		4
.L_29:
        /*00b4*/ 	.byte	0x04, 0x11
        /*00b6*/ 	.short	(.L_31 - .L_30)
	.align		4
.L_30:
        /*00b8*/ 	.word	index@(_Z18d_charge_grid_slimPfS_PiS0_S_PKiPKffiiii)
        /*00bc*/ 	.word	0x00000058


	//----- nvinfo : EIATTR_REGCOUNT
	.align		4
.L_31:
        /*00c0*/ 	.byte	0x04, 0x2f
        /*00c2*/ 	.short	(.L_33 - .L_32)
	.align		4
.L_32:
        /*00c4*/ 	.word	index@(_Z14d_charge_grid2PfS_S_PiS0_PKiPKffiiii)
        /*00c8*/ 	.word	0x00000024


	//----- nvinfo : EIATTR_FRAME_SIZE
	.align		4
.L_33:
        /*00cc*/ 	.byte	0x04, 0x11
        /*00ce*/ 	.short	(.L_35 - .L_34)
	.align		4
.L_34:
        /*00d0*/ 	.word	index@($__internal_3_$__cuda_sm3x_div_rn_noftz_f32_slowpath)
        /*00d4*/ 	.word	0x00000058


	//----- nvinfo : EIATTR_FRAME_SIZE
	.align		4
.L_35:
        /*00d8*/ 	.byte	0x04, 0x11
        /*00da*/ 	.short	(.L_37 - .L_36)
	.align		4
.L_36:
        /*00dc*/ 	.word	index@(_Z14d_charge_grid2PfS_S_PiS0_PKiPKffiiii)
        /*00e0*/ 	.word	0x00000058


	//----- nvinfo : EIATTR_REGCOUNT
	.align		4
.L_37:
        /*00e4*/ 	.byte	0x04, 0x2f
        /*00e6*/ 	.short	(.L_39 - .L_38)
	.align		4
.L_38:
        /*00e8*/ 	.word	index@(_Z13d_charge_gridPfS_PiS0_S_PKiPKffiiiii)
        /*00ec*/ 	.word	0x00000027


	//----- nvinfo : EIATTR_FRAME_SIZE
	.align		4
.L_39:
        /*00f0*/ 	.byte	0x04, 0x11
        /*00f2*/ 	.short	(.L_41 - .L_40)
	.align		4
.L_40:
        /*00f4*/ 	.word	index@($__internal_2_$__cuda_sm3x_div_rn_noftz_f32_slowpath)
        /*00f8*/ 	.word	0x00000058


	//----- nvinfo : EIATTR_FRAME_SIZE
	.align		4
.L_41:
        /*00fc*/ 	.byte	0x04, 0x11
        /*00fe*/ 	.short	(.L_43 - .L_42)
	.align		4
.L_42:
        /*0100*/ 	.word	index@(_Z13d_charge_gridPfS_PiS0_S_PKiPKffiiiii)
        /*0104*/ 	.word	0x00000058


	//----- nvinfo : EIATTR_REGCOUNT
	.align		4
.L_43:
        /*0108*/ 	.byte	0x04, 0x2f
        /*010a*/ 	.short	(.L_45 - .L_44)
	.align		4
.L_44:
        /*010c*/ 	.word	index@(_Z28d_add_grid_forces_charges_2DPfPKfS1_S1_S1_PKifS1_iiii)
        /*0110*/ 	.word	0x0000001e


	//----- nvinfo : EIATTR_FRAME_SIZE
	.align		4
.L_45:
        /*0114*/ 	.byte	0x04, 0x11
        /*0116*/ 	.short	(.L_47 - .L_46)
	.align		4
.L_46:
        /*0118*/ 	.word	index@(_Z28d_add_grid_forces_charges_2DPfPKfS1_S1_S1_PKifS1_iiii)
        /*011c*/ 	.word	0x00000000


	//----- nvinfo : EIATTR_REGCOUNT
	.align		4
.L_47:
        /*0120*/ 	.byte	0x04, 0x2f
        /*0122*/ 	.short	(.L_49 - .L_48)
	.align		4
.L_48:
        /*0124*/ 	.word	index@(_Z19d_add_grid_forces2DPfPKfS1_S1_S1_PKiS3_fiiii)
        /*0128*/ 	.word	0x00000026


	//----- nvinfo : EIATTR_FRAME_SIZE
	.align		4
.L_49:
        /*012c*/ 	.byte	0x04, 0x11
        /*012e*/ 	.short	(.L_51 - .L_50)
	.align		4
.L_50:
        /*0130*/ 	.word	index@($__internal_1_$__cuda_sm3x_div_rn_noftz_f32_slowpath)
        /*0134*/ 	.word	0x00000000


	//----- nvinfo : EIATTR_FRAME_SIZE
	.align		4
.L_51:
        /*0138*/ 	.byte	0x04, 0x11
        /*013a*/ 	.short	(.L_53 - .L_52)
	.align		4
.L_52:
        /*013c*/ 	.word	index@(_Z19d_add_grid_forces2DPfPKfS1_S1_S1_PKiS3_fiiii)
        /*0140*/ 	.word	0x00000000


	//----- nvinfo : EIATTR_REGCOUNT
	.align		4
.L_53:
        /*0144*/ 	.byte	0x04, 0x2f
        /*0146*/ 	.short	(.L_55 - .L_54)
	.align		4
.L_54:
        /*0148*/ 	.word	index@(_Z28d_add_grid_forces_charges_3DPfPKfS1_S1_S1_S1_PKifS1_iiii)
        /*014c*/ 	.word	0x00000020


	//----- nvinfo : EIATTR_FRAME_SIZE
	.align		4
.L_55:
        /*0150*/ 	.byte	0x04, 0x11
        /*0152*/ 	.short	(.L_57 - .L_56)
	.align		4
.L_56:
        /*0154*/ 	.word	index@(_Z28d_add_grid_forces_charges_3DPfPKfS1_S1_S1_S1_PKifS1_iiii)
        /*0158*/ 	.word	0x00000000


	//----- nvinfo : EIATTR_REGCOUNT
	.align		4
.L_57:
        /*015c*/ 	.byte	0x04, 0x2f
        /*015e*/ 	.short	(.L_59 - .L_58)
	.align		4
.L_58:
        /*0160*/ 	.word	index@(_Z19d_add_grid_forces3DPfPKfS1_S1_S1_S1_PKiS3_fiiii)
        /*0164*/ 	.word	0x00000028


	//----- nvinfo : EIATTR_FRAME_SIZE
	.align		4
.L_59:
        /*0168*/ 	.byte	0x04, 0x11
        /*016a*/ 	.short	(.L_61 - .L_60)
	.align		4
.L_60:
        /*016c*/ 	.word	index@($__internal_0_$__cuda_sm20_rcp_rn_f32_slowpath)
        /*0170*/ 	.word	0x00000000


	//----- nvinfo : EIATTR_FRAME_SIZE
	.align		4
.L_61:
        /*0174*/ 	.byte	0x04, 0x11
        /*0176*/ 	.short	(.L_63 - .L_62)
	.align		4
.L_62:
        /*0178*/ 	.word	index@(_Z19d_add_grid_forces3DPfPKfS1_S1_S1_S1_PKiS3_fiiii)
        /*017c*/ 	.word	0x00000000


	//----- nvinfo : EIATTR_MIN_STACK_SIZE
	.align		4
.L_63:
        /*0180*/ 	.byte	0x04, 0x12
        /*0182*/ 	.short	(.L_65 - .L_64)
	.align		4
.L_64:
        /*0184*/ 	.word	index@(_Z19d_add_grid_forces3DPfPKfS1_S1_S1_S1_PKiS3_fiiii)
        /*0188*/ 	.word	0x00000000


	//----- nvinfo : EIATTR_MIN_STACK_SIZE
	.align		4
.L_65:
        /*018c*/ 	.byte	0x04, 0x12
        /*018e*/ 	.short	(.L_67 - .L_66)
	.align		4
.L_66:
        /*0190*/ 	.word	index@(_Z28d_add_grid_forces_charges_3DPfPKfS1_S1_S1_S1_PKifS1_iiii)
        /*0194*/ 	.word	0x00000000


	//----- nvinfo : EIATTR_MIN_STACK_SIZE
	.align		4
.L_67:
        /*0198*/ 	.byte	0x04, 0x12
        /*019a*/ 	.short	(.L_69 - .L_68)
	.align		4
.L_68:
        /*019c*/ 	.word	index@(_Z19d_add_grid_forces2DPfPKfS1_S1_S1_PKiS3_fiiii)
        /*01a0*/ 	.word	0x00000000


	//----- nvinfo : EIATTR_MIN_STACK_SIZE
	.align		4
.L_69:
        /*01a4*/ 	.byte	0x04, 0x12
        /*01a6*/ 	.short	(.L_71 - .L_70)
	.align		4
.L_70:
        /*01a8*/ 	.word	index@(_Z28d_add_grid_forces_charges_2DPfPKfS1_S1_S1_PKifS1_iiii)
        /*01ac*/ 	.word	0x00000000


	//----- nvinfo : EIATTR_MIN_STACK_SIZE
	.align		4
.L_71:
        /*01b0*/ 	.byte	0x04, 0x12
        /*01b2*/ 	.short	(.L_73 - .L_72)
	.align		4
.L_72:
        /*01b4*/ 	.word	index@(_Z13d_charge_gridPfS_PiS0_S_PKiPKffiiiii)
        /*01b8*/ 	.word	0x00000058


	//----- nvinfo : EIATTR_MIN_STACK_SIZE
	.align		4
.L_73:
        /*01bc*/ 	.byte	0x04, 0x12
        /*01be*/ 	.short	(.L_75 - .L_74)
	.align		4
.L_74:
        /*01c0*/ 	.word	index@(_Z14d_charge_grid2PfS_S_PiS0_PKiPKffiiii)
        /*01c4*/ 	.word	0x00000058


	//----- nvinfo : EIATTR_MIN_STACK_SIZE
	.align		4
.L_75:
        /*01c8*/ 	.byte	0x04, 0x12
        /*01ca*/ 	.short	(.L_77 - .L_76)
	.align		4
.L_76:
        /*01cc*/ 	.word	index@(_Z18d_charge_grid_slimPfS_PiS0_S_PKiPKffiiii)
        /*01d0*/ 	.word	0x00000058


	//----- nvinfo : EIATTR_MIN_STACK_SIZE
	.align		4
.L_77:
        /*01d4*/ 	.byte	0x04, 0x12
        /*01d6*/ 	.short	(.L_79 - .L_78)
	.align		4
.L_78:
        /*01d8*/ 	.word	index@(_Z21d_charge_grid_chargesPfS_PiS0_S_PKiPKffiiiiS_S_i)
        /*01dc*/ 	.word	0x00000058


	//----- nvinfo : EIATTR_MIN_STACK_SIZE
	.align		4
.L_79:
        /*01e0*/ 	.byte	0x04, 0x12
        /*01e2*/ 	.short	(.L_81 - .L_80)
	.align		4
.L_80:
        /*01e4*/ 	.word	index@(_Z17d_prep_componentsPfS_S_iii)
        /*01e8*/ 	.word	0x00000000


	//----- nvinfo : EIATTR_MIN_STACK_SIZE
	.align		4
.L_81:
        /*01ec*/ 	.byte	0x04, 0x12
        /*01ee*/ 	.short	(.L_83 - .L_82)
	.align		4
.L_82:
        /*01f0*/ 	.word	index@(_Z29d_zero_all_directions_chargesPfi)
        /*01f4*/ 	.word	0x00000000


	//----- nvinfo : EIATTR_MIN_STACK_SIZE
	.align		4
.L_83:
        /*01f8*/ 	.byte	0x04, 0x12
        /*01fa*/ 	.short	(.L_85 - .L_84)
	.align		4
.L_84:
        /*01fc*/ 	.word	index@(_Z15d_zero_all_ntypPfii)
        /*0200*/ 	.word	0x00000000


	//----- nvinfo : EIATTR_MIN_STACK_SIZE
	.align		4
.L_85:
        /*0204*/ 	.byte	0x04, 0x12
        /*0206*/ 	.short	(.L_87 - .L_86)
	.align		4
.L_86:
        /*0208*/ 	.word	index@(_Z19d_zero_float_vectorPfi)
        /*020c*/ 	.word	0x00000000


	//----- nvinfo : EIATTR_MIN_STACK_SIZE
	.align		4
.L_87:
        /*0210*/ 	.byte	0x04, 0x12
        /*0212*/ 	.short	(.L_89 - .L_88)
	.align		4
.L_88:
        /*0214*/ 	.word	index@(_Z17d_zero_int_vectorPii)
        /*0218*/ 	.word	0x00000000
.L_89:


//--------------------- .nv.compat                --------------------------
	.section	.nv.compat,"",@"SHT_CUDA_COMPAT_INFO"
	.align	4
        /*0000*/ 	.byte	0x02, 0x09, 0x00, 0x00, 0x02, 0x02, 0x01, 0x00, 0x02, 0x05, 0x05, 0x00, 0x03, 0x07, 0x01, 0x01
        /*0010*/ 	.byte	0x02, 0x03, 0x00, 0x00, 0x02, 0x06, 0x01, 0x00, 0x04, 0x0b, 0x08, 0x00, 0x01, 0x00, 0x00, 0x00
        /*0020*/ 	.byte	0x00, 0x00, 0x00, 0x00


//--------------------- .nv.info._Z19d_add_grid_forces3DPfPKfS1_S1_S1_S1_PKiS3_fiiii --------------------------
	.section	.nv.info._Z19d_add_grid_forces3DPfPKfS1_S1_S1_S1_PKiS3_fiiii,"",@"SHT_CUDA_INFO"
	.sectionflags	@""
	.align	4


	//----- nvinfo : EIATTR_CUDA_API_VERSION
	.align		4
        /*0000*/ 	.byte	0x04, 0x37
        /*0002*/ 	.short	(.L_91 - .L_90)
.L_90:
        /*0004*/ 	.word	0x00000082


	//----- nvinfo : EIATTR_KPARAM_INFO
	.align		4
.L_91:
        /*0008*/ 	.byte	0x04, 0x17
        /*000a*/ 	.short	(.L_93 - .L_92)
.L_92:
        /*000c*/ 	.word	0x00000000
        /*0010*/ 	.short	0x000c
        /*0012*/ 	.short	0x0050
        /*0014*/ 	.byte	0x00, 0xf0, 0x11, 0x00


	//----- nvinfo : EIATTR_KPARAM_INFO
	.align		4
.L_93:
        /*0018*/ 	.byte	0x04, 0x17
        /*001a*/ 	.short	(.L_95 - .L_94)
.L_94:
        /*001c*/ 	.word	0x00000000
        /*0020*/ 	.short	0x000b
        /*0022*/ 	.short	0x004c
        /*0024*/ 	.byte	0x00, 0xf0, 0x11, 0x00


	//----- nvinfo : EIATTR_KPARAM_INFO
	.align		4
.L_95:
        /*0028*/ 	.byte	0x04, 0x17
        /*002a*/ 	.short	(.L_97 - .L_96)
.L_96:
        /*002c*/ 	.word	0x00000000
        /*0030*/ 	.short	0x000a
        /*0032*/ 	.short	0x0048
        /*0034*/ 	.byte	0x00, 0xf0, 0x11, 0x00


	//----- nvinfo : EIATTR_KPARAM_INFO
	.align		4
.L_97:
        /*0038*/ 	.byte	0x04, 0x17
        /*003a*/ 	.short	(.L_99 - .L_98)
.L_98:
        /*003c*/ 	.word	0x00000000
        /*0040*/ 	.short	0x0009
        /*0042*/ 	.short	0x0044
        /*0044*/ 	.byte	0x00, 0xf0, 0x11, 0x00


	//----- nvinfo : EIATTR_KPARAM_INFO
	.align		4
.L_99:
        /*0048*/ 	.byte	0x04, 0x17
        /*004a*/ 	.short	(.L_101 - .L_100)
.L_100:
        /*004c*/ 	.word	0x00000000
        /*0050*/ 	.short	0x0008
        /*0052*/ 	.short	0x0040
        /*0054*/ 	.byte	0x00, 0xf0, 0x11, 0x00


	//----- nvinfo : EIATTR_KPARAM_INFO
	.align		4
.L_101:
        /*0058*/ 	.byte	0x04, 0x17
        /*005a*/ 	.short	(.L_103 - .L_102)
.L_102:
        /*005c*/ 	.word	0x00000000
        /*0060*/ 	.short	0x0007
        /*0062*/ 	.short	0x0038
        /*0064*/ 	.byte	0x00, 0xf5, 0x21, 0x00


	//----- nvinfo : EIATTR_KPARAM_INFO
	.align		4
.L_103:
        /*0068*/ 	.byte	0x04, 0x17
        /*006a*/ 	.short	(.L_105 - .L_104)
.L_104:
        /*006c*/ 	.word	0x00000000
        /*0070*/ 	.short	0x0006
        /*0072*/ 	.short	0x0030
        /*0074*/ 	.byte	0x00, 0xf5, 0x21, 0x00


	//----- nvinfo : EIATTR_KPARAM_INFO
	.align		4
.L_105:
        /*0078*/ 	.byte	0x04, 0x17
        /*007a*/ 	.short	(.L_107 - .L_106)
.L_106:
        /*007c*/ 	.word	0x00000000
        /*0080*/ 	.short	0x0005
        /*0082*/ 	.short	0x0028
        /*0084*/ 	.byte	0x00, 0xf5, 0x21, 0x00


	//----- nvinfo : EIATTR_KPARAM_INFO
	.align		4
.L_107:
        /*0088*/ 	.byte	0x04, 0x17
        /*008a*/ 	.short	(.L_109 - .L_108)
.L_108:
        /*008c*/ 	.word	0x00000000
        /*0090*/ 	.short	0x0004
        /*0092*/ 	.short	0x0020
        /*0094*/ 	.byte	0x00, 0xf5, 0x21, 0x00


	//----- nvinfo : EIATTR_KPARAM_INFO
	.align		4
.L_109:
        /*0098*/ 	.byte	0x04, 0x17
        /*009a*/ 	.short	(.L_111 - .L_110)
.L_110:
        /*009c*/ 	.word	0x00000000
        /*00a0*/ 	.short	0x0003
        /*00a2*/ 	.short	0x0018
        /*00a4*/ 	.byte	0x00, 0xf5, 0x21, 0x00


	//----- nvinfo : EIATTR_KPARAM_INFO
	.align		4
.L_111:
        /*00a8*/ 	.byte	0x04, 0x17
        /*00aa*/ 	.short	(.L_113 - .L_112)
.L_112:
        /*00ac*/ 	.word	0x00000000
        /*00b0*/ 	.short	0x0002
        /*00b2*/ 	.short	0x0010
        /*00b4*/ 	.byte	0x00, 0xf5, 0x21, 0x00


	//----- nvinfo : EIATTR_KPARAM_INFO
	.align		4
.L_113:
        /*00b8*/ 	.byte	0x04, 0x17
        /*00ba*/ 	.short	(.L_115 - .L_114)
.L_114:
        /*00bc*/ 	.word	0x00000000
        /*00c0*/ 	.short	0x0001
        /*00c2*/ 	.short	0x0008
        /*00c4*/ 	.byte	0x00, 0xf5, 0x21, 0x00


	//----- nvinfo : EIATTR_KPARAM_INFO
	.align		4
.L_115:
        /*00c8*/ 	.byte	0x04, 0x17
        /*00ca*/ 	.short	(.L_117 - .L_116)
.L_116:
        /*00cc*/ 	.word	0x00000000
        /*00d0*/ 	.short	0x0000
        /*00d2*/ 	.short	0x0000
        /*00d4*/ 	.byte	0x00, 0xf5, 0x21, 0x00


	//----- nvinfo : EIATTR_SPARSE_MMA_MASK
	.align		4
.L_117:
        /*00d8*/ 	.byte	0x03, 0x50
        /*00da*/ 	.short	0x0000


	//----- nvinfo : EIATTR_MAXREG_COUNT
	.align		4
        /*00dc*/ 	.byte	0x03, 0x1b
        /*00de*/ 	.short	0x00ff


	//----- nvinfo : EIATTR_MERCURY_ISA_VERSION
	.align		4
        /*00e0*/ 	.byte	0x03, 0x5f
        /*00e2*/ 	.short	0x0101


	//----- nvinfo : EIATTR_VRC_CTA_INIT_COUNT
	.align		4
        /*00e4*/ 	.byte	0x02, 0x4a
	.zero		1
	.zero		1


	//----- nvinfo : EIATTR_EXIT_INSTR_OFFSETS
	.align		4
        /*00e8*/ 	.byte	0x04, 0x1c
        /*00ea*/ 	.short	(.L_119 - .L_118)


	//   ....[0]....
.L_118:
        /*00ec*/ 	.word	0x00000070


	//   ....[1]....
        /*00f0*/ 	.word	0x000000a0


	//   ....[2]....
        /*00f4*/ 	.word	0x00000de0


	//   ....[3]....
        /*00f8*/ 	.word	0x000014e0


	//   ....[4]....
        /*00fc*/ 	.word	0x000015b0


	//   ....[5]....
        /*0100*/ 	.word	0x00001840


	//----- nvinfo : EIATTR_CRS_STACK_SIZE
	.align		4
.L_119:
        /*0104*/ 	.byte	0x04, 0x1e
        /*0106*/ 	.short	(.L_121 - .L_120)
.L_120:
        /*0108*/ 	.word	0x00000000


	//----- nvinfo : EIATTR_CBANK_PARAM_SIZE
	.align		4
.L_121:
        /*010c*/ 	.byte	0x03, 0x19
        /*010e*/ 	.short	0x0054


	//----- nvinfo : EIATTR_PARAM_CBANK
	.align		4
        /*0110*/ 	.byte	0x04, 0x0a
        /*0112*/ 	.short	(.L_123 - .L_122)
	.align		4
.L_122:
        /*0114*/ 	.word	index@(.nv.constant0._Z19d_add_grid_forces3DPfPKfS1_S1_S1_S1_PKiS3_fiiii)
        /*0118*/ 	.short	0x0380
        /*011a*/ 	.short	0x0054


	//----- nvinfo : EIATTR_SW_WAR
	.align		4
.L_123:
        /*011c*/ 	.byte	0x04, 0x36
        /*011e*/ 	.short	(.L_125 - .L_124)
.L_124:
        /*0120*/ 	.word	0x00000008
.L_125:


//--------------------- .nv.info._Z28d_add_grid_forces_charges_3DPfPKfS1_S1_S1_S1_PKifS1_iiii --------------------------
	.section	.nv.info._Z28d_add_grid_forces_charges_3DPfPKfS1_S1_S1_S1_PKifS1_iiii,"",@"SHT_CUDA_INFO"
	.sectionflags	@""
	.align	4


	//----- nvinfo : EIATTR_CUDA_API_VERSION
	.align		4
        /*0000*/ 	.byte	0x04, 0x37
        /*0002*/ 	.short	(.L_127 - .L_126)
.L_126:
        /*0004*/ 	.word	0x00000082


	//----- nvinfo : EIATTR_KPARAM_INFO
	.align		4
.L_127:
        /*0008*/ 	.byte	0x04, 0x17
        /*000a*/ 	.short	(.L_129 - .L_128)
.L_128:
        /*000c*/ 	.word	0x00000000
        /*0010*/ 	.short	0x000c
        /*0012*/ 	.short	0x0054
        /*0014*/ 	.byte	0x00, 0xf0, 0x11, 0x00


	//----- nvinfo : EIATTR_KPARAM_INFO
	.align		4
.L_129:
        /*0018*/ 	.byte	0x04, 0x17
        /*001a*/ 	.short	(.L_131 - .L_130)
.L_130:
        /*001c*/ 	.word	0x00000000
        /*0020*/ 	.short	0x000b
        /*0022*/ 	.short	0x0050
        /*0024*/ 	.byte	0x00, 0xf0, 0x11, 0x00


	//----- nvinfo : EIATTR_KPARAM_INFO
	.align		4
.L_131:
        /*0028*/ 	.byte	0x04, 0x17
        /*002a*/ 	.short	(.L_133 - .L_132)
.L_132:
        /*002c*/ 	.word	0x00000000
        /*0030*/ 	.short	0x000a
        /*0032*/ 	.short	0x004c
        /*0034*/ 	.byte	0x00, 0xf0, 0x11, 0x00


	//----- nvinfo : EIATTR_KPARAM_INFO
	.align		4
.L_133:
        /*0038*/ 	.byte	0x04, 0x17
        /*003a*/ 	.short	(.L_135 - .L_134)
.L_134:
        /*003c*/ 	.word	0x00000000
        /*0040*/ 	.short	0x0009
        /*0042*/ 	.short	0x0048
        /*0044*/ 	.byte	0x00, 0xf0, 0x11, 0x00


	//----- nvinfo : EIATTR_KPARAM_INFO
	.align		4
.L_135:
        /*0048*/ 	.byte	0x04, 0x17
        /*004a*/ 	.short	(.L_137 - .L_136)
.L_136:
        /*004c*/ 	.word	0x00000000
        /*0050*/ 	.short	0x0008
        /*0052*/ 	.short	0x0040
        /*0054*/ 	.byte	0x00, 0xf5, 0x21, 0x00


	//----- nvinfo : EIATTR_KPARAM_INFO
	.align		4
.L_137:
        /*0058*/ 	.byte	0x04, 0x17
        /*005a*/ 	.short	(.L_139 - .L_138)
.L_138:
        /*005c*/ 	.word	0x00000000
        /*0060*/ 	.short	0x0007
        /*0062*/ 	.short	0x0038
        /*0064*/ 	.byte	0x00, 0xf0, 0x11, 0x00


	//----- nvinfo : EIATTR_KPARAM_INFO
	.align		4
.L_139:
        /*0068*/ 	.byte	0x04, 0x17
        /*006a*/ 	.short	(.L_141 - .L_140)
.L_140:
        /*006c*/ 	.word	0x00000000
        /*0070*/ 	.short	0x0006
        /*0072*/ 	.short	0x0030
        /*0074*/ 	.byte	0x00, 0xf5, 0x21, 0x00


	//----- nvinfo : EIATTR_KPARAM_INFO
	.align		4
.L_141:
        /*0078*/ 	.byte	0x04, 0x17
        /*007a*/ 	.short	(.L_143 - .L_142)
.L_142:
        /*007c*/ 	.word	0x00000000
        /*0080*/ 	.short	0x0005
        /*0082*/ 	.short	0x0028
        /*0084*/ 	.byte	0x00, 0xf5, 0x21, 0x00


	//----- nvinfo : EIATTR_KPARAM_INFO
	.align		4
.L_143:
        /*0088*/ 	.byte	0x04, 0x17
        /*008a*/ 	.short	(.L_145 - .L_144)
.L_144:
        /*008c*/ 	.word	0x00000000
        /*0090*/ 	.short	0x0004
        /*0092*/ 	.short	0x0020
        /*0094*/ 	.byte	0x00, 0xf5, 0x21, 0x00


	//----- nvinfo : EIATTR_KPARAM_INFO
	.align		4
.L_145:
        /*0098*/ 	.byte	0x04, 0x17
        /*009a*/ 	.short	(.L_147 - .L_146)
.L_146:
        /*009c*/ 	.word	0x00000000
        /*00a0*/ 	.short	0x0003
        /*00a2*/ 	.short	0x0018
        /*00a4*/ 	.byte	0x00, 0xf5, 0x21, 0x00


	//----- nvinfo : EIATTR_KPARAM_INFO
	.align		4
.L_147:
        /*00a8*/ 	.byte	0x04, 0x17
        /*00aa*/ 	.short	(.L_149 - .L_148)
.L_148:
        /*00ac*/ 	.word	0x00000000
        /*00b0*/ 	.short	0x0002
        /*00b2*/ 	.short	0x0010
        /*00b4*/ 	.byte	0x00, 0xf5, 0x21, 0x00


	//----- nvinfo : EIATTR_KPARAM_INFO
	.align		4
.L_149:
        /*00b8*/ 	.byte	0x04, 0x17
        /*00ba*/ 	.short	(.L_151 - .L_150)
.L_150:
        /*00bc*/ 	.word	0x00000000
        /*00c0*/ 	.short	0x0001
        /*00c2*/ 	.short	0x0008
        /*00c4*/ 	.byte	0x00, 0xf5, 0x21, 0x00


	//----- nvinfo : EIATTR_KPARAM_INFO
	.align		4
.L_151:
        /*00c8*/ 	.byte	0x04, 0x17
        /*00ca*/ 	.short	(.L_153 - .L_152)
.L_152:
        /*00cc*/ 	.word	0x00000000
        /*00d0*/ 	.short	0x0000
        /*00d2*/ 	.short	0x0000
        /*00d4*/ 	.byte	0x00, 0xf5, 0x21, 0x00


	//----- nvinfo : EIATTR_SPARSE_MMA_MASK
	.align		4
.L_153:
        /*00d8*/ 	.byte	0x03, 0x50
        /*00da*/ 	.short	0x0000


	//----- nvinfo : EIATTR_MAXREG_COUNT
	.align		4
        /*00dc*/ 	.byte	0x03, 0x1b
        /*00de*/ 	.short	0x00ff


	//----- nvinfo : EIATTR_MERCURY_ISA_VERSION
	.align		4
        /*00e0*/ 	.byte	0x03, 0x5f
        /*00e2*/ 	.short	0x0101


	//----- nvinfo : EIATTR_VRC_CTA_INIT_COUNT
	.align		4
        /*00e4*/ 	.byte	0x02, 0x4a
	.zero		1
	.zero		1


	//----- nvinfo : EIATTR_EXIT_INSTR_OFFSETS
	.align		4
        /*00e8*/ 	.byte	0x04, 0x1c
        /*00ea*/ 	.short	(.L_155 - .L_154)


	//   ....[0]....
.L_154:
        /*00ec*/ 	.word	0x00000080


	//   ....[1]....
        /*00f0*/ 	.word	0x00000880


	//   ....[2]....
        /*00f4*/ 	.word	0x00000c80


	//   ....[3]....
        /*00f8*/ 	.word	0x00000ec0


	//----- nvinfo : EIATTR_CBANK_PARAM_SIZE
	.align		4
.L_155:
        /*00fc*/ 	.byte	0x03, 0x19
        /*00fe*/ 	.short	0x0058


	//----- nvinfo : EIATTR_PARAM_CBANK
	.align		4
        /*0100*/ 	.byte	0x04, 0x0a
        /*0102*/ 	.short	(.L_157 - .L_156)
	.align		4
.L_156:
        /*0104*/ 	.word	index@(.nv.constant0._Z28d_add_grid_forces_charges_3DPfPKfS1_S1_S1_S1_PKifS1_iiii)
        /*0108*/ 	.short	0x0380
        /*010a*/ 	.short	0x0058


	//----- nvinfo : EIATTR_SW_WAR
	.align		4
.L_157:
        /*010c*/ 	.byte	0x04, 0x36
        /*010e*/ 	.short	(.L_159 - .L_158)
.L_158:
        /*0110*/ 	.word	0x00000008
.L_159:


//--------------------- .nv.info._Z19d_add_grid_forces2DPfPKfS1_S1_S1_PKiS3_fiiii --------------------------
	.section	.nv.info._Z19d_add_grid_forces2DPfPKfS1_S1_S1_PKiS3_fiiii,"",@"SHT_CUDA_INFO"
	.sectionflags	@""
	.align	4


	//----- nvinfo : EIATTR_CUDA_API_VERSION
	.align		4
        /*0000*/ 	.byte	0x04, 0x37
        /*0002*/ 	.short	(.L_161 - .L_160)
.L_160:
        /*0004*/ 	.word	0x00000082


	//----- nvinfo : EIATTR_KPARAM_INFO
	.align		4
.L_161:
        /*0008*/ 	.byte	0x04, 0x17
        /*000a*/ 	.short	(.L_163 - .L_162)
.L_162:
        /*000c*/ 	.word	0x00000000
        /*0010*/ 	.short	0x000b
        /*0012*/ 	.short	0x0048
        /*0014*/ 	.byte	0x00, 0xf0, 0x11, 0x00


	//----- nvinfo : EIATTR_KPARAM_INFO
	.align		4
.L_163:
        /*0018*/ 	.byte	0x04, 0x17
        /*001a*/ 	.short	(.L_165 - .L_164)
.L_164:
        /*001c*/ 	.word	0x00000000
        /*0020*/ 	.short	0x000a
        /*0022*/ 	.short	0x0044
        /*0024*/ 	.byte	0x00, 0xf0, 0x11, 0x00


	//----- nvinfo : EIATTR_KPARAM_INFO
	.align		4
.L_165:
        /*0028*/ 	.byte	0x04, 0x17
        /*002a*/ 	.short	(.L_167 - .L_166)
.L_166:
        /*002c*/ 	.word	0x00000000
        /*0030*/ 	.short	0x0009
        /*0032*/ 	.short	0x0040
        /*0034*/ 	.byte	0x00, 0xf0, 0x11, 0x00


	//----- nvinfo : EIATTR_KPARAM_INFO
	.align		4
.L_167:
        /*0038*/ 	.byte	0x04, 0x17
        /*003a*/ 	.short	(.L_169 - .L_168)
.L_168:
        /*003c*/ 	.word	0x00000000
        /*0040*/ 	.short	0x0008
        /*0042*/ 	.short	0x003c
        /*0044*/ 	.byte	0x00, 0xf0, 0x11, 0x00


	//----- nvinfo : EIATTR_KPARAM_INFO
	.align		4
.L_169:
        /*0048*/ 	.byte	0x04, 0x17
        /*004a*/ 	.short	(.L_171 - .L_170)
.L_170:
        /*004c*/ 	.word	0x00000000
        /*0050*/ 	.short	0x0007
        /*0052*/ 	.short	0x0038
        /*0054*/ 	.byte	0x00, 0xf0, 0x11, 0x00


	//----- nvinfo : EIATTR_KPARAM_INFO
	.align		4
.L_171:
        /*0058*/ 	.byte	0x04, 0x17
        /*005a*/ 	.short	(.L_173 - .L_172)
.L_172:
        /*005c*/ 	.word	0x00000000
        /*0060*/ 	.short	0x0006
        /*0062*/ 	.short	0x0030
        /*0064*/ 	.byte	0x00, 0xf5, 0x21, 0x00


	//----- nvinfo : EIATTR_KPARAM_INFO
	.align		4
.L_173:
        /*0068*/ 	.byte	0x04, 0x17
        /*006a*/ 	.short	(.L_175 - .L_174)
.L_174:
        /*006c*/ 	.word	0x00000000
        /*0070*/ 	.short	0x0005
        /*0072*/ 	.short	0x0028
        /*0074*/ 	.byte	0x00, 0xf5, 0x21, 0x00


	//----- nvinfo : EIATTR_KPARAM_INFO
	.align		4
.L_175:
        /*0078*/ 	.byte	0x04, 0x17
        /*007a*/ 	.short	(.L_177 - .L_176)
.L_176:
        /*007c*/ 	.word	0x00000000
        /*0080*/ 	.short	0x0004
        /*0082*/ 	.short	0x0020
        /*0084*/ 	.byte	0x00, 0xf5, 0x21, 0x00


	//----- nvinfo : EIATTR_KPARAM_INFO
	.align		4
.L_177:
        /*0088*/ 	.byte	0x04, 0x17
        /*008a*/ 	.short	(.L_179 - .L_178)
.L_178:
        /*008c*/ 	.word	0x00000000
        /*0090*/ 	.short	0x0003
        /*0092*/ 	.short	0x0018
        /*0094*/ 	.byte	0x00, 0xf5, 0x21, 0x00


	//----- nvinfo : EIATTR_KPARAM_INFO
	.align		4
.L_179:
        /*0098*/ 	.byte	0x04, 0x17
        /*009a*/ 	.short	(.L_181 - .L_180)
.L_180:
        /*009c*/ 	.word	0x00000000
        /*00a0*/ 	.short	0x0002
        /*00a2*/ 	.short	0x0010
        /*00a4*/ 	.byte	0x00, 0xf5, 0x21, 0x00


	//----- nvinfo : EIATTR_KPARAM_INFO
	.align		4
.L_181:
        /*00a8*/ 	.byte	0x04, 0x17
        /*00aa*/ 	.short	(.L_183 - .L_182)
.L_182:
        /*00ac*/ 	.word	0x00000000
        /*00b0*/ 	.short	0x0001
        /*00b2*/ 	.short	0x0008
        /*00b4*/ 	.byte	0x00, 0xf5, 0x21, 0x00


	//----- nvinfo : EIATTR_KPARAM_INFO
	.align		4
.L_183:
        /*00b8*/ 	.byte	0x04, 0x17
        /*00ba*/ 	.short	(.L_185 - .L_184)
.L_184:
        /*00bc*/ 	.word	0x00000000
        /*00c0*/ 	.short	0x0000
        /*00c2*/ 	.short	0x0000
        /*00c4*/ 	.byte	0x00, 0xf5, 0x21, 0x00


	//----- nvinfo : EIATTR_SPARSE_MMA_MASK
	.align		4
.L_185:
        /*00c8*/ 	.byte	0x03, 0x50
        /*00ca*/ 	.short	0x0000


	//----- nvinfo : EIATTR_MAXREG_COUNT
	.align		4
        /*00cc*/ 	.byte	0x03, 0x1b
        /*00ce*/ 	.short	0x00ff


	//----- nvinfo : EIATTR_MERCURY_ISA_VERSION
	.align		4
        /*00d0*/ 	.byte	0x03, 0x5f
        /*00d2*/ 	.short	0x0101


	//----- nvinfo : EIATTR_VRC_CTA_INIT_COUNT
	.align		4
        /*00d4*/ 	.byte	0x02, 0x4a
	.zero		1
	.zero		1


	//----- nvinfo : EIATTR_EXIT_INSTR_OFFSETS
	.align		4
        /*00d8*/ 	.byte	0x04, 0x1c
        /*00da*/ 	.short	(.L_187 - .L_186)


	//   ....[0]....
.L_186:
        /*00dc*/ 	.word	0x00000070


	//   ....[1]....
        /*00e0*/ 	.word	0x000000a0


	//   ....[2]....
        /*00e4*/ 	.word	0x00000f30


	//   ....[3]....
        /*00e8*/ 	.word	0x000016f0


	//   ....[4]....
        /*00ec*/ 	.word	0x000017b0


	//   ....[5]....
        /*00f0*/ 	.word	0x00001ab0


	//----- nvinfo : EIATTR_CRS_STACK_SIZE
	.align		4
.L_187:
        /*00f4*/ 	.byte	0x04, 0x1e
        /*00f6*/ 	.short	(.L_189 - .L_188)
.L_188:
        /*00f8*/ 	.word	0x00000000


	//----- nvinfo : EIATTR_CBANK_PARAM_SIZE
	.align		4
.L_189:
        /*00fc*/ 	.byte	0x03, 0x19
        /*00fe*/ 	.short	0x004c


	//----- nvinfo : EIATTR_PARAM_CBANK
	.align		4
        /*0100*/ 	.byte	0x04, 0x0a
        /*0102*/ 	.short	(.L_191 - .L_190)
	.align		4
.L_190:
        /*0104*/ 	.word	index@(.nv.constant0._Z19d_add_grid_forces2DPfPKfS1_S1_S1_PKiS3_fiiii)
        /*0108*/ 	.short	0x0380
        /*010a*/ 	.short	0x004c


	//----- nvinfo : EIATTR_SW_WAR
	.align		4
.L_191:
        /*010c*/ 	.byte	0x04, 0x36
        /*010e*/ 	.short	(.L_193 - .L_192)
.L_192:
        /*0110*/ 	.word	0x00000008
.L_193:


//--------------------- .nv.info._Z28d_add_grid_forces_charges_2DPfPKfS1_S1_S1_PKifS1_iiii --------------------------
	.section	.nv.info._Z28d_add_grid_forces_charges_2DPfPKfS1_S1_S1_PKifS1_iiii,"",@"SHT_CUDA_INFO"
	.sectionflags	@""
	.align	4


	//----- nvinfo : EIATTR_CUDA_API_VERSION
	.align		4
        /*0000*/ 	.byte	0x04, 0x37
        /*0002*/ 	.short	(.L_195 - .L_194)
.L_194:
        /*0004*/ 	.word	0x00000082


	//----- nvinfo : EIATTR_KPARAM_INFO
	.align		4
.L_195:
        /*0008*/ 	.byte	0x04, 0x17
        /*000a*/ 	.short	(.L_197 - .L_196)
.L_196:
        /*000c*/ 	.word	0x00000000
        /*0010*/ 	.short	0x000b
        /*0012*/ 	.short	0x004c
        /*0014*/ 	.byte	0x00, 0xf0, 0x11, 0x00


	//----- nvinfo : EIATTR_KPARAM_INFO
	.align		4
.L_197:
        /*0018*/ 	.byte	0x04, 0x17
        /*001a*/ 	.short	(.L_199 - .L_198)
.L_198:
        /*001c*/ 	.word	0x00000000
        /*0020*/ 	.short	0x000a
        /*0022*/ 	.short	0x0048
        /*0024*/ 	.byte	0x00, 0xf0, 0x11, 0x00


	//----- nvinfo : EIATTR_KPARAM_INFO
	.align		4
.L_199:
        /*0028*/ 	.byte	0x04, 0x17
        /*002a*/ 	.short	(.L_201 - .L_200)
.L_200:
        /*002c*/ 	.word	0x00000000
        /*0030*/ 	.short	0x0009
        /*0032*/ 	.short	0x0044
        /*0034*/ 	.byte	0x00, 0xf0, 0x11, 0x00


	//----- nvinfo : EIATTR_KPARAM_INFO
	.align		4
.L_201:
        /*0038*/ 	.byte	0x04, 0x17
        /*003a*/ 	.short	(.L_203 - .L_202)
.L_202:
        /*003c*/ 	.word	0x00000000
        /*0040*/ 	.short	0x0008
        /*0042*/ 	.short	0x0040
        /*0044*/ 	.byte	0x00, 0xf0, 0x11, 0x00


	//----- nvinfo : EIATTR_KPARAM_INFO
	.align		4
.L_203:
        /*0048*/ 	.byte	0x04, 0x17
        /*004a*/ 	.short	(.L_205 - .L_204)
.L_204:
        /*004c*/ 	.word	0x00000000
        /*0050*/ 	.short	0x0007
        /*0052*/ 	.short	0x0038
        /*0054*/ 	.byte	0x00, 0xf5, 0x21, 0x00


	//----- nvinfo : EIATTR_KPARAM_INFO
	.align		4
.L_205:
        /*0058*/ 	.byte	0x04, 0x17
        /*005a*/ 	.short	(.L_207 - .L_206)
.L_206:
        /*005c*/ 	.word	0x00000000
        /*0060*/ 	.short	0x0006
        /*0062*/ 	.short	0x0030
        /*0064*/ 	.byte	0x00, 0xf0, 0x11, 0x00


	//----- nvinfo : EIATTR_KPARAM_INFO
	.align		4
.L_207:
        /*0068*/ 	.byte	0x04, 0x17
        /*006a*/ 	.short	(.L_209 - .L_208)
.L_208:
        /*006c*/ 	.word	0x00000000
        /*0070*/ 	.short	0x0005
        /*0072*/ 	.short	0x0028
        /*0074*/ 	.byte	0x00, 0xf5, 0x21, 0x00


	//----- nvinfo : EIATTR_KPARAM_INFO
	.align		4
.L_209:
        /*0078*/ 	.byte	0x04, 0x17
        /*007a*/ 	.short	(.L_211 - .L_210)
.L_210:
        /*007c*/ 	.word	0x00000000
        /*0080*/ 	.short	0x0004
        /*0082*/ 	.short	0x0020
        /*0084*/ 	.byte	0x00, 0xf5, 0x21, 0x00


	//----- nvinfo : EIATTR_KPARAM_INFO
	.align		4
.L_211:
        /*0088*/ 	.byte	0x04, 0x17
        /*008a*/ 	.short	(.L_213 - .L_212)
.L_212:
        /*008c*/ 	.word	0x00000000
        /*0090*/ 	.short	0x0003
        /*0092*/ 	.short	0x0018
        /*0094*/ 	.byte	0x00, 0xf5, 0x21, 0x00


	//----- nvinfo : EIATTR_KPARAM_INFO
	.align		4
.L_213:
        /*0098*/ 	.byte	0x04, 0x17
        /*009a*/ 	.short	(.L_215 - .L_214)
.L_214:
        /*009c*/ 	.word	0x00000000
        /*00a0*/ 	.short	0x0002
        /*00a2*/ 	.short	0x0010
        /*00a4*/ 	.byte	0x00, 0xf5, 0x21, 0x00


	//----- nvinfo : EIATTR_KPARAM_INFO
	.align		4
.L_215:
        /*00a8*/ 	.byte	0x04, 0x17
        /*00aa*/ 	.short	(.L_217 - .L_216)
.L_216:
        /*00ac*/ 	.word	0x00000000
        /*00b0*/ 	.short	0x0001
        /*00b2*/ 	.short	0x0008
        /*00b4*/ 	.byte	0x00, 0xf5, 0x21, 0x00


	//----- nvinfo : EIATTR_KPARAM_INFO
	.align		4
.L_217:
        /*00b8*/ 	.byte	0x04, 0x17
        /*00ba*/ 	.short	(.L_219 - .L_218)
.L_218:
        /*00bc*/ 	.word	0x00000000
        /*00c0*/ 	.short	0x0000
        /*00c2*/ 	.short	0x0000
        /*00c4*/ 	.byte	0x00, 0xf5, 0x21, 0x00


	//----- nvinfo : EIATTR_SPARSE_MMA_MASK
	.align		4
.L_219:
        /*00c8*/ 	.byte	0x03, 0x50
        /*00ca*/ 	.short	0x0000


	//----- nvinfo : EIATTR_MAXREG_COUNT
	.align		4
        /*00cc*/ 	.byte	0x03, 0x1b
        /*00ce*/ 	.short	0x00ff


	//----- nvinfo : EIATTR_MERCURY_ISA_VERSION
	.align		4
        /*00d0*/ 	.byte	0x03, 0x5f
        /*00d2*/ 	.short	0x0101


	//----- nvinfo : EIATTR_VRC_CTA_INIT_COUNT
	.align		4
        /*00d4*/ 	.byte	0x02, 0x4a
	.zero		1
	.zero		1


	//----- nvinfo : EIATTR_EXIT_INSTR_OFFSETS
	.align		4
        /*00d8*/ 	.byte	0x04, 0x1c
        /*00da*/ 	.short	(.L_221 - .L_220)


	//   ....[0]....
.L_220:
        /*00dc*/ 	.word	0x00000080


	//   ....[1]....
        /*00e0*/ 	.word	0x00000a60


	//   ....[2]....
        /*00e4*/ 	.word	0x00000f60


	//   ....[3]....
        /*00e8*/ 	.word	0x00001260


	//   ....[4]....
        /*00ec*/ 	.word	0x00001410


	//----- nvinfo : EIATTR_CBANK_PARAM_SIZE
	.align		4
.L_221:
        /*00f0*/ 	.byte	0x03, 0x19
        /*00f2*/ 	.short	0x0050


	//----- nvinfo : EIATTR_PARAM_CBANK
	.align		4
        /*00f4*/ 	.byte	0x04, 0x0a
        /*00f6*/ 	.short	(.L_223 - .L_222)
	.align		4
.L_222:
        /*00f8*/ 	.word	index@(.nv.constant0._Z28d_add_grid_forces_charges_2DPfPKfS1_S1_S1_PKifS1_iiii)
        /*00fc*/ 	.short	0x0380
        /*00fe*/ 	.short	0x0050


	//----- nvinfo : EIATTR_SW_WAR
	.align		4
.L_223:
        /*0100*/ 	.byte	0x04, 0x36
        /*0102*/ 	.short	(.L_225 - .L_224)
.L_224:
        /*0104*/ 	.word	0x00000008
.L_225:


//--------------------- .nv.info._Z13d_charge_gridPfS_PiS0_S_PKiPKffiiiii --------------------------
	.section	.nv.info._Z13d_charge_gridPfS_PiS0_S_PKiPKffiiiii,"",@"SHT_CUDA_INFO"
	.sectionflags	@""
	.align	4


	//----- nvinfo : EIATTR_CUDA_API_VERSION
	.align		4
        /*0000*/ 	.byte	0x04, 0x37
        /*0002*/ 	.short	(.L_227 - .L_226)
.L_226:
        /*0004*/ 	.word	0x00000082


	//----- nvinfo : EIATTR_KPARAM_INFO
	.align		4
.L_227:
        /*0008*/ 	.byte	0x04, 0x17
        /*000a*/ 	.short	(.L_229 - .L_228)
.L_228:
        /*000c*/ 	.word	0x00000000
        /*0010*/ 	.short	0x000c
        /*0012*/ 	.short	0x004c
        /*0014*/ 	.byte	0x00, 0xf0, 0x11, 0x00


	//----- nvinfo : EIATTR_KPARAM_INFO
	.align		4
.L_229:
        /*0018*/ 	.byte	0x04, 0x17
        /*001a*/ 	.short	(.L_231 - .L_230)
.L_230:
        /*001c*/ 	.word	0x00000000
        /*0020*/ 	.short	0x000b
        /*0022*/ 	.short	0x0048
        /*0024*/ 	.byte	0x00, 0xf0, 0x11, 0x00


	//----- nvinfo : EIATTR_KPARAM_INFO
	.align		4
.L_231:
        /*0028*/ 	.byte	0x04, 0x17
        /*002a*/ 	.short	(.L_233 - .L_232)
.L_232:
        /*002c*/ 	.word	0x00000000
        /*0030*/ 	.short	0x000a
        /*0032*/ 	.short	0x0044
        /*0034*/ 	.byte	0x00, 0xf0, 0x11, 0x00


	//----- nvinfo : EIATTR_KPARAM_INFO
	.align		4
.L_233:
        /*0038*/ 	.byte	0x04, 0x17
        /*003a*/ 	.short	(.L_235 - .L_234)
.L_234:
        /*003c*/ 	.word	0x00000000
        /*0040*/ 	.short	0x0009
        /*0042*/ 	.short	0x0040
        /*0044*/ 	.byte	0x00, 0xf0, 0x11, 0x00


	//----- nvinfo : EIATTR_KPARAM_INFO
	.align		4
.L_235:
        /*0048*/ 	.byte	0x04, 0x17
        /*004a*/ 	.short	(.L_237 - .L_236)
.L_236:
        /*004c*/ 	.word	0x00000000
        /*0050*/ 	.short	0x0008
        /*0052*/ 	.short	0x003c
        /*0054*/ 	.byte	0x00, 0xf0, 0x11, 0x00


	//----- nvinfo : EIATTR_KPARAM_INFO
	.align		4
.L_237:
        /*0058*/ 	.byte	0x04, 0x17
        /*005a*/ 	.short	(.L_239 - .L_238)
.L_238:
        /*005c*/ 	.word	0x00000000
        /*0060*/ 	.short	0x0007
        /*0062*/ 	.short	0x0038
        /*0064*/ 	.byte	0x00, 0xf0, 0x11, 0x00


	//----- nvinfo : EIATTR_KPARAM_INFO
	.align		4
.L_239:
        /*0068*/ 	.byte	0x04, 0x17
        /*006a*/ 	.short	(.L_241 - .L_240)
.L_240:
        /*006c*/ 	.word	0x00000000
        /*0070*/ 	.short	0x0006
        /*0072*/ 	.short	0x0030
        /*0074*/ 	.byte	0x00, 0xf5, 0x21, 0x00


	//----- nvinfo : EIATTR_KPARAM_INFO
	.align		4
.L_241:
        /*0078*/ 	.byte	0x04, 0x17
        /*007a*/ 	.short	(.L_243 - .L_242)
.L_242:
        /*007c*/ 	.word	0x00000000
        /*0080*/ 	.short	0x0005
        /*0082*/ 	.short	0x0028
        /*0084*/ 	.byte	0x00, 0xf5, 0x21, 0x00


	//----- nvinfo : EIATTR_KPARAM_INFO
	.align		4
.L_243:
        /*0088*/ 	.byte	0x04, 0x17
        /*008a*/ 	.short	(.L_245 - .L_244)
.L_244:
        /*008c*/ 	.word	0x00000000
        /*0090*/ 	.short	0x0004
        /*0092*/ 	.short	0x0020
        /*0094*/ 	.byte	0x00, 0xf5, 0x21, 0x00


	//----- nvinfo : EIATTR_KPARAM_INFO
	.align		4
.L_245:
        /*0098*/ 	.byte	0x04, 0x17
        /*009a*/ 	.short	(.L_247 - .L_246)
.L_246:
        /*009c*/ 	.word	0x00000000
        /*00a0*/ 	.short	0x0003
        /*00a2*/ 	.short	0x0018
        /*00a4*/ 	.byte	0x00, 0xf5, 0x21, 0x00


	//----- nvinfo : EIATTR_KPARAM_INFO
	.align		4
.L_247:
        /*00a8*/ 	.byte	0x04, 0x17
        /*00aa*/ 	.short	(.L_249 - .L_248)
.L_248:
        /*00ac*/ 	.word	0x00000000
        /*00b0*/ 	.short	0x0002
        /*00b2*/ 	.short	0x0010
        /*00b4*/ 	.byte	0x00, 0xf5, 0x21, 0x00


	//----- nvinfo : EIATTR_KPARAM_INFO
	.align		4
.L_249:
        /*00b8*/ 	.byte	0x04, 0x17
        /*00ba*/ 	.short	(.L_251 - .L_250)
.L_250:
        /*00bc*/ 	.word	0x00000000
        /*00c0*/ 	.short	0x0001
        /*00c2*/ 	.short	0x0008
        /*00c4*/ 	.byte	0x00, 0xf5, 0x21, 0x00


	//----- nvinfo : EIATTR_KPARAM_INFO
	.align		4
.L_251:
        /*00c8*/ 	.byte	0x04, 0x17
        /*00ca*/ 	.short	(.L_253 - .L_252)
.L_252:
        /*00cc*/ 	.word	0x00000000
        /*00d0*/ 	.short	0x0000
        /*00d2*/ 	.short	0x0000
        /*00d4*/ 	.byte	0x00, 0xf5, 0x21, 0x00


	//----- nvinfo : EIATTR_SPARSE_MMA_MASK
	.align		4
.L_253:
        /*00d8*/ 	.byte	0x03, 0x50
        /*00da*/ 	.short	0x0000


	//----- nvinfo : EIATTR_MAXREG_COUNT
	.align		4
        /*00dc*/ 	.byte	0x03, 0x1b
        /*00de*/ 	.short	0x00ff


	//----- nvinfo : EIATTR_MERCURY_ISA_VERSION
	.align		4
        /*00e0*/ 	.byte	0x03, 0x5f
        /*00e2*/ 	.short	0x0101


	//----- nvinfo : EIATTR_VRC_CTA_INIT_COUNT
	.align		4
        /*00e4*/ 	.byte	0x02, 0x4a
	.zero		1
	.zero		1


	//----- nvinfo : EIATTR_EXIT_INSTR_OFFSETS
	.align		4
        /*00e8*/ 	.byte	0x04, 0x1c
        /*00ea*/ 	.short	(.L_255 - .L_254)


	//   ....[0]....
.L_254:
        /*00ec*/ 	.word	0x00000080


	//   ....[1]....
        /*00f0*/ 	.word	0x00001b50


	//   ....[2]....
        /*00f4*/ 	.word	0x00001b80


	//   ....[3]....
        /*00f8*/ 	.word	0x00002fd0


	//   ....[4]....
        /*00fc*/ 	.word	0x00003ff0


	//   ....[5]....
        /*0100*/ 	.word	0x00004040


	//   ....[6]....
        /*0104*/ 	.word	0x000055f0


	//   ....[7]....
        /*0108*/ 	.word	0x00006840


	//----- nvinfo : EIATTR_INDIRECT_BRANCH_TARGETS
	.align		4
.L_255:
        /*010c*/ 	.byte	0x04, 0x34
        /*010e*/ 	.short	(.L_257 - .L_256)


	//   ....[0]....
.L_256:
        /*0110*/ 	.word	.L_x_506@srel
        /*0114*/ 	.short	0x0
        /*0116*/ 	.short	0x0
        /*0118*/ 	.word	0x3
        /*011c*/ 	.word	.L_x_507@srel
        /*0120*/ 	.word	.L_x_508@srel
        /*0124*/ 	.word	.L_x_121@srel


	//   ....[1]....
        /*0128*/ 	.word	.L_x_510@srel
        /*012c*/ 	.short	0x0
        /*012e*/ 	.short	0x0
        /*0130*/ 	.word	0x4
        /*0134*/ 	.word	.L_x_511@srel
        /*0138*/ 	.word	.L_x_512@srel
        /*013c*/ 	.word	.L_x_513@srel
        /*0140*/ 	.word	.L_x_121@srel


	//----- nvinfo : EIATTR_CRS_STACK_SIZE
	.align		4
.L_257:
        /*0144*/ 	.byte	0x04, 0x1e
        /*0146*/ 	.short	(.L_259 - .L_258)
.L_258:
        /*0148*/ 	.word	0x00000000


	//----- nvinfo : EIATTR_CBANK_PARAM_SIZE
	.align		4
.L_259:
        /*014c*/ 	.byte	0x03, 0x19
        /*014e*/ 	.short	0x0050


	//----- nvinfo : EIATTR_PARAM_CBANK
	.align		4
        /*0150*/ 	.byte	0x04, 0x0a
        /*0152*/ 	.short	(.L_261 - .L_260)
	.align		4
.L_260:
        /*0154*/ 	.word	index@(.nv.constant0._Z13d_charge_gridPfS_PiS0_S_PKiPKffiiiii)
        /*0158*/ 	.short	0x0380
        /*015a*/ 	.short	0x0050


	//----- nvinfo : EIATTR_SW_WAR
	.align		4
.L_261:
        /*015c*/ 	.byte	0x04, 0x36
        /*015e*/ 	.short	(.L_263 - .L_262)
.L_262:
        /*0160*/ 	.word	0x00000008
.L_263:


//--------------------- .nv.info._Z14d_charge_grid2PfS_S_PiS0_PKiPKffiiii --------------------------
	.section	.nv.info._Z14d_charge_grid2PfS_S_PiS0_PKiPKffiiii,"",@"SHT_CUDA_INFO"
	.sectionflags	@""
	.align	4


	//----- nvinfo : EIATTR_CUDA_API_VERSION
	.align		4
        /*0000*/ 	.byte	0x04, 0x37
        /*0002*/ 	.short	(.L_265 - .L_264)
.L_264:
        /*0004*/ 	.word	0x00000082


	//----- nvinfo : EIATTR_KPARAM_INFO
	.align		4
.L_265:
        /*0008*/ 	.byte	0x04, 0x17
        /*000a*/ 	.short	(.L_267 - .L_266)
.L_266:
        /*000c*/ 	.word	0x00000000
        /*0010*/ 	.short	0x000b
        /*0012*/ 	.short	0x0048
        /*0014*/ 	.byte	0x00, 0xf0, 0x11, 0x00


	//----- nvinfo : EIATTR_KPARAM_INFO
	.align		4
.L_267:
        /*0018*/ 	.byte	0x04, 0x17
        /*001a*/ 	.short	(.L_269 - .L_268)
.L_268:
        /*001c*/ 	.word	0x00000000
        /*0020*/ 	.short	0x000a
        /*0022*/ 	.short	0x0044
        /*0024*/ 	.byte	0x00, 0xf0, 0x11, 0x00


	//----- nvinfo : EIATTR_KPARAM_INFO
	.align		4
.L_269:
        /*0028*/ 	.byte	0x04, 0x17
        /*002a*/ 	.short	(.L_271 - .L_270)
.L_270:
        /*002c*/ 	.word	0x00000000
        /*0030*/ 	.short	0x0009
        /*0032*/ 	.short	0x0040
        /*0034*/ 	.byte	0x00, 0xf0, 0x11, 0x00


	//----- nvinfo : EIATTR_KPARAM_INFO
	.align		4
.L_271:
        /*0038*/ 	.byte	0x04, 0x17
        /*003a*/ 	.short	(.L_273 - .L_272)
.L_272:
        /*003c*/ 	.word	0x00000000
        /*0040*/ 	.short	0x0008
        /*0042*/ 	.short	0x003c
        /*0044*/ 	.byte	0x00, 0xf0, 0x11, 0x00


	//----- nvinfo : EIATTR_KPARAM_INFO
	.align		4
.L_273:
        /*0048*/ 	.byte	0x04, 0x17
        /*004a*/ 	.short	(.L_275 - .L_274)
.L_274:
        /*004c*/ 	.word	0x00000000
        /*0050*/ 	.short	0x0007
        /*0052*/ 	.short	0x0038
        /*0054*/ 	.byte	0x00, 0xf0, 0x11, 0x00


	//----- nvinfo : EIATTR_KPARAM_INFO
	.align		4
.L_275:
        /*0058*/ 	.byte	0x04, 0x17
        /*005a*/ 	.short	(.L_277 - .L_276)
.L_276:
        /*005c*/ 	.word	0x00000000
        /*0060*/ 	.short	0x0006
        /*0062*/ 	.short	0x0030
        /*0064*/ 	.byte	0x00, 0xf5, 0x21, 0x00


	//----- nvinfo : EIATTR_KPARAM_INFO
	.align		4
.L_277:
        /*0068*/ 	.byte	0x04, 0x17
        /*006a*/ 	.short	(.L_279 - .L_278)
.L_278:
        /*006c*/ 	.word	0x00000000
        /*0070*/ 	.short	0x0005
        /*0072*/ 	.short	0x0028
        /*0074*/ 	.byte	0x00, 0xf5, 0x21, 0x00


	//----- nvinfo : EIATTR_KPARAM_INFO
	.align		4
.L_279:
        /*0078*/ 	.byte	0x04, 0x17
        /*007a*/ 	.short	(.L_281 - .L_280)
.L_280:
        /*007c*/ 	.word	0x00000000
        /*0080*/ 	.short	0x0004
        /*0082*/ 	.short	0x0020
        /*0084*/ 	.byte	0x00, 0xf5, 0x21, 0x00


	//----- nvinfo : EIATTR_KPARAM_INFO
	.align		4
.L_281:
        /*0088*/ 	.byte	0x04, 0x17
        /*008a*/ 	.short	(.L_283 - .L_282)
.L_282:
        /*008c*/ 	.word	0x00000000
        /*0090*/ 	.short	0x0003
        /*0092*/ 	.short	0x0018
        /*0094*/ 	.byte	0x00, 0xf5, 0x21, 0x00


	//----- nvinfo : EIATTR_KPARAM_INFO
	.align		4
.L_283:
        /*0098*/ 	.byte	0x04, 0x17
        /*009a*/ 	.short	(.L_285 - .L_284)
.L_284:
        /*009c*/ 	.word	0x00000000
        /*00a0*/ 	.short	0x0002
        /*00a2*/ 	.short	0x0010
        /*00a4*/ 	.byte	0x00, 0xf5, 0x21, 0x00


	//----- nvinfo : EIATTR_KPARAM_INFO
	.align		4
.L_285:
        /*00a8*/ 	.byte	0x04, 0x17
        /*00aa*/ 	.short	(.L_287 - .L_286)
.L_286:
        /*00ac*/ 	.word	0x00000000
        /*00b0*/ 	.short	0x0001
        /*00b2*/ 	.short	0x0008
        /*00b4*/ 	.byte	0x00, 0xf5, 0x21, 0x00


	//----- nvinfo : EIATTR_KPARAM_INFO
	.align		4
.L_287:
        /*00b8*/ 	.byte	0x04, 0x17
        /*00ba*/ 	.short	(.L_289 - .L_288)
.L_288:
        /*00bc*/ 	.word	0x00000000
        /*00c0*/ 	.short	0x0000
        /*00c2*/ 	.short	0x0000
        /*00c4*/ 	.byte	0x00, 0xf5, 0x21, 0x00


	//----- nvinfo : EIATTR_SPARSE_MMA_MASK
	.align		4
.L_289:
        /*00c8*/ 	.byte	0x03, 0x50
        /*00ca*/ 	.short	0x0000


	//----- nvinfo : EIATTR_MAXREG_COUNT
	.align		4
        /*00cc*/ 	.byte	0x03, 0x1b
        /*00ce*/ 	.short	0x00ff


	//----- nvinfo : EIATTR_MERCURY_ISA_VERSION
	.align		4
        /*00d0*/ 	.byte	0x03, 0x5f
        /*00d2*/ 	.short	0x0101


	//----- nvinfo : EIATTR_VRC_CTA_INIT_COUNT
	.align		4
        /*00d4*/ 	.byte	0x02, 0x4a
	.zero		1
	.zero		1


	//----- nvinfo : EIATTR_EXIT_INSTR_OFFSETS
	.align		4
        /*00d8*/ 	.byte	0x04, 0x1c
        /*00da*/ 	.short	(.L_291 - .L_290)


	//   ....[0]....
.L_290:
        /*00dc*/ 	.word	0x00000080


	//   ....[1]....
        /*00e0*/ 	.word	0x00001ab0


	//   ....[2]....
        /*00e4*/ 	.word	0x00001ae0


	//   ....[3]....
        /*00e8*/ 	.word	0x00002ae0


	//   ....[4]....
        /*00ec*/ 	.word	0x00002b30


	//   ....[5]....
        /*00f0*/ 	.word	0x00003df0


	//----- nvinfo : EIATTR_CRS_STACK_SIZE
	.align		4
.L_291:
        /*00f4*/ 	.byte	0x04, 0x1e
        /*00f6*/ 	.short	(.L_293 - .L_292)
.L_292:
        /*00f8*/ 	.word	0x00000000


	//----- nvinfo : EIATTR_CBANK_PARAM_SIZE
	.align		4
.L_293:
        /*00fc*/ 	.byte	0x03, 0x19
        /*00fe*/ 	.short	0x004c


	//----- nvinfo : EIATTR_PARAM_CBANK
	.align		4
        /*0100*/ 	.byte	0x04, 0x0a
        /*0102*/ 	.short	(.L_295 - .L_294)
	.align		4
.L_294:
        /*0104*/ 	.word	index@(.nv.constant0._Z14d_charge_grid2PfS_S_PiS0_PKiPKffiiii)
        /*0108*/ 	.short	0x0380
        /*010a*/ 	.short	0x004c


	//----- nvinfo : EIATTR_SW_WAR
	.align		4
.L_295:
        /*010c*/ 	.byte	0x04, 0x36
        /*010e*/ 	.short	(.L_297 - .L_296)
.L_296:
        /*0110*/ 	.word	0x00000008
.L_297:


//--------------------- .nv.info._Z18d_charge_grid_slimPfS_PiS0_S_PKiPKffiiii --------------------------
	.section	.nv.info._Z18d_charge_grid_slimPfS_PiS0_S_PKiPKffiiii,"",@"SHT_CUDA_INFO"
	.sectionflags	@""
	.align	4


	//----- nvinfo : EIATTR_CUDA_API_VERSION
	.align		4
        /*0000*/ 	.byte	0x04, 0x37
        /*0002*/ 	.short	(.L_299 - .L_298)
.L_298:
        /*0004*/ 	.word	0x00000082


	//----- nvinfo : EIATTR_KPARAM_INFO
	.align		4
.L_299:
        /*0008*/ 	.byte	0x04, 0x17
        /*000a*/ 	.short	(.L_301 - .L_300)
.L_300:
        /*000c*/ 	.word	0x00000000
        /*0010*/ 	.short	0x000b
        /*0012*/ 	.short	0x0048
        /*0014*/ 	.byte	0x00, 0xf0, 0x11, 0x00


	//----- nvinfo : EIATTR_KPARAM_INFO
	.align		4
.L_301:
        /*0018*/ 	.byte	0x04, 0x17
        /*001a*/ 	.short	(.L_303 - .L_302)
.L_302:
        /*001c*/ 	.word	0x00000000
        /*0020*/ 	.short	0x000a
        /*0022*/ 	.short	0x0044
        /*0024*/ 	.byte	0x00, 0xf0, 0x11, 0x00


	//----- nvinfo : EIATTR_KPARAM_INFO
	.align		4
.L_303:
        /*0028*/ 	.byte	0x04, 0x17
        /*002a*/ 	.short	(.L_305 - .L_304)
.L_304:
        /*002c*/ 	.word	0x00000000
        /*0030*/ 	.short	0x0009
        /*0032*/ 	.short	0x0040
        /*0034*/ 	.byte	0x00, 0xf0, 0x11, 0x00


	//----- nvinfo : EIATTR_KPARAM_INFO
	.align		4
.L_305:
        /*0038*/ 	.byte	0x04, 0x17
        /*003a*/ 	.short	(.L_307 - .L_306)
.L_306:
        /*003c*/ 	.word	0x00000000
        /*0040*/ 	.short	0x0008
        /*0042*/ 	.short	0x003c
        /*0044*/ 	.byte	0x00, 0xf0, 0x11, 0x00


	//----- nvinfo : EIATTR_KPARAM_INFO
	.align		4
.L_307:
        /*0048*/ 	.byte	0x04, 0x17
        /*004a*/ 	.short	(.L_309 - .L_308)
.L_308:
        /*004c*/ 	.word	0x00000000
        /*0050*/ 	.short	0x0007
        /*0052*/ 	.short	0x0038
        /*0054*/ 	.byte	0x00, 0xf0, 0x11, 0x00


	//----- nvinfo : EIATTR_KPARAM_INFO
	.align		4
.L_309:
        /*0058*/ 	.byte	0x04, 0x17
        /*005a*/ 	.short	(.L_311 - .L_310)
.L_310:
        /*005c*/ 	.word	0x00000000
        /*0060*/ 	.short	0x0006
        /*0062*/ 	.short	0x0030
        /*0064*/ 	.byte	0x00, 0xf5, 0x21, 0x00


	//----- nvinfo : EIATTR_KPARAM_INFO
	.align		4
.L_311:
        /*0068*/ 	.byte	0x04, 0x17
        /*006a*/ 	.short	(.L_313 - .L_312)
.L_312:
        /*006c*/ 	.word	0x00000000
        /*0070*/ 	.short	0x0005
        /*0072*/ 	.short	0x0028
        /*0074*/ 	.byte	0x00, 0xf5, 0x21, 0x00


	//----- nvinfo : EIATTR_KPARAM_INFO
	.align		4
.L_313:
        /*0078*/ 	.byte	0x04, 0x17
        /*007a*/ 	.short	(.L_315 - .L_314)
.L_314:
        /*007c*/ 	.word	0x00000000
        /*0080*/ 	.short	0x0004
        /*0082*/ 	.short	0x0020
        /*0084*/ 	.byte	0x00, 0xf5, 0x21, 0x00


	//----- nvinfo : EIATTR_KPARAM_INFO
	.align		4
.L_315:
        /*0088*/ 	.byte	0x04, 0x17
        /*008a*/ 	.short	(.L_317 - .L_316)
.L_316:
        /*008c*/ 	.word	0x00000000
        /*0090*/ 	.short	0x0003
        /*0092*/ 	.short	0x0018
        /*0094*/ 	.byte	0x00, 0xf5, 0x21, 0x00


	//----- nvinfo : EIATTR_KPARAM_INFO
	.align		4
.L_317:
        /*0098*/ 	.byte	0x04, 0x17
        /*009a*/ 	.short	(.L_319 - .L_318)
.L_318:
        /*009c*/ 	.word	0x00000000
        /*00a0*/ 	.short	0x0002
        /*00a2*/ 	.short	0x0010
        /*00a4*/ 	.byte	0x00, 0xf5, 0x21, 0x00


	//----- nvinfo : EIATTR_KPARAM_INFO
	.align		4
.L_319:
        /*00a8*/ 	.byte	0x04, 0x17
        /*00aa*/ 	.short	(.L_321 - .L_320)
.L_320:
        /*00ac*/ 	.word	0x00000000
        /*00b0*/ 	.short	0x0001
        /*00b2*/ 	.short	0x0008
        /*00b4*/ 	.byte	0x00, 0xf5, 0x21, 0x00


	//----- nvinfo : EIATTR_KPARAM_INFO
	.align		4
.L_321:
        /*00b8*/ 	.byte	0x04, 0x17
        /*00ba*/ 	.short	(.L_323 - .L_322)
.L_322:
        /*00bc*/ 	.word	0x00000000
        /*00c0*/ 	.short	0x0000
        /*00c2*/ 	.short	0x0000
        /*00c4*/ 	.byte	0x00, 0xf5, 0x21, 0x00


	//----- nvinfo : EIATTR_SPARSE_MMA_MASK
	.align		4
.L_323:
        /*00c8*/ 	.byte	0x03, 0x50
        /*00ca*/ 	.short	0x0000


	//----- nvinfo : EIATTR_MAXREG_COUNT
	.align		4
        /*00cc*/ 	.byte	0x03, 0x1b
        /*00ce*/ 	.short	0x00ff


	//----- nvinfo : EIATTR_MERCURY_ISA_VERSION
	.align		4
        /*00d0*/ 	.byte	0x03, 0x5f
        /*00d2*/ 	.short	0x0101


	//----- nvinfo : EIATTR_VRC_CTA_INIT_COUNT
	.align		4
        /*00d4*/ 	.byte	0x02, 0x4a
	.zero		1
	.zero		1


	//----- nvinfo : EIATTR_EXIT_INSTR_OFFSETS
	.align		4
        /*00d8*/ 	.byte	0x04, 0x1c
        /*00da*/ 	.short	(.L_325 - .L_324)


	//   ....[0]....
.L_324:
        /*00dc*/ 	.word	0x00000080


	//   ....[1]....
        /*00e0*/ 	.word	0x00001ac0


	//   ....[2]....
        /*00e4*/ 	.word	0x00001af0


	//   ....[3]....
        /*00e8*/ 	.word	0x00002ee0


	//   ....[4]....
        /*00ec*/ 	.word	0x00002f30


	//   ....[5]....
        /*00f0*/ 	.word	0x000044c0


	//----- nvinfo : EIATTR_CRS_STACK_SIZE
	.align		4
.L_325:
        /*00f4*/ 	.byte	0x04, 0x1e
        /*00f6*/ 	.short	(.L_327 - .L_326)
.L_326:
        /*00f8*/ 	.word	0x00000000


	//----- nvinfo : EIATTR_CBANK_PARAM_SIZE
	.align		4
.L_327:
        /*00fc*/ 	.byte	0x03, 0x19
        /*00fe*/ 	.short	0x004c


	//----- nvinfo : EIATTR_PARAM_CBANK
	.align		4
        /*0100*/ 	.byte	0x04, 0x0a
        /*0102*/ 	.short	(.L_329 - .L_328)
	.align		4
.L_328:
        /*0104*/ 	.word	index@(.nv.constant0._Z18d_charge_grid_slimPfS_PiS0_S_PKiPKffiiii)
        /*0108*/ 	.short	0x0380
        /*010a*/ 	.short	0x004c


	//----- nvinfo : EIATTR_SW_WAR
	.align		4
.L_329:
        /*010c*/ 	.byte	0x04, 0x36
        /*010e*/ 	.short	(.L_331 - .L_330)
.L_330:
        /*0110*/ 	.word	0x00000008
.L_331:


//--------------------- .nv.info._Z21d_charge_grid_chargesPfS_PiS0_S_PKiPKffiiiiS_S_i --------------------------
	.section	.nv.info._Z21d_charge_grid_chargesPfS_PiS0_S_PKiPKffiiiiS_S_i,"",@"SHT_CUDA_INFO"
	.sectionflags	@""
	.align	4


	//----- nvinfo : EIATTR_CUDA_API_VERSION
	.align		4
        /*0000*/ 	.byte	0x04, 0x37
        /*0002*/ 	.short	(.L_333 - .L_332)
.L_332:
        /*0004*/ 	.word	0x00000082


	//----- nvinfo : EIATTR_KPARAM_INFO
	.align		4
.L_333:
        /*0008*/ 	.byte	0x04, 0x17
        /*000a*/ 	.short	(.L_335 - .L_334)
.L_334:
        /*000c*/ 	.word	0x00000000
        /*0010*/ 	.short	0x000e
        /*0012*/ 	.short	0x0060
        /*0014*/ 	.byte	0x00, 0xf0, 0x11, 0x00


	//----- nvinfo : EIATTR_KPARAM_INFO
	.align		4
.L_335:
        /*0018*/ 	.byte	0x04, 0x17
        /*001a*/ 	.short	(.L_337 - .L_336)
.L_336:
        /*001c*/ 	.word	0x00000000
        /*0020*/ 	.short	0x000d
        /*0022*/ 	.short	0x0058
        /*0024*/ 	.byte	0x00, 0xf5, 0x21, 0x00


	//----- nvinfo : EIATTR_KPARAM_INFO
	.align		4
.L_337:
        /*0028*/ 	.byte	0x04, 0x17
        /*002a*/ 	.short	(.L_339 - .L_338)
.L_338:
        /*002c*/ 	.word	0x00000000
        /*0030*/ 	.short	0x000c
        /*0032*/ 	.short	0x0050
        /*0034*/ 	.byte	0x00, 0xf5, 0x21, 0x00


	//----- nvinfo : EIATTR_KPARAM_INFO
	.align		4
.L_339:
        /*0038*/ 	.byte	0x04, 0x17
        /*003a*/ 	.short	(.L_341 - .L_340)
.L_340:
        /*003c*/ 	.word	0x00000000
        /*0040*/ 	.short	0x000b
        /*0042*/ 	.short	0x0048
        /*0044*/ 	.byte	0x00, 0xf0, 0x11, 0x00


	//----- nvinfo : EIATTR_KPARAM_INFO
	.align		4
.L_341:
        /*0048*/ 	.byte	0x04, 0x17
        /*004a*/ 	.short	(.L_343 - .L_342)
.L_342:
        /*004c*/ 	.word	0x00000000
        /*0050*/ 	.short	0x000a
        /*0052*/ 	.short	0x0044
        /*0054*/ 	.byte	0x00, 0xf0, 0x11, 0x00


	//----- nvinfo : EIATTR_KPARAM_INFO
	.align		4
.L_343:
        /*0058*/ 	.byte	0x04, 0x17
        /*005a*/ 	.short	(.L_345 - .L_344)
.L_344:
        /*005c*/ 	.word	0x00000000
        /*0060*/ 	.short	0x0009
        /*0062*/ 	.short	0x0040
        /*0064*/ 	.byte	0x00, 0xf0, 0x11, 0x00


	//----- nvinfo : EIATTR_KPARAM_INFO
	.align		4
.L_345:
        /*0068*/ 	.byte	0x04, 0x17
        /*006a*/ 	.short	(.L_347 - .L_346)
.L_346:
        /*006c*/ 	.word	0x00000000
        /*0070*/ 	.short	0x0008
        /*0072*/ 	.short	0x003c
        /*0074*/ 	.byte	0x00, 0xf0, 0x11, 0x00


	//----- nvinfo : EIATTR_KPARAM_INFO
	.align		4
.L_347:
        /*0078*/ 	.byte	0x04, 0x17
        /*007a*/ 	.short	(.L_349 - .L_348)
.L_348:
        /*007c*/ 	.word	0x00000000
        /*0080*/ 	.short	0x0007
        /*0082*/ 	.short	0x0038
        /*0084*/ 	.byte	0x00, 0xf0, 0x11, 0x00


	//----- nvinfo : EIATTR_KPARAM_INFO
	.align		4
.L_349:
        /*0088*/ 	.byte	0x04, 0x17
        /*008a*/ 	.short	(.L_351 - .L_350)
.L_350:
        /*008c*/ 	.word	0x00000000
        /*0090*/ 	.short	0x0006
        /*0092*/ 	.short	0x0030
        /*0094*/ 	.byte	0x00, 0xf5, 0x21, 0x00


	//----- nvinfo : EIATTR_KPARAM_INFO
	.align		4
.L_351:
        /*0098*/ 	.byte	0x04, 0x17
        /*009a*/ 	.short	(.L_353 - .L_352)
.L_352:
        /*009c*/ 	.word	0x00000000
        /*00a0*/ 	.short	0x0005
        /*00a2*/ 	.short	0x0028
        /*00a4*/ 	.byte	0x00, 0xf5, 0x21, 0x00


	//----- nvinfo : EIATTR_KPARAM_INFO
	.align		4
.L_353:
        /*00a8*/ 	.byte	0x04, 0x17
        /*00aa*/ 	.short	(.L_355 - .L_354)
.L_354:
        /*00ac*/ 	.word	0x00000000
        /*00b0*/ 	.short	0x0004
        /*00b2*/ 	.short	0x0020
        /*00b4*/ 	.byte	0x00, 0xf5, 0x21, 0x00


	//----- nvinfo : EIATTR_KPARAM_INFO
	.align		4
.L_355:
        /*00b8*/ 	.byte	0x04, 0x17
        /*00ba*/ 	.short	(.L_357 - .L_356)
.L_356:
        /*00bc*/ 	.word	0x00000000
        /*00c0*/ 	.short	0x0003
        /*00c2*/ 	.short	0x0018
        /*00c4*/ 	.byte	0x00, 0xf5, 0x21, 0x00


	//----- nvinfo : EIATTR_KPARAM_INFO
	.align		4
.L_357:
        /*00c8*/ 	.byte	0x04, 0x17
        /*00ca*/ 	.short	(.L_359 - .L_358)
.L_358:
        /*00cc*/ 	.word	0x00000000
        /*00d0*/ 	.short	0x0002
        /*00d2*/ 	.short	0x0010
        /*00d4*/ 	.byte	0x00, 0xf5, 0x21, 0x00


	//----- nvinfo : EIATTR_KPARAM_INFO
	.align		4
.L_359:
        /*00d8*/ 	.byte	0x04, 0x17
        /*00da*/ 	.short	(.L_361 - .L_360)
.L_360:
        /*00dc*/ 	.word	0x00000000
        /*00e0*/ 	.short	0x0001
        /*00e2*/ 	.short	0x0008
        /*00e4*/ 	.byte	0x00, 0xf5, 0x21, 0x00


	//----- nvinfo : EIATTR_KPARAM_INFO
	.align		4
.L_361:
        /*00e8*/ 	.byte	0x04, 0x17
        /*00ea*/ 	.short	(.L_363 - .L_362)
.L_362:
        /*00ec*/ 	.word	0x00000000
        /*00f0*/ 	.short	0x0000
        /*00f2*/ 	.short	0x0000
        /*00f4*/ 	.byte	0x00, 0xf5, 0x21, 0x00


	//----- nvinfo : EIATTR_SPARSE_MMA_MASK
	.align		4
.L_363:
        /*00f8*/ 	.byte	0x03, 0x50
        /*00fa*/ 	.short	0x0000


	//----- nvinfo : EIATTR_MAXREG_COUNT
	.align		4
        /*00fc*/ 	.byte	0x03, 0x1b
        /*00fe*/ 	.short	0x00ff


	//----- nvinfo : EIATTR_MERCURY_ISA_VERSION
	.align		4
        /*0100*/ 	.byte	0x03, 0x5f
        /*0102*/ 	.short	0x0101


	//----- nvinfo : EIATTR_VRC_CTA_INIT_COUNT
	.align		4
        /*0104*/ 	.byte	0x02, 0x4a
	.zero		1
	.zero		1


	//----- nvinfo : EIATTR_EXIT_INSTR_OFFSETS
	.align		4
        /*0108*/ 	.byte	0x04, 0x1c
        /*010a*/ 	.short	(.L_365 - .L_364)


	//   ....[0]....
.L_364:
        /*010c*/ 	.word	0x00000090


	//   ....[1]....
        /*0110*/ 	.word	0x00001b50


	//   ....[2]....
        /*0114*/ 	.word	0x00001b80


	//   ....[3]....
        /*0118*/ 	.word	0x00003120


	//   ....[4]....
        /*011c*/ 	.word	0x00003170


	//   ....[5]....
        /*0120*/ 	.word	0x00004a60


	//----- nvinfo : EIATTR_INDIRECT_BRANCH_TARGETS
	.align		4
.L_365:
        /*0124*/ 	.byte	0x04, 0x34
        /*0126*/ 	.short	(.L_367 - .L_366)


	//   ....[0]....
.L_366:
        /*0128*/ 	.word	.L_x_515@srel
        /*012c*/ 	.short	0x0
        /*012e*/ 	.short	0x0
        /*0130*/ 	.word	0x3
        /*0134*/ 	.word	.L_x_516@srel
        /*0138*/ 	.word	.L_x_517@srel
        /*013c*/ 	.word	.L_x_424@srel


	//   ....[1]....
        /* <DEDUP_REMOVED lines=8> */


	//----- nvinfo : EIATTR_CRS_STACK_SIZE
	.align		4
.L_367:
        /*015c*/ 	.byte	0x04, 0x1e
        /*015e*/ 	.short	(.L_369 - .L_368)
.L_368:
        /*0160*/ 	.word	0x00000000


	//----- nvinfo : EIATTR_CBANK_PARAM_SIZE
	.align		4
.L_369:
        /*0164*/ 	.byte	0x03, 0x19
        /*0166*/ 	.short	0x0064


	//----- nvinfo : EIATTR_PARAM_CBANK
	.align		4
        /*0168*/ 	.byte	0x04, 0x0a
        /*016a*/ 	.short	(.L_371 - .L_370)
	.align		4
.L_370:
        /*016c*/ 	.word	index@(.nv.constant0._Z21d_charge_grid_chargesPfS_PiS0_S_PKiPKffiiiiS_S_i)
        /*0170*/ 	.short	0x0380
        /*0172*/ 	.short	0x0064


	//----- nvinfo : EIATTR_SW_WAR
	.align		4
.L_371:
        /*0174*/ 	.byte	0x04, 0x36
        /*0176*/ 	.short	(.L_373 - .L_372)
.L_372:
        /*0178*/ 	.word	0x00000008
.L_373:


//--------------------- .nv.info._Z17d_prep_componentsPfS_S_iii --------------------------
	.section	.nv.info._Z17d_prep_componentsPfS_S_iii,"",@"SHT_CUDA_INFO"
	.sectionflags	@""
	.align	4


	//----- nvinfo : EIATTR_CUDA_API_VERSION
	.align		4
        /*0000*/ 	.byte	0x04, 0x37
        /*0002*/ 	.short	(.L_375 - .L_374)
.L_374:
        /*0004*/ 	.word	0x00000082


	//----- nvinfo : EIATTR_KPARAM_INFO
	.align		4
.L_375:
        /*0008*/ 	.byte	0x04, 0x17
        /*000a*/ 	.short	(.L_377 - .L_376)
.L_376:
        /*000c*/ 	.word	0x00000000
        /*0010*/ 	.short	0x0005
        /*0012*/ 	.short	0x0020
        /*0014*/ 	.byte	0x00, 0xf0, 0x11, 0x00


	//----- nvinfo : EIATTR_KPARAM_INFO
	.align		4
.L_377:
        /*0018*/ 	.byte	0x04, 0x17
        /*001a*/ 	.short	(.L_379 - .L_378)
.L_378:
        /*001c*/ 	.word	0x00000000
        /*0020*/ 	.short	0x0004
        /*0022*/ 	.short	0x001c
        /*0024*/ 	.byte	0x00, 0xf0, 0x11, 0x00


	//----- nvinfo : EIATTR_KPARAM_INFO
	.align		4
.L_379:
        /*0028*/ 	.byte	0x04, 0x17
        /*002a*/ 	.short	(.L_381 - .L_380)
.L_380:
        /*002c*/ 	.word	0x00000000
        /*0030*/ 	.short	0x0003
        /*0032*/ 	.short	0x0018
        /*0034*/ 	.byte	0x00, 0xf0, 0x11, 0x00


	//----- nvinfo : EIATTR_KPARAM_INFO
	.align		4
.L_381:
        /*0038*/ 	.byte	0x04, 0x17
        /*003a*/ 	.short	(.L_383 - .L_382)
.L_382:
        /*003c*/ 	.word	0x00000000
        /*0040*/ 	.short	0x0002
        /*0042*/ 	.short	0x0010
        /*0044*/ 	.byte	0x00, 0xf5, 0x21, 0x00


	//----- nvinfo : EIATTR_KPARAM_INFO
	.align		4
.L_383:
        /*0048*/ 	.byte	0x04, 0x17
        /*004a*/ 	.short	(.L_385 - .L_384)
.L_384:
        /*004c*/ 	.word	0x00000000
        /*0050*/ 	.short	0x0001
        /*0052*/ 	.short	0x0008
        /*0054*/ 	.byte	0x00, 0xf5, 0x21, 0x00


	//----- nvinfo : EIATTR_KPARAM_INFO
	.align		4
.L_385:
        /*0058*/ 	.byte	0x04, 0x17
        /*005a*/ 	.short	(.L_387 - .L_386)
.L_386:
        /*005c*/ 	.word	0x00000000
        /*0060*/ 	.short	0x0000
        /*0062*/ 	.short	0x0000
        /*0064*/ 	.byte	0x00, 0xf5, 0x21, 0x00


	//----- nvinfo : EIATTR_SPARSE_MMA_MASK
	.align		4
.L_387:
        /*0068*/ 	.byte	0x03, 0x50
        /*006a*/ 	.short	0x0000


	//----- nvinfo : EIATTR_MAXREG_COUNT
	.align		4
        /*006c*/ 	.byte	0x03, 0x1b
        /*006e*/ 	.short	0x00ff


	//----- nvinfo : EIATTR_MERCURY_ISA_VERSION
	.align		4
        /*0070*/ 	.byte	0x03, 0x5f
        /*0072*/ 	.short	0x0101


	//----- nvinfo : EIATTR_VRC_CTA_INIT_COUNT
	.align		4
        /*0074*/ 	.byte	0x02, 0x4a
	.zero		1
	.zero		1


	//----- nvinfo : EIATTR_EXIT_INSTR_OFFSETS
	.align		4
        /*0078*/ 	.byte	0x04, 0x1c
        /*007a*/ 	.short	(.L_389 - .L_388)


	//   ....[0]....
.L_388:
        /*007c*/ 	.word	0x00000070


	//   ....[1]....
        /*0080*/ 	.word	0x00000130


	//   ....[2]....
        /*0084*/ 	.word	0x000002f0


	//   ....[3]....
        /*0088*/ 	.word	0x000003c0


	//   ....[4]....
        /*008c*/ 	.word	0x00000450


	//   ....[5]....
        /*0090*/ 	.word	0x000004b0


	//----- nvinfo : EIATTR_CBANK_PARAM_SIZE
	.align		4
.L_389:
        /*0094*/ 	.byte	0x03, 0x19
        /*0096*/ 	.short	0x0024


	//----- nvinfo : EIATTR_PARAM_CBANK
	.align		4
        /*0098*/ 	.byte	0x04, 0x0a
        /*009a*/ 	.short	(.L_391 - .L_390)
	.align		4
.L_390:
        /*009c*/ 	.word	index@(.nv.constant0._Z17d_prep_componentsPfS_S_iii)
        /*00a0*/ 	.short	0x0380
        /*00a2*/ 	.short	0x0024


	//----- nvinfo : EIATTR_SW_WAR
	.align		4
.L_391:
        /*00a4*/ 	.byte	0x04, 0x36
        /*00a6*/ 	.short	(.L_393 - .L_392)
.L_392:
        /*00a8*/ 	.word	0x00000008
.L_393:


//--------------------- .nv.info._Z29d_zero_all_directions_chargesPfi --------------------------
	.section	.nv.info._Z29d_zero_all_directions_chargesPfi,"",@"SHT_CUDA_INFO"
	.sectionflags	@""
	.align	4


	//----- nvinfo : EIATTR_CUDA_API_VERSION
	.align		4
        /*0000*/ 	.byte	0x04, 0x37
        /*0002*/ 	.short	(.L_395 - .L_394)
.L_394:
        /*0004*/ 	.word	0x00000082


	//----- nvinfo : EIATTR_KPARAM_INFO
	.align		4
.L_395:
        /*0008*/ 	.byte	0x04, 0x17
        /*000a*/ 	.short	(.L_397 - .L_396)
.L_396:
        /*000c*/ 	.word	0x00000000
        /*0010*/ 	.short	0x0001
        /*0012*/ 	.short	0x0008
        /*0014*/ 	.byte	0x00, 0xf0, 0x11, 0x00


	//----- nvinfo : EIATTR_KPARAM_INFO
	.align		4
.L_397:
        /*0018*/ 	.byte	0x04, 0x17
        /*001a*/ 	.short	(.L_399 - .L_398)
.L_398:
        /*001c*/ 	.word	0x00000000
        /*0020*/ 	.short	0x0000
        /*0022*/ 	.short	0x0000
        /*0024*/ 	.byte	0x00, 0xf5, 0x21, 0x00


	//----- nvinfo : EIATTR_SPARSE_MMA_MASK
	.align		4
.L_399:
        /*0028*/ 	.byte	0x03, 0x50
        /*002a*/ 	.short	0x0000


	//----- nvinfo : EIATTR_MAXREG_COUNT
	.align		4
        /*002c*/ 	.byte	0x03, 0x1b
        /*002e*/ 	.short	0x00ff


	//----- nvinfo : EIATTR_MERCURY_ISA_VERSION
	.align		4
        /*0030*/ 	.byte	0x03, 0x5f
        /*0032*/ 	.short	0x0101


	//----- nvinfo : EIATTR_VRC_CTA_INIT_COUNT
	.align		4
        /*0034*/ 	.byte	0x02, 0x4a
	.zero		1
	.zero		1


	//----- nvinfo : EIATTR_EXIT_INSTR_OFFSETS
	.align		4
        /*0038*/ 	.byte	0x04, 0x1c
        /*003a*/ 	.short	(.L_401 - .L_400)


	//   ....[0]....
.L_400:
        /*003c*/ 	.word	0x00000070


	//   ....[1]....
        /*0040*/ 	.word	0x000000c0


	//----- nvinfo : EIATTR_CBANK_PARAM_SIZE
	.align		4
.L_401:
        /*0044*/ 	.byte	0x03, 0x19
        /*0046*/ 	.short	0x000c


	//----- nvinfo : EIATTR_PARAM_CBANK
	.align		4
        /*0048*/ 	.byte	0x04, 0x0a
        /*004a*/ 	.short	(.L_403 - .L_402)
	.align		4
.L_402:
        /*004c*/ 	.word	index@(.nv.constant0._Z29d_zero_all_directions_chargesPfi)
        /*0050*/ 	.short	0x0380
        /*0052*/ 	.short	0x000c


	//----- nvinfo : EIATTR_SW_WAR
	.align		4
.L_403:
        /*0054*/ 	.byte	0x04, 0x36
        /*0056*/ 	.short	(.L_405 - .L_404)
.L_404:
        /*0058*/ 	.word	0x00000008
.L_405:


//--------------------- .nv.info._Z15d_zero_all_ntypPfii --------------------------
	.section	.nv.info._Z15d_zero_all_ntypPfii,"",@"SHT_CUDA_INFO"
	.sectionflags	@""
	.align	4


	//----- nvinfo : EIATTR_CUDA_API_VERSION
	.align		4
        /*0000*/ 	.byte	0x04, 0x37
        /*0002*/ 	.short	(.L_407 - .L_406)
.L_406:
        /*0004*/ 	.word	0x00000082


	//----- nvinfo : EIATTR_KPARAM_INFO
	.align		4
.L_407:
        /*0008*/ 	.byte	0x04, 0x17
        /*000a*/ 	.short	(.L_409 - .L_408)
.L_408:
        /*000c*/ 	.word	0x00000000
        /*0010*/ 	.short	0x0002
        /*0012*/ 	.short	0x000c
        /*0014*/ 	.byte	0x00, 0xf0, 0x11, 0x00


	//----- nvinfo : EIATTR_KPARAM_INFO
	.align		4
.L_409:
        /*0018*/ 	.byte	0x04, 0x17
        /*001a*/ 	.short	(.L_411 - .L_410)
.L_410:
        /*001c*/ 	.word	0x00000000
        /*0020*/ 	.short	0x0001
        /*0022*/ 	.short	0x0008
        /*0024*/ 	.byte	0x00, 0xf0, 0x11, 0x00


	//----- nvinfo : EIATTR_KPARAM_INFO
	.align		4
.L_411:
        /*0028*/ 	.byte	0x04, 0x17
        /*002a*/ 	.short	(.L_413 - .L_412)
.L_412:
        /*002c*/ 	.word	0x00000000
        /*0030*/ 	.short	0x0000
        /*0032*/ 	.short	0x0000
        /*0034*/ 	.byte	0x00, 0xf5, 0x21, 0x00


	//----- nvinfo : EIATTR_SPARSE_MMA_MASK
	.align		4
.L_413:
        /*0038*/ 	.byte	0x03, 0x50
        /*003a*/ 	.short	0x0000


	//----- nvinfo : EIATTR_MAXREG_COUNT
	.align		4
        /*003c*/ 	.byte	0x03, 0x1b
        /*003e*/ 	.short	0x00ff


	//----- nvinfo : EIATTR_MERCURY_ISA_VERSION
	.align		4
        /*0040*/ 	.byte	0x03, 0x5f
        /*0042*/ 	.short	0x0101


	//----- nvinfo : EIATTR_VRC_CTA_INIT_COUNT
	.align		4
        /*0044*/ 	.byte	0x02, 0x4a
	.zero		1
	.zero		1


	//----- nvinfo : EIATTR_EXIT_INSTR_OFFSETS
	.align		4
        /*0048*/ 	.byte	0x04, 0x1c
        /*004a*/ 	.short	(.L_415 - .L_414)


	//   ....[0]....
.L_414:
        /*004c*/ 	.word	0x00000080


	//   ....[1]....
        /*0050*/ 	.word	0x00000270


	//   ....[2]....
        /*0054*/ 	.word	0x00000370


	//   ....[3]....
        /*0058*/ 	.word	0x00000430


	//   ....[4]....
        /*005c*/ 	.word	0x00000480


	//----- nvinfo : EIATTR_CBANK_PARAM_SIZE
	.align		4
.L_415:
        /*0060*/ 	.byte	0x03, 0x19
        /*0062*/ 	.short	0x0010


	//----- nvinfo : EIATTR_PARAM_CBANK
	.align		4
        /*0064*/ 	.byte	0x04, 0x0a
        /*0066*/ 	.short	(.L_417 - .L_416)
	.align		4
.L_416:
        /*0068*/ 	.word	index@(.nv.constant0._Z15d_zero_all_ntypPfii)
        /*006c*/ 	.short	0x0380
        /*006e*/ 	.short	0x0010


	//----- nvinfo : EIATTR_SW_WAR
	.align		4
.L_417:
        /*0070*/ 	.byte	0x04, 0x36
        /*0072*/ 	.short	(.L_419 - .L_418)
.L_418:
        /*0074*/ 	.word	0x00000008
.L_419:


//--------------------- .nv.info._Z19d_zero_float_vectorPfi --------------------------
	.section	.nv.info._Z19d_zero_float_vectorPfi,"",@"SHT_CUDA_INFO"
	.sectionflags	@""
	.align	4


	//----- nvinfo : EIATTR_CUDA_API_VERSION
	.align		4
        /*0000*/ 	.byte	0x04, 0x37
        /*0002*/ 	.short	(.L_421 - .L_420)
.L_420:
        /*0004*/ 	.word	0x00000082


	//----- nvinfo : EIATTR_KPARAM_INFO
	.align		4
.L_421:
        /*0008*/ 	.byte	0x04, 0x17
        /*000a*/ 	.short	(.L_423 - .L_422)
.L_422:
        /*000c*/ 	.word	0x00000000
        /*0010*/ 	.short	0x0001
        /*0012*/ 	.short	0x0008
        /*0014*/ 	.byte	0x00, 0xf0, 0x11, 0x00


	//----- nvinfo : EIATTR_KPARAM_INFO
	.align		4
.L_423:
        /*0018*/ 	.byte	0x04, 0x17
        /*001a*/ 	.short	(.L_425 - .L_424)
.L_424:
        /*001c*/ 	.word	0x00000000
        /*0020*/ 	.short	0x0000
        /*0022*/ 	.short	0x0000
        /*0024*/ 	.byte	0x00, 0xf5, 0x21, 0x00


	//----- nvinfo : EIATTR_SPARSE_MMA_MASK
	.align		4
.L_425:
        /*0028*/ 	.byte	0x03, 0x50
        /*002a*/ 	.short	0x0000


	//----- nvinfo : EIATTR_MAXREG_COUNT
	.align		4
        /*002c*/ 	.byte	0x03, 0x1b
        /*002e*/ 	.short	0x00ff


	//----- nvinfo : EIATTR_MERCURY_ISA_VERSION
	.align		4
        /*0030*/ 	.byte	0x03, 0x5f
        /*0032*/ 	.short	0x0101


	//----- nvinfo : EIATTR_VRC_CTA_INIT_COUNT
	.align		4
        /*0034*/ 	.byte	0x02, 0x4a
	.zero		1
	.zero		1


	//----- nvinfo : EIATTR_EXIT_INSTR_OFFSETS
	.align		4
        /*0038*/ 	.byte	0x04, 0x1c
        /*003a*/ 	.short	(.L_427 - .L_426)


	//   ....[0]....
.L_426:
        /*003c*/ 	.word	0x00000070


	//   ....[1]....
        /*0040*/ 	.word	0x000000c0


	//----- nvinfo : EIATTR_CBANK_PARAM_SIZE
	.align		4
.L_427:
        /*0044*/ 	.byte	0x03, 0x19
        /*0046*/ 	.short	0x000c


	//----- nvinfo : EIATTR_PARAM_CBANK
	.align		4
        /*0048*/ 	.byte	0x04, 0x0a
        /*004a*/ 	.short	(.L_429 - .L_428)
	.align		4
.L_428:
        /*004c*/ 	.word	index@(.nv.constant0._Z19d_zero_float_vectorPfi)
        /*0050*/ 	.short	0x0380
        /*0052*/ 	.short	0x000c


	//----- nvinfo : EIATTR_SW_WAR
	.align		4
.L_429:
        /*0054*/ 	.byte	0x04, 0x36
        /*0056*/ 	.short	(.L_431 - .L_430)
.L_430:
        /*0058*/ 	.word	0x00000008
.L_431:


//--------------------- .nv.info._Z17d_zero_int_vectorPii --------------------------
	.section	.nv.info._Z17d_zero_int_vectorPii,"",@"SHT_CUDA_INFO"
	.sectionflags	@""
	.align	4


	//----- nvinfo : EIATTR_CUDA_API_VERSION
	.align		4
        /*0000*/ 	.byte	0x04, 0x37
        /*0002*/ 	.short	(.L_433 - .L_432)
.L_432:
        /*0004*/ 	.word	0x00000082


	//----- nvinfo : EIATTR_KPARAM_INFO
	.align		4
.L_433:
        /*0008*/ 	.byte	0x04, 0x17
        /*000a*/ 	.short	(.L_435 - .L_434)
.L_434:
        /*000c*/ 	.word	0x00000000
        /*0010*/ 	.short	0x0001
        /*0012*/ 	.short	0x0008
        /*0014*/ 	.byte	0x00, 0xf0, 0x11, 0x00


	//----- nvinfo : EIATTR_KPARAM_INFO
	.align		4
.L_435:
        /*0018*/ 	.byte	0x04, 0x17
        /*001a*/ 	.short	(.L_437 - .L_436)
.L_436:
        /*001c*/ 	.word	0x00000000
        /*0020*/ 	.short	0x0000
        /*0022*/ 	.short	0x0000
        /*0024*/ 	.byte	0x00, 0xf5, 0x21, 0x00


	//----- nvinfo : EIATTR_SPARSE_MMA_MASK
	.align		4
.L_437:
        /*0028*/ 	.byte	0x03, 0x50
        /*002a*/ 	.short	0x0000


	//----- nvinfo : EIATTR_MAXREG_COUNT
	.align		4
        /*002c*/ 	.byte	0x03, 0x1b
        /*002e*/ 	.short	0x00ff


	//----- nvinfo : EIATTR_MERCURY_ISA_VERSION
	.align		4
        /*0030*/ 	.byte	0x03, 0x5f
        /*0032*/ 	.short	0x0101


	//----- nvinfo : EIATTR_VRC_CTA_INIT_COUNT
	.align		4
        /*0034*/ 	.byte	0x02, 0x4a
	.zero		1
	.zero		1


	//----- nvinfo : EIATTR_EXIT_INSTR_OFFSETS
	.align		4
        /*0038*/ 	.byte	0x04, 0x1c
        /*003a*/ 	.short	(.L_439 - .L_438)


	//   ....[0]....
.L_438:
        /*003c*/ 	.word	0x00000070


	//   ....[1]....
        /*0040*/ 	.word	0x000000c0


	//----- nvinfo : EIATTR_CBANK_PARAM_SIZE
	.align		4
.L_439:
        /*0044*/ 	.byte	0x03, 0x19
        /*0046*/ 	.short	0x000c


	//----- nvinfo : EIATTR_PARAM_CBANK
	.align		4
        /*0048*/ 	.byte	0x04, 0x0a
        /*004a*/ 	.short	(.L_441 - .L_440)
	.align		4
.L_440:
        /*004c*/ 	.word	index@(.nv.constant0._Z17d_zero_int_vectorPii)
        /*0050*/ 	.short	0x0380
        /*0052*/ 	.short	0x000c


	//----- nvinfo : EIATTR_SW_WAR
	.align		4
.L_441:
        /*0054*/ 	.byte	0x04, 0x36
        /*0056*/ 	.short	(.L_443 - .L_442)
.L_442:
        /*0058*/ 	.word	0x00000008
.L_443:


//--------------------- .nv.callgraph             --------------------------
	.section	.nv.callgraph,"",@"SHT_CUDA_CALLGRAPH"
	.align	4
	.sectionentsize	8
	.align		4
        /*0000*/ 	.word	0x00000000
	.align		4
        /*0004*/ 	.word	0xffffffff
	.align		4
        /*0008*/ 	.word	0x00000000
	.align		4
        /*000c*/ 	.word	0xfffffffe
	.align		4
        /*0010*/ 	.word	0x00000000
	.align		4
        /*0014*/ 	.word	0xfffffffd
	.align		4
        /*0018*/ 	.word	0x00000000
	.align		4
        /*001c*/ 	.word	0xfffffffc


//--------------------- .nv.constant2._Z13d_charge_gridPfS_PiS0_S_PKiPKffiiiii --------------------------
	.section	.nv.constant2._Z13d_charge_gridPfS_PiS0_S_PKiPKffiiiii,"a",@progbits
	.sectionflags	@""
	.align	4
.nv.constant2._Z13d_charge_gridPfS_PiS0_S_PKiPKffiiiii:
        /*0000*/ 	.byte	0x30, 0x0e, 0x00, 0x00, 0xf0, 0x0d, 0x00, 0x00, 0xf0, 0x1a, 0x00, 0x00, 0x40, 0x15, 0x00, 0x00
        /*0010*/ 	.byte	0xe0, 0x15, 0x00, 0x00, 0xc0, 0x0e, 0x00, 0x00, 0xf0, 0x1a, 0x00, 0x00


//--------------------- .nv.constant2._Z21d_charge_grid_chargesPfS_PiS0_S_PKiPKffiiiiS_S_i --------------------------
	.section	.nv.constant2._Z21d_charge_grid_chargesPfS_PiS0_S_PKiPKffiiiiS_S_i,"a",@progbits
	.sectionflags	@""
	.align	4
.nv.constant2._Z21d_charge_grid_chargesPfS_PiS0_S_PKiPKffiiiiS_S_i:
        /*0000*/ 	.byte	0x80, 0x0e, 0x00, 0x00, 0x40, 0x0e, 0x00, 0x00, 0xf0, 0x1a, 0x00, 0x00, 0x60, 0x15, 0x00, 0x00
        /*0010*/ 	.byte	0x00, 0x16, 0x00, 0x00, 0x10, 0x0f, 0x00, 0x00, 0xf0, 0x1a, 0x00, 0x00


//--------------------- .text._Z19d_add_grid_forces3DPfPKfS1_S1_S1_S1_PKiS3_fiiii --------------------------
	.section	.text._Z19d_add_grid_forces3DPfPKfS1_S1_S1_S1_PKiS3_fiiii,"ax",@progbits
	.align	128
        .global         _Z19d_add_grid_forces3DPfPKfS1_S1_S1_S1_PKiS3_fiiii
        .type           _Z19d_add_grid_forces3DPfPKfS1_S1_S1_S1_PKiS3_fiiii,@function
        .size           _Z19d_add_grid_forces3DPfPKfS1_S1_S1_S1_PKiS3_fiiii,(.L_x_524 - _Z19d_add_grid_forces3DPfPKfS1_S1_S1_S1_PKiS3_fiiii)
        .other          _Z19d_add_grid_forces3DPfPKfS1_S1_S1_S1_PKiS3_fiiii,@"STO_CUDA_ENTRY STV_DEFAULT"
_Z19d_add_grid_forces3DPfPKfS1_S1_S1_S1_PKiS3_fiiii:
.text._Z19d_add_grid_forces3DPfPKfS1_S1_S1_S1_PKiS3_fiiii:
[----:B------:R-:W-:Y:S01]  /*0000*/  LDC R1, c[0x0][0x37c] ;  /* 0x0000df00ff017b82 */ /* 0x000fe20000000800 */
[----:B------:R-:W0:Y:S07]  /*0010*/  S2R R0, SR_TID.X ;  /* 0x0000000000007919 */ /* 0x000e2e0000002100 */
[----:B------:R-:W0:Y:S01]  /*0020*/  S2UR UR4, SR_CTAID.X ;  /* 0x00000000000479c3 */ /* 0x000e220000002500 */
[----:B------:R-:W1:Y:S07]  /*0030*/  LDCU UR5, c[0x0][0x3c8] ;  /* 0x00007900ff0577ac */ /* 0x000e6e0008000800 */
[----:B------:R-:W0:Y:S02]  /*0040*/  LDC R5, c[0x0][0x360] ;  /* 0x0000d800ff057b82 */ /* 0x000e240000000800 */
[----:B0-----:R-:W-:-:S05]  /*0050*/  IMAD R5, R5, UR4, R0 ;  /* 0x0000000405057c24 */ /* 0x001fca000f8e0200 */
[----:B-1----:R-:W-:-:S13]  /*0060*/  ISETP.GE.AND P0, PT, R5, UR5, PT ;  /* 0x0000000505007c0c */ /* 0x002fda000bf06270 */
[----:B------:R-:W-:Y:S05]  /*0070*/  @P0 EXIT ;  /* 0x000000000000094d */ /* 0x000fea0003800000 */
[----:B------:R-:W0:Y:S02]  /*0080*/  LDC R0, c[0x0][0x3c4] ;  /* 0x0000f100ff007b82 */ /* 0x000e240000000800 */
[----:B0-----:R-:W-:-:S13]  /*0090*/  ISETP.GE.AND P0, PT, R0, 0x1, PT ;  /* 0x000000010000780c */ /* 0x001fda0003f06270 */
[----:B------:R-:W-:Y:S05]  /*00a0*/  @!P0 EXIT ;  /* 0x000000000000894d */ /* 0x000fea0003800000 */
[----:B------:R-:W0:Y:S01]  /*00b0*/  LDC.64 R2, c[0x0][0x3b8] ;  /* 0x0000ee00ff027b82 */ /* 0x000e220000000a00 */
[----:B------:R-:W1:Y:S01]  /*00c0*/  LDCU.64 UR4, c[0x0][0x358] ;  /* 0x00006b00ff0477ac */ /* 0x000e620008000a00 */
[----:B------:R-:W2:Y:S06]  /*00d0*/  LDCU UR6, c[0x0][0x3d0] ;  /* 0x00007a00ff0677ac */ /* 0x000eac0008000800 */
[----:B------:R-:W3:Y:S01]  /*00e0*/  LDC.64 R26, c[0x0][0x380] ;  /* 0x0000e000ff1a7b82 */ /* 0x000ee20000000a00 */
[----:B0-----:R-:W-:-:S06]  /*00f0*/  IMAD.WIDE R2, R5, 0x4, R2 ;  /* 0x0000000405027825 */ /* 0x001fcc00078e0202 */
[----:B-1----:R0:W5:Y:S01]  /*0100*/  LDG.E R3, desc[UR4][R2.64] ;  /* 0x0000000402037981 */ /* 0x002162000c1e1900 */
[----:B------:R-:W-:Y:S01]  /*0110*/  ISETP.GE.U32.AND P0, PT, R0, 0x4, PT ;  /* 0x000000040000780c */ /* 0x000fe20003f06070 */
[C---:B--2---:R-:W-:Y:S02]  /*0120*/  IMAD R7, R5.reuse, UR6, RZ ;  /* 0x0000000605077c24 */ /* 0x044fe4000f8e02ff */
[----:B------:R-:W-:Y:S02]  /*0130*/  IMAD R4, R5, R0, RZ ;  /* 0x0000000005047224 */ /* 0x000fe400078e02ff */
[----:B------:R-:W-:Y:S02]  /*0140*/  HFMA2 R5, -RZ, RZ, 0, 0 ;  /* 0x00000000ff057431 */ /* 0x000fe400000001ff */
[----:B---3--:R-:W-:-:S06]  /*0150*/  IMAD.WIDE R26, R7, 0x4, R26 ;  /* 0x00000004071a7825 */ /* 0x008fcc00078e021a */
[----:B0-----:R-:W-:Y:S05]  /*0160*/  @!P0 BRA `(.L_x_0) ;  /* 0x0000000c00148947 */ /* 0x001fea0003800000 */
[----:B------:R-:W0:Y:S01]  /*0170*/  LDC.64 R24, c[0x0][0x388] ;  /* 0x0000e200ff187b82 */ /* 0x000e220000000a00 */
[----:B------:R-:W-:Y:S01]  /*0180*/  LOP3.LUT R5, R0, 0x7ffffffc, RZ, 0xc0, !PT ;  /* 0x7ffffffc00057812 */ /* 0x000fe200078ec0ff */
[----:B------:R-:W1:Y:S01]  /*0190*/  LDCU UR6, c[0x0][0x3cc] ;  /* 0x00007980ff0677ac */ /* 0x000e620008000800 */
[----:B------:R-:W-:Y:S02]  /*01a0*/  MOV R6, R4 ;  /* 0x0000000400067202 */ /* 0x000fe40000000f00 */
[----:B------:R-:W-:Y:S01]  /*01b0*/  IADD3 R7, PT, PT, -R5, RZ, RZ ;  /* 0x000000ff05077210 */ /* 0x000fe20007ffe1ff */
[----:B------:R-:W2:Y:S02]  /*01c0*/  LDCU UR7, c[0x0][0x3c0] ;  /* 0x00007800ff0777ac */ /* 0x000ea40008000800 */
[----:B------:R-:W3:Y:S08]  /*01d0*/  LDC.64 R22, c[0x0][0x390] ;  /* 0x0000e400ff167b82 */ /* 0x000ef00000000a00 */
[----:B------:R-:W4:Y:S08]  /*01e0*/  LDC.64 R20, c[0x0][0x398] ;  /* 0x0000e600ff147b82 */ /* 0x000f300000000a00 */
[----:B------:R-:W0:Y:S08]  /*01f0*/  LDC.64 R18, c[0x0][0x3a0] ;  /* 0x0000e800ff127b82 */ /* 0x000e300000000a00 */
[----:B------:R-:W0:Y:S08]  /*0200*/  LDC.64 R16, c[0x0][0x3b0] ;  /* 0x0000ec00ff107b82 */ /* 0x000e300000000a00 */
[----:B------:R-:W0:Y:S08]  /*0210*/  LDC.64 R14, c[0x0][0x3a0] ;  /* 0x0000e800ff0e7b82 */ /* 0x000e300000000a00 */
[----:B-12---:R-:W0:Y:S02]  /*0220*/  LDC.64 R12, c[0x0][0x3a8] ;  /* 0x0000ea00ff0c7b82 */ /* 0x006e240000000a00 */
.L_x_21:
[----:B0-----:R-:W-:-:S05]  /*0230*/  IMAD.WIDE R34, R6, 0x4, R16 ;  /* 0x0000000406227825 */ /* 0x001fca00078e0210 */
[----:B------:R-:W2:Y:S02]  /*0240*/  LDG.E R10, desc[UR4][R34.64] ;  /* 0x00000004220a7981 */ /* 0x000ea4000c1e1900 */
[----:B--2--5:R-:W-:-:S04]  /*0250*/  IMAD R10, R3, UR6, R10 ;  /* 0x00000006030a7c24 */ /* 0x024fc8000f8e020a */
[----:B------:R-:W-:-:S05]  /*0260*/  IMAD.WIDE R8, R10, 0x4, R14 ;  /* 0x000000040a087825 */ /* 0x000fca00078e020e */
[----:B------:R-:W2:Y:S01]  /*0270*/  LDG.E R29, desc[UR4][R8.64] ;  /* 0x00000004081d7981 */ /* 0x000ea2000c1e1900 */
[----:B------:R-:W-:Y:S01]  /*0280*/  IADD3 R7, PT, PT, R7, 0x4, RZ ;  /* 0x0000000407077810 */ /* 0x000fe20007ffe0ff */
[----:B------:R-:W-:Y:S01]  /*0290*/  BSSY.RECONVERGENT B1, `(.L_x_1) ;  /* 0x000002a000017945 */ /* 0x000fe20003800200 */
[----:B------:R-:W-:Y:S02]  /*02a0*/  IMAD.WIDE R32, R6, 0x4, R12 ;  /* 0x0000000406207825 */ /* 0x000fe400078e020c */
[----:B------:R-:W-:Y:S02]  /*02b0*/  ISETP.NE.AND P3, PT, R7, RZ, PT ;  /* 0x000000ff0700720c */ /* 0x000fe40003f65270 */
[----:B--2---:R-:W-:-:S13]  /*02c0*/  FSETP.GT.AND P0, PT, R29, RZ, PT ;  /* 0x000000ff1d00720b */ /* 0x004fda0003f04000 */
[----:B------:R-:W-:Y:S05]  /*02d0*/  @!P0 BRA `(.L_x_2) ;  /* 0x0000000000948947 */ /* 0x000fea0003800000 */
[----:B------:R0:W5:Y:S01]  /*02e0*/  LDG.E R11, desc[UR4][R32.64] ;  /* 0x00000004200b7981 */ /* 0x000162000c1e1900 */
[----:B------:R-:W-:Y:S01]  /*02f0*/  IADD3 R0, PT, PT, R29, 0x1800000, RZ ;  /* 0x018000001d007810 */ /* 0x000fe20007ffe0ff */
[----:B------:R-:W-:Y:S03]  /*0300*/  BSSY.RECONVERGENT B2, `(.L_x_3) ;  /* 0x000000d000027945 */ /* 0x000fe60003800200 */
[----:B------:R-:W-:-:S04]  /*0310*/  LOP3.LUT R0, R0, 0x7f800000, RZ, 0xc0, !PT ;  /* 0x7f80000000007812 */ /* 0x000fc800078ec0ff */
[----:B------:R-:W-:-:S13]  /*0320*/  ISETP.GT.U32.AND P0, PT, R0, 0x1ffffff, PT ;  /* 0x01ffffff0000780c */ /* 0x000fda0003f04070 */
[----:B0-----:R-:W-:Y:S05]  /*0330*/  @P0 BRA `(.L_x_4) ;  /* 0x0000000000140947 */ /* 0x001fea0003800000 */
[----:B------:R-:W-:Y:S02]  /*0340*/  MOV R0, R29 ;  /* 0x0000001d00007202 */ /* 0x000fe40000000f00 */
[----:B------:R-:W-:-:S07]  /*0350*/  MOV R2, 0x370 ;  /* 0x0000037000027802 */ /* 0x000fce0000000f00 */
[----:B---345:R-:W-:Y:S05]  /*0360*/  CALL.REL.NOINC `($__internal_0_$__cuda_sm20_rcp_rn_f32_slowpath) ;  /* 0x0000001400387944 */ /* 0x038fea0003c00000 */
[----:B------:R-:W-:Y:S01]  /*0370*/  MOV R0, R28 ;  /* 0x0000001c00007202 */ /* 0x000fe20000000f00 */
[----:B------:R-:W-:Y:S06]  /*0380*/  BRA `(.L_x_5) ;  /* 0x0000000000107947 */ /* 0x000fec0003800000 */
.L_x_4:
[----:B------:R-:W0:Y:S02]  /*0390*/  MUFU.RCP R0, R29 ;  /* 0x0000001d00007308 */ /* 0x000e240000001000 */
[----:B0-----:R-:W-:-:S04]  /*03a0*/  FFMA R2, R29, R0, -1 ;  /* 0xbf8000001d027423 */ /* 0x001fc80000000000 */
[----:B------:R-:W-:-:S04]  /*03b0*/  FADD.FTZ R9, -R2, -RZ ;  /* 0x800000ff02097221 */ /* 0x000fc80000010100 */
[----:B------:R-:W-:-:S07]  /*03c0*/  FFMA R0, R0, R9, R0 ;  /* 0x0000000900007223 */ /* 0x000fce0000000000 */
.L_x_5:
[----:B------:R-:W-:Y:S05]  /*03d0*/  BSYNC.RECONVERGENT B2 ;  /* 0x0000000000027941 */ /* 0x000fea0003800200 */
.L_x_3:
[----:B------:R-:W-:Y:S01]  /*03e0*/  IMAD.WIDE R8, R10, 0x4, R24 ;  /* 0x000000040a087825 */ /* 0x000fe200078e0218 */
[----:B------:R-:W2:Y:S04]  /*03f0*/  LDG.E R28, desc[UR4][R26.64] ;  /* 0x000000041a1c7981 */ /* 0x000ea8000c1e1900 */
[----:B------:R-:W4:Y:S04]  /*0400*/  LDG.E R30, desc[UR4][R26.64+0x4] ;  /* 0x000004041a1e7981 */ /* 0x000f28000c1e1900 */
[----:B------:R-:W3:Y:S02]  /*0410*/  LDG.E R8, desc[UR4][R8.64] ;  /* 0x0000000408087981 */ /* 0x000ee4000c1e1900 */
[----:B---3-5:R-:W-:-:S04]  /*0420*/  FMUL R2, R11, R8 ;  /* 0x000000080b027220 */ /* 0x028fc80000400000 */
[----:B------:R-:W-:-:S04]  /*0430*/  FMUL R29, R2, UR7 ;  /* 0x00000007021d7c20 */ /* 0x000fc80008400000 */
[----:B--2---:R-:W-:Y:S01]  /*0440*/  FFMA R31, R29, R0, R28 ;  /* 0x000000001d1f7223 */ /* 0x004fe2000000001c */
[----:B------:R-:W-:-:S04]  /*0450*/  IMAD.WIDE R28, R10, 0x4, R22 ;  /* 0x000000040a1c7825 */ /* 0x000fc800078e0216 */
[----:B------:R0:W-:Y:S04]  /*0460*/  STG.E desc[UR4][R26.64], R31 ;  /* 0x0000001f1a007986 */ /* 0x0001e8000c101904 */
[----:B------:R-:W2:Y:S01]  /*0470*/  LDG.E R28, desc[UR4][R28.64] ;  /* 0x000000041c1c7981 */ /* 0x000ea2000c1e1900 */
[----:B----4-:R-:W-:-:S04]  /*0480*/  IMAD.WIDE R8, R10, 0x4, R20 ;  /* 0x000000040a087825 */ /* 0x010fc800078e0214 */
[----:B--2---:R-:W-:-:S04]  /*0490*/  FMUL R2, R11, R28 ;  /* 0x0000001c0b027220 */ /* 0x004fc80000400000 */
[----:B------:R-:W-:Y:S02]  /*04a0*/  FMUL R37, R2, UR7 ;  /* 0x0000000702257c20 */ /* 0x000fe40008400000 */
[----:B------:R-:W2:Y:S02]  /*04b0*/  LDG.E R2, desc[UR4][R26.64+0x8] ;  /* 0x000008041a027981 */ /* 0x000ea4000c1e1900 */
[----:B------:R-:W-:-:S05]  /*04c0*/  FFMA R37, R37, R0, R30 ;  /* 0x0000000025257223 */ /* 0x000fca000000001e */
[----:B------:R0:W-:Y:S04]  /*04d0*/  STG.E desc[UR4][R26.64+0x4], R37 ;  /* 0x000004251a007986 */ /* 0x0001e8000c101904 */
[----:B------:R-:W3:Y:S02]  /*04e0*/  LDG.E R8, desc[UR4][R8.64] ;  /* 0x0000000408087981 */ /* 0x000ee4000c1e1900 */
[----:B---3--:R-:W-:-:S04]  /*04f0*/  FMUL R11, R11, R8 ;  /* 0x000000080b0b7220 */ /* 0x008fc80000400000 */
[----:B------:R-:W-:-:S04]  /*0500*/  FMUL R11, R11, UR7 ;  /* 0x000000070b0b7c20 */ /* 0x000fc80008400000 */
[----:B--2---:R-:W-:-:S05]  /*0510*/  FFMA R11, R11, R0, R2 ;  /* 0x000000000b0b7223 */ /* 0x004fca0000000002 */
[----:B------:R0:W-:Y:S02]  /*0520*/  STG.E desc[UR4][R26.64+0x8], R11 ;  /* 0x0000080b1a007986 */ /* 0x0001e4000c101904 */
.L_x_2:
[----:B------:R-:W-:Y:S05]  /*0530*/  BSYNC.RECONVERGENT B1 ;  /* 0x0000000000017941 */ /* 0x000fea0003800200 */
.L_x_1:
[----:B------:R-:W0:Y:S02]  /*0540*/  LDG.E R0, desc[UR4][R34.64+0x4] ;  /* 0x0000040422007981 */ /* 0x000e24000c1e1900 */
[----:B0-----:R-:W-:-:S04]  /*0550*/  IMAD R11, R3, UR6, R0 ;  /* 0x00000006030b7c24 */ /* 0x001fc8000f8e0200 */
[----:B------:R-:W-:-:S05]  /*0560*/  IMAD.WIDE R8, R11, 0x4, R18 ;  /* 0x000000040b087825 */ /* 0x000fca00078e0212 */
[----:B------:R-:W2:Y:S01]  /*0570*/  LDG.E R29, desc[UR4][R8.64] ;  /* 0x00000004081d7981 */ /* 0x000ea2000c1e1900 */
[----:B------:R-:W-:Y:S01]  /*0580*/  BSSY.RECONVERGENT B1, `(.L_x_6) ;  /* 0x0000028000017945 */ /* 0x000fe20003800200 */
        /* <DEDUP_REMOVED lines=13> */
.L_x_9:
[----:B------:R-:W0:Y:S02]  /*0660*/  MUFU.RCP R0, R29 ;  /* 0x0000001d00007308 */ /* 0x000e240000001000 */
[----:B0-----:R-:W-:-:S04]  /*0670*/  FFMA R2, R29, R0, -1 ;  /* 0xbf8000001d027423 */ /* 0x001fc80000000000 */
[----:B------:R-:W-:-:S04]  /*0680*/  FADD.FTZ R9, -R2, -RZ ;  /* 0x800000ff02097221 */ /* 0x000fc80000010100 */
[----:B------:R-:W-:-:S07]  /*0690*/  FFMA R0, R0, R9, R0 ;  /* 0x0000000900007223 */ /* 0x000fce0000000000 */
.L_x_10:
[----:B------:R-:W-:Y:S05]  /*06a0*/  BSYNC.RECONVERGENT B2 ;  /* 0x0000000000027941 */ /* 0x000fea0003800200 */
.L_x_8:
        /* <DEDUP_REMOVED lines=21> */
.L_x_7:
[----:B------:R-:W-:Y:S05]  /*0800*/  BSYNC.RECONVERGENT B1 ;  /* 0x0000000000017941 */ /* 0x000fea0003800200 */
.L_x_6:
        /* <DEDUP_REMOVED lines=18> */
.L_x_14:
[----:B------:R-:W0:Y:S02]  /*0930*/  MUFU.RCP R0, R29 ;  /* 0x0000001d00007308 */ /* 0x000e240000001000 */
[----:B0-----:R-:W-:-:S04]  /*0940*/  FFMA R2, R29, R0, -1 ;  /* 0xbf8000001d027423 */ /* 0x001fc80000000000 */
[----:B------:R-:W-:-:S04]  /*0950*/  FADD.FTZ R9, -R2, -RZ ;  /* 0x800000ff02097221 */ /* 0x000fc80000010100 */
[----:B------:R-:W-:-:S07]  /*0960*/  FFMA R0, R0, R9, R0 ;  /* 0x0000000900007223 */ /* 0x000fce0000000000 */
.L_x_15:
[----:B------:R-:W-:Y:S05]  /*0970*/  BSYNC.RECONVERGENT B2 ;  /* 0x0000000000027941 */ /* 0x000fea0003800200 */
.L_x_13:
        /* <DEDUP_REMOVED lines=21> */
.L_x_12:
[----:B------:R-:W-:Y:S05]  /*0ad0*/  BSYNC.RECONVERGENT B1 ;  /* 0x0000000000017941 */ /* 0x000fea0003800200 */
.L_x_11:
        /* <DEDUP_REMOVED lines=16> */
[----:B------:R-:W-:Y:S05]  /*0be0*/  BRA `(.L_x_20) ;  /* 0x0000000000107947 */ /* 0x000fea0003800000 */
.L_x_19:
[----:B------:R-:W0:Y:S02]  /*0bf0*/  MUFU.RCP R28, R29 ;  /* 0x0000001d001c7308 */ /* 0x000e240000001000 */
[----:B0-----:R-:W-:-:S04]  /*0c00*/  FFMA R0, R29, R28, -1 ;  /* 0xbf8000001d007423 */ /* 0x001fc8000000001c */
[----:B------:R-:W-:-:S04]  /*0c10*/  FADD.FTZ R9, -R0, -RZ ;  /* 0x800000ff00097221 */ /* 0x000fc80000010100 */
[----:B------:R-:W-:-:S07]  /*0c20*/  FFMA R28, R28, R9, R28 ;  /* 0x000000091c1c7223 */ /* 0x000fce000000001c */
.L_x_20:
[----:B------:R-:W-:Y:S05]  /*0c30*/  BSYNC.RECONVERGENT B2 ;  /* 0x0000000000027941 */ /* 0x000fea0003800200 */
.L_x_18:
[C---:B------:R-:W-:Y:S01]  /*0c40*/  IMAD.WIDE R8, R11.reuse, 0x4, R24 ;  /* 0x000000040b087825 */ /* 0x040fe200078e0218 */
[----:B------:R-:W2:Y:S05]  /*0c50*/  LDG.E R2, desc[UR4][R26.64] ;  /* 0x000000041a027981 */ /* 0x000eaa000c1e1900 */
[----:B------:R-:W4:Y:S01]  /*0c60*/  LDG.E R9, desc[UR4][R8.64] ;  /* 0x0000000408097981 */ /* 0x000f22000c1e1900 */
[----:B---3--:R-:W-:-:S04]  /*0c70*/  IMAD.WIDE R30, R11, 0x4, R22 ;  /* 0x000000040b1e7825 */ /* 0x008fc800078e0216 */
[----:B----45:R-:W-:-:S04]  /*0c80*/  FMUL R0, R10, R9 ;  /* 0x000000090a007220 */ /* 0x030fc80000400000 */
[----:B------:R-:W-:-:S04]  /*0c90*/  FMUL R29, R0, UR7 ;  /* 0x00000007001d7c20 */ /* 0x000fc80008400000 */
[----:B--2---:R-:W-:Y:S02]  /*0ca0*/  FFMA R29, R29, R28, R2 ;  /* 0x0000001c1d1d7223 */ /* 0x004fe40000000002 */
[----:B------:R-:W2:Y:S04]  /*0cb0*/  LDG.E R2, desc[UR4][R26.64+0x4] ;  /* 0x000004041a027981 */ /* 0x000ea8000c1e1900 */
[----:B------:R0:W-:Y:S04]  /*0cc0*/  STG.E desc[UR4][R26.64], R29 ;  /* 0x0000001d1a007986 */ /* 0x0001e8000c101904 */
[----:B------:R-:W3:Y:S01]  /*0cd0*/  LDG.E R31, desc[UR4][R30.64] ;  /* 0x000000041e1f7981 */ /* 0x000ee2000c1e1900 */
[----:B------:R-:W-:-:S04]  /*0ce0*/  IMAD.WIDE R8, R11, 0x4, R20 ;  /* 0x000000040b087825 */ /* 0x000fc800078e0214 */
[----:B---3--:R-:W-:-:S04]  /*0cf0*/  FMUL R0, R10, R31 ;  /* 0x0000001f0a007220 */ /* 0x008fc80000400000 */
[----:B------:R-:W-:Y:S02]  /*0d00*/  FMUL R33, R0, UR7 ;  /* 0x0000000700217c20 */ /* 0x000fe40008400000 */
[----:B------:R-:W3:Y:S02]  /*0d10*/  LDG.E R0, desc[UR4][R26.64+0x8] ;  /* 0x000008041a007981 */ /* 0x000ee4000c1e1900 */
[----:B--2---:R-:W-:-:S05]  /*0d20*/  FFMA R33, R33, R28, R2 ;  /* 0x0000001c21217223 */ /* 0x004fca0000000002 */
[----:B------:R0:W-:Y:S04]  /*0d30*/  STG.E desc[UR4][R26.64+0x4], R33 ;  /* 0x000004211a007986 */ /* 0x0001e8000c101904 */
[----:B------:R-:W2:Y:S02]  /*0d40*/  LDG.E R9, desc[UR4][R8.64] ;  /* 0x0000000408097981 */ /* 0x000ea4000c1e1900 */
[----:B--2---:R-:W-:-:S04]  /*0d50*/  FMUL R10, R10, R9 ;  /* 0x000000090a0a7220 */ /* 0x004fc80000400000 */
[----:B------:R-:W-:-:S04]  /*0d60*/  FMUL R11, R10, UR7 ;  /* 0x000000070a0b7c20 */ /* 0x000fc80008400000 */
[----:B---3--:R-:W-:-:S05]  /*0d70*/  FFMA R11, R11, R28, R0 ;  /* 0x0000001c0b0b7223 */ /* 0x008fca0000000000 */
[----:B------:R0:W-:Y:S02]  /*0d80*/  STG.E desc[UR4][R26.64+0x8], R11 ;  /* 0x0000080b1a007986 */ /* 0x0001e4000c101904 */
.L_x_17:
[----:B------:R-:W-:Y:S05]  /*0d90*/  BSYNC.RECONVERGENT B1 ;  /* 0x0000000000017941 */ /* 0x000fea0003800200 */
.L_x_16:
[----:B------:R-:W-:Y:S01]  /*0da0*/  IADD3 R6, PT, PT, R6, 0x4, RZ ;  /* 0x0000000406067810 */ /* 0x000fe20007ffe0ff */
[----:B------:R-:W-:Y:S06]  /*0db0*/  @P3 BRA `(.L_x_21) ;  /* 0xfffffff4001c3947 */ /* 0x000fec000383ffff */
.L_x_0:
[----:B------:R-:W1:Y:S02]  /*0dc0*/  LDC R0, c[0x0][0x3c4] ;  /* 0x0000f100ff007b82 */ /* 0x000e640000000800 */
[----:B-1----:R-:W-:-:S13]  /*0dd0*/  LOP3.LUT P0, R0, R0, 0x3, RZ, 0xc0, !PT ;  /* 0x0000000300007812 */ /* 0x002fda000780c0ff */
[----:B------:R-:W-:Y:S05]  /*0de0*/  @!P0 EXIT ;  /* 0x000000000000894d */ /* 0x000fea0003800000 */
[----:B------:R-:W-:-:S13]  /*0df0*/  ISETP.NE.AND P0, PT, R0, 0x1, PT ;  /* 0x000000010000780c */ /* 0x000fda0003f05270 */
[----:B------:R-:W-:Y:S05]  /*0e00*/  @!P0 BRA `(.L_x_22) ;  /* 0x0000000400a88947 */ /* 0x000fea0003800000 */
[----:B------:R-:W1:Y:S01]  /*0e10*/  LDC.64 R12, c[0x0][0x3b0] ;  /* 0x0000ec00ff0c7b82 */ /* 0x000e620000000a00 */
[----:B------:R-:W-:Y:S01]  /*0e20*/  IADD3 R7, PT, PT, R4, R5, RZ ;  /* 0x0000000504077210 */ /* 0x000fe20007ffe0ff */
[----:B------:R-:W2:Y:S06]  /*0e30*/  LDCU UR6, c[0x0][0x3cc] ;  /* 0x00007980ff0677ac */ /* 0x000eac0008000800 */
[----:B------:R-:W3:Y:S08]  /*0e40*/  LDC.64 R8, c[0x0][0x3a0] ;  /* 0x0000e800ff087b82 */ /* 0x000ef00000000a00 */
[----:B0-----:R-:W0:Y:S01]  /*0e50*/  LDC.64 R10, c[0x0][0x3a8] ;  /* 0x0000ea00ff0a7b82 */ /* 0x001e220000000a00 */
[----:B-1----:R-:W-:-:S05]  /*0e60*/  IMAD.WIDE R12, R7, 0x4, R12 ;  /* 0x00000004070c7825 */ /* 0x002fca00078e020c */
[----:B------:R-:W2:Y:S02]  /*0e70*/  LDG.E R6, desc[UR4][R12.64] ;  /* 0x000000040c067981 */ /* 0x000ea4000c1e1900 */
[----:B--2--5:R-:W-:-:S04]  /*0e80*/  IMAD R6, R3, UR6, R6 ;  /* 0x0000000603067c24 */ /* 0x024fc8000f8e0206 */
[----:B---3--:R-:W-:-:S05]  /*0e90*/  IMAD.WIDE R8, R6, 0x4, R8 ;  /* 0x0000000406087825 */ /* 0x008fca00078e0208 */
[----:B------:R-:W2:Y:S01]  /*0ea0*/  LDG.E R15, desc[UR4][R8.64] ;  /* 0x00000004080f7981 */ /* 0x000ea2000c1e1900 */
[----:B------:R-:W-:Y:S01]  /*0eb0*/  BSSY.RECONVERGENT B1, `(.L_x_23) ;  /* 0x000002c000017945 */ /* 0x000fe20003800200 */
[----:B0-----:R-:W-:Y:S01]  /*0ec0*/  IMAD.WIDE R10, R7, 0x4, R10 ;  /* 0x00000004070a7825 */ /* 0x001fe200078e020a */
        /* <DEDUP_REMOVED lines=10> */
[----:B----45:R-:W-:Y:S05]  /*0f70*/  CALL.REL.NOINC `($__internal_0_$__cuda_sm20_rcp_rn_f32_slowpath) ;  /* 0x0000000800347944 */ /* 0x030fea0003c00000 */
[----:B------:R-:W-:Y:S05]  /*0f80*/  BRA `(.L_x_27) ;  /* 0x0000000000107947 */ /* 0x000fea0003800000 */
.L_x_26:
[----:B------:R-:W0:Y:S02]  /*0f90*/  MUFU.RCP R28, R15 ;  /* 0x0000000f001c7308 */ /* 0x000e240000001000 */
[----:B0-----:R-:W-:-:S04]  /*0fa0*/  FFMA R0, R15, R28, -1 ;  /* 0xbf8000000f007423 */ /* 0x001fc8000000001c */
[----:B------:R-:W-:-:S04]  /*0fb0*/  FADD.FTZ R9, -R0, -RZ ;  /* 0x800000ff00097221 */ /* 0x000fc80000010100 */
[----:B------:R-:W-:-:S07]  /*0fc0*/  FFMA R28, R28, R9, R28 ;  /* 0x000000091c1c7223 */ /* 0x000fce000000001c */
.L_x_27:
[----:B------:R-:W-:Y:S05]  /*0fd0*/  BSYNC.RECONVERGENT B2 ;  /* 0x0000000000027941 */ /* 0x000fea0003800200 */
.L_x_25:
[----:B------:R-:W0:Y:S01]  /*0fe0*/  LDC.64 R8, c[0x0][0x388] ;  /* 0x0000e200ff087b82 */ /* 0x000e220000000a00 */
[----:B------:R-:W2:Y:S01]  /*0ff0*/  LDG.E R2, desc[UR4][R26.64] ;  /* 0x000000041a027981 */ /* 0x000ea2000c1e1900 */
[----:B------:R-:W1:Y:S06]  /*1000*/  LDCU UR6, c[0x0][0x3c0] ;  /* 0x00007800ff0677ac */ /* 0x000e6c0008000800 */
[----:B------:R-:W3:Y:S01]  /*1010*/  LDC.64 R14, c[0x0][0x390] ;  /* 0x0000e400ff0e7b82 */ /* 0x000ee20000000a00 */
[----:B0-----:R-:W-:-:S06]  /*1020*/  IMAD.WIDE R8, R6, 0x4, R8 ;  /* 0x0000000406087825 */ /* 0x001fcc00078e0208 */
[----:B------:R-:W4:Y:S01]  /*1030*/  LDG.E R8, desc[UR4][R8.64] ;  /* 0x0000000408087981 */ /* 0x000f22000c1e1900 */
[----:B---3--:R-:W-:-:S04]  /*1040*/  IMAD.WIDE R14, R6, 0x4, R14 ;  /* 0x00000004060e7825 */ /* 0x008fc800078e020e */
[----:B----45:R-:W-:Y:S02]  /*1050*/  FMUL R0, R7, R8 ;  /* 0x0000000807007220 */ /* 0x030fe40000400000 */
[----:B------:R-:W0:Y:S02]  /*1060*/  LDC.64 R8, c[0x0][0x398] ;  /* 0x0000e600ff087b82 */ /* 0x000e240000000a00 */
[----:B-1----:R-:W-:-:S04]  /*1070*/  FMUL R17, R0, UR6 ;  /* 0x0000000600117c20 */ /* 0x002fc80008400000 */
[----:B--2---:R-:W-:Y:S02]  /*1080*/  FFMA R17, R17, R28, R2 ;  /* 0x0000001c11117223 */ /* 0x004fe40000000002 */
[----:B------:R-:W2:Y:S04]  /*1090*/  LDG.E R2, desc[UR4][R26.64+0x4] ;  /* 0x000004041a027981 */ /* 0x000ea8000c1e1900 */
[----:B------:R1:W-:Y:S04]  /*10a0*/  STG.E desc[UR4][R26.64], R17 ;  /* 0x000000111a007986 */ /* 0x0003e8000c101904 */
[----:B------:R-:W3:Y:S01]  /*10b0*/  LDG.E R14, desc[UR4][R14.64] ;  /* 0x000000040e0e7981 */ /* 0x000ee2000c1e1900 */
[----:B0-----:R-:W-:-:S04]  /*10c0*/  IMAD.WIDE R8, R6, 0x4, R8 ;  /* 0x0000000406087825 */ /* 0x001fc800078e0208 */
        /* <DEDUP_REMOVED lines=10> */
.L_x_24:
[----:B------:R-:W-:Y:S05]  /*1170*/  BSYNC.RECONVERGENT B1 ;  /* 0x0000000000017941 */ /* 0x000fea0003800200 */
.L_x_23:
[----:B------:R-:W2:Y:S01]  /*1180*/  LDG.E R6, desc[UR4][R12.64+0x4] ;  /* 0x000004040c067981 */ /* 0x000ea2000c1e1900 */
[----:B------:R-:W0:Y:S01]  /*1190*/  LDC.64 R8, c[0x0][0x3a0] ;  /* 0x0000e800ff087b82 */ /* 0x000e220000000a00 */
[----:B------:R-:W2:Y:S02]  /*11a0*/  LDCU UR6, c[0x0][0x3cc] ;  /* 0x00007980ff0677ac */ /* 0x000ea40008000800 */
[----:B--2---:R-:W-:-:S04]  /*11b0*/  IMAD R6, R3, UR6, R6 ;  /* 0x0000000603067c24 */ /* 0x004fc8000f8e0206 */
[----:B0-----:R-:W-:-:S06]  /*11c0*/  IMAD.WIDE R8, R6, 0x4, R8 ;  /* 0x0000000406087825 */ /* 0x001fcc00078e0208 */
        /* <DEDUP_REMOVED lines=12> */
[----:B-1--45:R-:W-:Y:S05]  /*1290*/  CALL.REL.NOINC `($__internal_0_$__cuda_sm20_rcp_rn_f32_slowpath) ;  /* 0x00000004006c7944 */ /* 0x032fea0003c00000 */
[----:B------:R-:W-:Y:S05]  /*12a0*/  BRA `(.L_x_32) ;  /* 0x0000000000107947 */ /* 0x000fea0003800000 */
.L_x_31:
[----:B------:R-:W0:Y:S02]  /*12b0*/  MUFU.RCP R28, R9 ;  /* 0x00000009001c7308 */ /* 0x000e240000001000 */
[----:B0-----:R-:W-:-:S04]  /*12c0*/  FFMA R0, R9, R28, -1 ;  /* 0xbf80000009007423 */ /* 0x001fc8000000001c */
[----:B-1----:R-:W-:-:S04]  /*12d0*/  FADD.FTZ R7, -R0, -RZ ;  /* 0x800000ff00077221 */ /* 0x002fc80000010100 */
[----:B------:R-:W-:-:S07]  /*12e0*/  FFMA R28, R28, R7, R28 ;  /* 0x000000071c1c7223 */ /* 0x000fce000000001c */
.L_x_32:
[----:B------:R-:W-:Y:S05]  /*12f0*/  BSYNC.RECONVERGENT B2 ;  /* 0x0000000000027941 */ /* 0x000fea0003800200 */
.L_x_30:
        /* <DEDUP_REMOVED lines=13> */
[----:B------:R-:W4:Y:S02]  /*13d0*/  LDG.E R13, desc[UR4][R12.64] ;  /* 0x000000040c0d7981 */ /* 0x000f24000c1e1900 */
[----:B----4-:R-:W-:-:S04]  /*13e0*/  FMUL R0, R10, R13 ;  /* 0x0000000d0a007220 */ /* 0x010fc80000400000 */
[----:B------:R-:W-:Y:S02]  /*13f0*/  FMUL R7, R0, UR6 ;  /* 0x0000000600077c20 */ /* 0x000fe40008400000 */
[----:B------:R-:W4:Y:S02]  /*1400*/  LDG.E R0, desc[UR4][R26.64+0x8] ;  /* 0x000008041a007981 */ /* 0x000f24000c1e1900 */
[----:B--2---:R-:W-:Y:S01]  /*1410*/  FFMA R15, R7, R28, R2 ;  /* 0x0000001c070f7223 */ /* 0x004fe20000000002 */
[----:B0-----:R-:W-:-:S04]  /*1420*/  IMAD.WIDE R6, R6, 0x4, R8 ;  /* 0x0000000406067825 */ /* 0x001fc800078e0208 */
[----:B------:R3:W-:Y:S04]  /*1430*/  STG.E desc[UR4][R26.64+0x4], R15 ;  /* 0x0000040f1a007986 */ /* 0x0007e8000c101904 */
[----:B------:R-:W2:Y:S02]  /*1440*/  LDG.E R7, desc[UR4][R6.64] ;  /* 0x0000000406077981 */ /* 0x000ea4000c1e1900 */
[----:B--2---:R-:W-:-:S04]  /*1450*/  FMUL R10, R10, R7 ;  /* 0x000000070a0a7220 */ /* 0x004fc80000400000 */
[----:B------:R-:W-:-:S04]  /*1460*/  FMUL R9, R10, UR6 ;  /* 0x000000060a097c20 */ /* 0x000fc80008400000 */
[----:B----4-:R-:W-:-:S05]  /*1470*/  FFMA R9, R9, R28, R0 ;  /* 0x0000001c09097223 */ /* 0x010fca0000000000 */
[----:B------:R3:W-:Y:S02]  /*1480*/  STG.E desc[UR4][R26.64+0x8], R9 ;  /* 0x000008091a007986 */ /* 0x0007e4000c101904 */
.L_x_29:
[----:B------:R-:W-:Y:S05]  /*1490*/  BSYNC.RECONVERGENT B1 ;  /* 0x0000000000017941 */ /* 0x000fea0003800200 */
.L_x_28:
[----:B------:R-:W-:-:S07]  /*14a0*/  IADD3 R5, PT, PT, R5, 0x2, RZ ;  /* 0x0000000205057810 */ /* 0x000fce0007ffe0ff */
.L_x_22:
[----:B------:R-:W2:Y:S02]  /*14b0*/  LDC R0, c[0x0][0x3c4] ;  /* 0x0000f100ff007b82 */ /* 0x000ea40000000800 */
[----:B--2---:R-:W-:-:S04]  /*14c0*/  LOP3.LUT R0, R0, 0x1, RZ, 0xc0, !PT ;  /* 0x0000000100007812 */ /* 0x004fc800078ec0ff */
[----:B------:R-:W-:-:S13]  /*14d0*/  ISETP.NE.U32.AND P0, PT, R0, 0x1, PT ;  /* 0x000000010000780c */ /* 0x000fda0003f05070 */
[----:B------:R-:W-:Y:S05]  /*14e0*/  @P0 EXIT ;  /* 0x000000000000094d */ /* 0x000fea0003800000 */
[----:B-1----:R-:W1:Y:S01]  /*14f0*/  LDC.64 R6, c[0x0][0x3b0] ;  /* 0x0000ec00ff067b82 */ /* 0x002e620000000a00 */
[----:B0--3--:R-:W-:Y:S01]  /*1500*/  IADD3 R11, PT, PT, R4, R5, RZ ;  /* 0x00000005040b7210 */ /* 0x009fe20007ffe0ff */
[----:B------:R-:W0:Y:S06]  /*1510*/  LDCU UR6, c[0x0][0x3cc] ;  /* 0x00007980ff0677ac */ /* 0x000e2c0008000800 */
[----:B------:R-:W2:Y:S01]  /*1520*/  LDC.64 R8, c[0x0][0x3a8] ;  /* 0x0000ea00ff087b82 */ /* 0x000ea20000000a00 */
[----:B-1----:R-:W-:-:S07]  /*1530*/  IMAD.WIDE R4, R11, 0x4, R6 ;  /* 0x000000040b047825 */ /* 0x002fce00078e0206 */
[----:B------:R-:W1:Y:S01]  /*1540*/  LDC.64 R6, c[0x0][0x3a0] ;  /* 0x0000e800ff067b82 */ /* 0x000e620000000a00 */
[----:B------:R-:W0:Y:S02]  /*1550*/  LDG.E R4, desc[UR4][R4.64] ;  /* 0x0000000404047981 */ /* 0x000e24000c1e1900 */
[----:B0----5:R-:W-:-:S04]  /*1560*/  IMAD R3, R3, UR6, R4 ;  /* 0x0000000603037c24 */ /* 0x021fc8000f8e0204 */
[----:B-1----:R-:W-:-:S06]  /*1570*/  IMAD.WIDE R6, R3, 0x4, R6 ;  /* 0x0000000403067825 */ /* 0x002fcc00078e0206 */
[----:B------:R-:W3:Y:S01]  /*1580*/  LDG.E R7, desc[UR4][R6.64] ;  /* 0x0000000406077981 */ /* 0x000ee2000c1e1900 */
[----:B--2---:R-:W-:Y:S01]  /*1590*/  IMAD.WIDE R8, R11, 0x4, R8 ;  /* 0x000000040b087825 */ /* 0x004fe200078e0208 */
[----:B---3--:R-:W-:-:S13]  /*15a0*/  FSETP.GT.AND P0, PT, R7, RZ, PT ;  /* 0x000000ff0700720b */ /* 0x008fda0003f04000 */
[----:B------:R-:W-:Y:S05]  /*15b0*/  @!P0 EXIT ;  /* 0x000000000000894d */ /* 0x000fea0003800000 */
        /* <DEDUP_REMOVED lines=10> */
.L_x_34:
[----:B------:R-:W0:Y:S02]  /*1660*/  MUFU.RCP R28, R7 ;  /* 0x00000007001c7308 */ /* 0x000e240000001000 */
[----:B0-----:R-:W-:-:S04]  /*1670*/  FFMA R0, R7, R28, -1 ;  /* 0xbf80000007007423 */ /* 0x001fc8000000001c */
[----:B------:R-:W-:-:S04]  /*1680*/  FADD.FTZ R5, -R0, -RZ ;  /* 0x800000ff00057221 */ /* 0x000fc80000010100 */
[----:B------:R-:W-:-:S07]  /*1690*/  FFMA R28, R28, R5, R28 ;  /* 0x000000051c1c7223 */ /* 0x000fce000000001c */
.L_x_35:
[----:B------:R-:W-:Y:S05]  /*16a0*/  BSYNC.RECONVERGENT B1 ;  /* 0x0000000000017941 */ /* 0x000fea0003800200 */
.L_x_33:
        /* <DEDUP_REMOVED lines=13> */
[----:B------:R-:W3:Y:S02]  /*1780*/  LDG.E R9, desc[UR4][R8.64] ;  /* 0x0000000408097981 */ /* 0x000ee4000c1e1900 */
[----:B---3--:R-:W-:-:S04]  /*1790*/  FMUL R0, R4, R9 ;  /* 0x0000000904007220 */ /* 0x008fc80000400000 */
[----:B------:R-:W-:Y:S02]  /*17a0*/  FMUL R11, R0, UR6 ;  /* 0x00000006000b7c20 */ /* 0x000fe40008400000 */
[----:B------:R-:W3:Y:S02]  /*17b0*/  LDG.E R0, desc[UR4][R26.64+0x8] ;  /* 0x000008041a007981 */ /* 0x000ee4000c1e1900 */
[----:B--2---:R-:W-:Y:S01]  /*17c0*/  FFMA R11, R11, R28, R2 ;  /* 0x0000001c0b0b7223 */ /* 0x004fe20000000002 */
[----:B0-----:R-:W-:-:S04]  /*17d0*/  IMAD.WIDE R2, R3, 0x4, R6 ;  /* 0x0000000403027825 */ /* 0x001fc800078e0206 */
[----:B------:R-:W-:Y:S04]  /*17e0*/  STG.E desc[UR4][R26.64+0x4], R11 ;  /* 0x0000040b1a007986 */ /* 0x000fe8000c101904 */
[----:B------:R-:W2:Y:S02]  /*17f0*/  LDG.E R3, desc[UR4][R2.64] ;  /* 0x0000000402037981 */ /* 0x000ea4000c1e1900 */
[----:B--2---:R-:W-:-:S04]  /*1800*/  FMUL R4, R4, R3 ;  /* 0x0000000304047220 */ /* 0x004fc80000400000 */
[----:B-1----:R-:W-:-:S04]  /*1810*/  FMUL R5, R4, UR6 ;  /* 0x0000000604057c20 */ /* 0x002fc80008400000 */
[----:B---3--:R-:W-:-:S05]  /*1820*/  FFMA R5, R5, R28, R0 ;  /* 0x0000001c05057223 */ /* 0x008fca0000000000 */
[----:B------:R-:W-:Y:S01]  /*1830*/  STG.E desc[UR4][R26.64+0x8], R5 ;  /* 0x000008051a007986 */ /* 0x000fe2000c101904 */
[----:B------:R-:W-:Y:S05]  /*1840*/  EXIT ;  /* 0x000000000000794d */ /* 0x000fea0003800000 */
        .weak           $__internal_0_$__cuda_sm20_rcp_rn_f32_slowpath
        .type           $__internal_0_$__cuda_sm20_rcp_rn_f32_slowpath,@function
        .size           $__internal_0_$__cuda_sm20_rcp_rn_f32_slowpath,(.L_x_524 - $__internal_0_$__cuda_sm20_rcp_rn_f32_slowpath)
$__internal_0_$__cuda_sm20_rcp_rn_f32_slowpath:
[----:B------:R-:W-:Y:S01]  /*1850*/  SHF.L.U32 R8, R0, 0x1, RZ ;  /* 0x0000000100087819 */ /* 0x000fe200000006ff */
[----:B------:R-:W-:Y:S03]  /*1860*/  BSSY.RECONVERGENT B0, `(.L_x_36) ;  /* 0x0000030000007945 */ /* 0x000fe60003800200 */
[----:B------:R-:W-:-:S04]  /*1870*/  SHF.R.U32.HI R8, RZ, 0x18, R8 ;  /* 0x00000018ff087819 */ /* 0x000fc80000011608 */
[----:B------:R-:W-:-:S13]  /*1880*/  ISETP.NE.U32.AND P0, PT, R8, RZ, PT ;  /* 0x000000ff0800720c */ /* 0x000fda0003f05070 */
[----:B------:R-:W-:Y:S05]  /*1890*/  @P0 BRA `(.L_x_37) ;  /* 0x0000000000280947 */ /* 0x000fea0003800000 */
[----:B------:R-:W-:-:S04]  /*18a0*/  SHF.L.U32 R8, R0, 0x1, RZ ;  /* 0x0000000100087819 */ /* 0x000fc800000006ff */
[----:B------:R-:W-:-:S13]  /*18b0*/  ISETP.NE.AND P0, PT, R8, RZ, PT ;  /* 0x000000ff0800720c */ /* 0x000fda0003f05270 */
[----:B------:R-:W-:Y:S01]  /*18c0*/  @P0 FFMA R8, R0, 1.84467440737095516160e+19, RZ ;  /* 0x5f80000000080823 */ /* 0x000fe200000000ff */
[----:B------:R-:W-:Y:S08]  /*18d0*/  @!P0 MUFU.RCP R28, R0 ;  /* 0x00000000001c8308 */ /* 0x000ff00000001000 */
[----:B------:R-:W0:Y:S02]  /*18e0*/  @P0 MUFU.RCP R9, R8 ;  /* 0x0000000800090308 */ /* 0x000e240000001000 */
[----:B0-----:R-:W-:-:S04]  /*18f0*/  @P0 FFMA R29, R8, R9, -1 ;  /* 0xbf800000081d0423 */ /* 0x001fc80000000009 */
[----:B------:R-:W-:-:S04]  /*1900*/  @P0 FADD.FTZ R30, -R29, -RZ ;  /* 0x800000ff1d1e0221 */ /* 0x000fc80000010100 */
[----:B------:R-:W-:-:S04]  /*1910*/  @P0 FFMA R9, R9, R30, R9 ;  /* 0x0000001e09090223 */ /* 0x000fc80000000009 */
[----:B------:R-:W-:Y:S01]  /*1920*/  @P0 FFMA R28, R9, 1.84467440737095516160e+19, RZ ;  /* 0x5f800000091c0823 */ /* 0x000fe200000000ff */
[----:B------:R-:W-:Y:S06]  /*1930*/  BRA `(.L_x_38) ;  /* 0x0000000000887947 */ /* 0x000fec0003800000 */
.L_x_37:
[----:B------:R-:W-:-:S04]  /*1940*/  IADD3 R9, PT, PT, R8, -0xfd, RZ ;  /* 0xffffff0308097810 */ /* 0x000fc80007ffe0ff */
[----:B------:R-:W-:-:S13]  /*1950*/  ISETP.GT.U32.AND P0, PT, R9, 0x1, PT ;  /* 0x000000010900780c */ /* 0x000fda0003f04070 */
[----:B------:R-:W-:Y:S05]  /*1960*/  @P0 BRA `(.L_x_39) ;  /* 0x0000000000780947 */ /* 0x000fea0003800000 */
[----:B------:R-:W-:-:S04]  /*1970*/  LOP3.LUT R31, R0, 0x7fffff, RZ, 0xc0, !PT ;  /* 0x007fffff001f7812 */ /* 0x000fc800078ec0ff */
[----:B------:R-:W-:-:S04]  /*1980*/  LOP3.LUT R31, R31, 0x3f800000, RZ, 0xfc, !PT ;  /* 0x3f8000001f1f7812 */ /* 0x000fc800078efcff */
[----:B------:R-:W0:Y:S02]  /*1990*/  MUFU.RCP R28, R31 ;  /* 0x0000001f001c7308 */ /* 0x000e240000001000 */
[----:B0-----:R-:W-:-:S04]  /*19a0*/  FFMA R29, R31, R28, -1 ;  /* 0xbf8000001f1d7423 */ /* 0x001fc8000000001c */
[----:B------:R-:W-:-:S04]  /*19b0*/  FADD.FTZ R29, -R29, -RZ ;  /* 0x800000ff1d1d7221 */ /* 0x000fc80000010100 */
[CCC-:B------:R-:W-:Y:S01]  /*19c0*/  FFMA.RM R30, R28.reuse, R29.reuse, R28.reuse ;  /* 0x0000001d1c1e7223 */ /* 0x1c0fe2000000401c */
[----:B------:R-:W-:Y:S01]  /*19d0*/  FFMA.RP R29, R28, R29, R28 ;  /* 0x0000001d1c1d7223 */ /* 0x000fe2000000801c */
[----:B------:R-:W-:-:S04]  /*19e0*/  HFMA2 R28, -RZ, RZ, 0, 1.78813934326171875e-07 ;  /* 0x00000003ff1c7431 */ /* 0x000fc800000001ff */
[C---:B------:R-:W-:Y:S02]  /*19f0*/  FSETP.NEU.FTZ.AND P0, PT, R30.reuse, R29, PT ;  /* 0x0000001d1e00720b */ /* 0x040fe40003f1d000 */
[----:B------:R-:W-:Y:S02]  /*1a00*/  LOP3.LUT R30, R30, 0x7fffff, RZ, 0xc0, !PT ;  /* 0x007fffff1e1e7812 */ /* 0x000fe400078ec0ff */
[----:B------:R-:W-:Y:S02]  /*1a10*/  SEL R29, RZ, 0xffffffff, !P0 ;  /* 0xffffffffff1d7807 */ /* 0x000fe40004000000 */
[----:B------:R-:W-:Y:S02]  /*1a20*/  SHF.L.U32 R28, R28, R9, RZ ;  /* 0x000000091c1c7219 */ /* 0x000fe400000006ff */
[----:B------:R-:W-:Y:S02]  /*1a30*/  LOP3.LUT R30, R30, 0x800000, RZ, 0xfc, !PT ;  /* 0x008000001e1e7812 */ /* 0x000fe400078efcff */
[----:B------:R-:W-:-:S02]  /*1a40*/  IADD3 R29, PT, PT, -R29, RZ, RZ ;  /* 0x000000ff1d1d7210 */ /* 0x000fc40007ffe1ff */
[----:B------:R-:W-:Y:S02]  /*1a50*/  LOP3.LUT R28, R28, R30, RZ, 0xc0, !PT ;  /* 0x0000001e1c1c7212 */ /* 0x000fe400078ec0ff */
[-C--:B------:R-:W-:Y:S02]  /*1a60*/  LOP3.LUT P1, RZ, R29, R9.reuse, R30, 0xf8, !PT ;  /* 0x000000091dff7212 */ /* 0x080fe4000782f81e */
[----:B------:R-:W-:-:S04]  /*1a70*/  SHF.R.U32.HI R28, RZ, R9, R28 ;  /* 0x00000009ff1c7219 */ /* 0x000fc8000001161c */
[C---:B------:R-:W-:Y:S02]  /*1a80*/  LOP3.LUT P0, RZ, R28.reuse, 0x1, RZ, 0xc0, !PT ;  /* 0x000000011cff7812 */ /* 0x040fe4000780c0ff */
[----:B------:R-:W-:-:S04]  /*1a90*/  LOP3.LUT P2, RZ, R28, 0x2, RZ, 0xc0, !PT ;  /* 0x000000021cff7812 */ /* 0x000fc8000784c0ff */
[----:B------:R-:W-:Y:S02]  /*1aa0*/  PLOP3.LUT P0, PT, P0, P1, P2, 0xe0, 0x0 ;  /* 0x000000000000781c */ /* 0x000fe40000703c20 */
[----:B------:R-:W-:Y:S02]  /*1ab0*/  LOP3.LUT P1, RZ, R0, 0x7fffff, RZ, 0xc0, !PT ;  /* 0x007fffff00ff7812 */ /* 0x000fe4000782c0ff */
[----:B------:R-:W-:-:S04]  /*1ac0*/  SEL R9, RZ, 0x1, !P0 ;  /* 0x00000001ff097807 */ /* 0x000fc80004000000 */
[----:B------:R-:W-:-:S04]  /*1ad0*/  IADD3 R9, PT, PT, -R9, RZ, RZ ;  /* 0x000000ff09097210 */ /* 0x000fc80007ffe1ff */
[----:B------:R-:W-:Y:S02]  /*1ae0*/  ISETP.GE.AND P0, PT, R9, RZ, PT ;  /* 0x000000ff0900720c */ /* 0x000fe40003f06270 */
[----:B------:R-:W-:-:S04]  /*1af0*/  IADD3 R9, PT, PT, R8, -0xfc, RZ ;  /* 0xffffff0408097810 */ /* 0x000fc80007ffe0ff */
[----:B------:R-:W-:-:S07]  /*1b00*/  SHF.R.U32.HI R9, RZ, R9, R30 ;  /* 0x00000009ff097219 */ /* 0x000fce000001161e */
[----:B------:R-:W-:-:S04]  /*1b10*/  @!P0 IADD3 R9, PT, PT, R9, 0x1, RZ ;  /* 0x0000000109098810 */ /* 0x000fc80007ffe0ff */
[----:B------:R-:W-:-:S04]  /*1b20*/  @!P1 SHF.L.U32 R9, R9, 0x1, RZ ;  /* 0x0000000109099819 */ /* 0x000fc800000006ff */
[----:B------:R-:W-:Y:S01]  /*1b30*/  LOP3.LUT R28, R9, 0x80000000, R0, 0xf8, !PT ;  /* 0x80000000091c7812 */ /* 0x000fe200078ef800 */
[----:B------:R-:W-:Y:S06]  /*1b40*/  BRA `(.L_x_38) ;  /* 0x0000000000047947 */ /* 0x000fec0003800000 */
.L_x_39:
[----:B------:R0:W1:Y:S02]  /*1b50*/  MUFU.RCP R28, R0 ;  /* 0x00000000001c7308 */ /* 0x0000640000001000 */
.L_x_38:
[----:B------:R-:W-:Y:S05]  /*1b60*/  BSYNC.RECONVERGENT B0 ;  /* 0x0000000000007941 */ /* 0x000fea0003800200 */
.L_x_36:
[----:B------:R-:W-:Y:S01]  /*1b70*/  HFMA2 R9, -RZ, RZ, 0, 0 ;  /* 0x00000000ff097431 */ /* 0x000fe200000001ff */
[----:B------:R-:W-:-:S04]  /*1b80*/  MOV R8, R2 ;  /* 0x0000000200087202 */ /* 0x000fc80000000f00 */
[----:B01----:R-:W-:Y:S05]  /*1b90*/  RET.REL.NODEC R8 `(_Z19d_add_grid_forces3DPfPKfS1_S1_S1_S1_PKiS3_fiiii) ;  /* 0xffffffe408187950 */ /* 0x003fea0003c3ffff */
.L_x_40:
[----:B------:R-:W-:-:S00]  /*1ba0*/  BRA `(.L_x_40) ;  /* 0xfffffffc00fc7947 */ /* 0x000fc0000383ffff */
[----:B------:R-:W-:-:S00]  /*1bb0*/  NOP ;  /* 0x0000000000007918 */ /* 0x000fc00000000000 */
        /* <DEDUP_REMOVED lines=12> */
.L_x_524:


//--------------------- .text._Z28d_add_grid_forces_charges_3DPfPKfS1_S1_S1_S1_PKifS1_iiii --------------------------
	.section	.text._Z28d_add_grid_forces_charges_3DPfPKfS1_S1_S1_S1_PKifS1_iiii,"ax",@progbits
	.align	128
        .global         _Z28d_add_grid_forces_charges_3DPfPKfS1_S1_S1_S1_PKifS1_iiii
        .type           _Z28d_add_grid_forces_charges_3DPfPKfS1_S1_S1_S1_PKifS1_iiii,@function
        .size           _Z28d_add_grid_forces_charges_3DPfPKfS1_S1_S1_S1_PKifS1_iiii,(.L_x_531 - _Z28d_add_grid_forces_charges_3DPfPKfS1_S1_S1_S1_PKifS1_iiii)
        .other          _Z28d_add_grid_forces_charges_3DPfPKfS1_S1_S1_S1_PKifS1_iiii,@"STO_CUDA_ENTRY STV_DEFAULT"
_Z28d_add_grid_forces_charges_3DPfPKfS1_S1_S1_S1_PKifS1_iiii:
.text._Z28d_add_grid_forces_charges_3DPfPKfS1_S1_S1_S1_PKifS1_iiii:
[----:B------:R-:W-:Y:S01]  /*0000*/  LDC R1, c[0x0][0x37c] ;  /* 0x0000df00ff017b82 */ /* 0x000fe20000000800 */
[----:B------:R-:W0:Y:S07]  /*0010*/  S2R R0, SR_TID.X ;  /* 0x0000000000007919 */ /* 0x000e2e0000002100 */
[----:B------:R-:W0:Y:S08]  /*0020*/  S2UR UR4, SR_CTAID.X ;  /* 0x00000000000479c3 */ /* 0x000e300000002500 */
[----:B------:R-:W0:Y:S08]  /*0030*/  LDC R9, c[0x0][0x360] ;  /* 0x0000d800ff097b82 */ /* 0x000e300000000800 */
[----:B------:R-:W1:Y:S01]  /*0040*/  LDC.64 R2, c[0x0][0x3c8] ;  /* 0x0000f200ff027b82 */ /* 0x000e620000000a00 */
[----:B0-----:R-:W-:Y:S01]  /*0050*/  IMAD R9, R9, UR4, R0 ;  /* 0x0000000409097c24 */ /* 0x001fe2000f8e0200 */
[----:B-1----:R-:W-:-:S04]  /*0060*/  ISETP.GE.AND P0, PT, R2, 0x1, PT ;  /* 0x000000010200780c */ /* 0x002fc80003f06270 */
[----:B------:R-:W-:-:S13]  /*0070*/  ISETP.GE.OR P0, PT, R9, R3, !P0 ;  /* 0x000000030900720c */ /* 0x000fda0004706670 */
[----:B------:R-:W-:Y:S05]  /*0080*/  @P0 EXIT ;  /* 0x000000000000094d */ /* 0x000fea0003800000 */
[----:B------:R-:W0:Y:S01]  /*0090*/  LDC.64 R4, c[0x0][0x380] ;  /* 0x0000e000ff047b82 */ /* 0x000e220000000a00 */
[----:B------:R-:W1:Y:S01]  /*00a0*/  LDCU UR4, c[0x0][0x3d4] ;  /* 0x00007a80ff0477ac */ /* 0x000e620008000800 */
[C---:B------:R-:W-:Y:S01]  /*00b0*/  ISETP.GE.U32.AND P1, PT, R2.reuse, 0x4, PT ;  /* 0x000000040200780c */ /* 0x040fe20003f26070 */
[----:B------:R-:W-:Y:S01]  /*00c0*/  HFMA2 R18, -RZ, RZ, 0, 0 ;  /* 0x00000000ff127431 */ /* 0x000fe200000001ff */
[----:B------:R-:W-:Y:S01]  /*00d0*/  LOP3.LUT R0, R2, 0x3, RZ, 0xc0, !PT ;  /* 0x0000000302007812 */ /* 0x000fe200078ec0ff */
[----:B------:R-:W2:Y:S03]  /*00e0*/  LDCU.64 UR6, c[0x0][0x358] ;  /* 0x00006b00ff0677ac */ /* 0x000ea60008000a00 */
[----:B------:R-:W3:Y:S01]  /*00f0*/  LDC.64 R6, c[0x0][0x3c0] ;  /* 0x0000f000ff067b82 */ /* 0x000ee20000000a00 */
[----:B------:R-:W-:Y:S01]  /*0100*/  ISETP.NE.AND P0, PT, R0, RZ, PT ;  /* 0x000000ff0000720c */ /* 0x000fe20003f05270 */
[----:B-1----:R-:W-:-:S04]  /*0110*/  IMAD R3, R9, UR4, RZ ;  /* 0x0000000409037c24 */ /* 0x002fc8000f8e02ff */
[----:B0-----:R-:W-:-:S04]  /*0120*/  IMAD.WIDE R4, R3, 0x4, R4 ;  /* 0x0000000403047825 */ /* 0x001fc800078e0204 */
[C---:B------:R-:W-:Y:S02]  /*0130*/  IMAD R3, R9.reuse, R2, RZ ;  /* 0x0000000209037224 */ /* 0x040fe400078e02ff */
[----:B---3--:R-:W-:Y:S01]  /*0140*/  IMAD.WIDE R6, R9, 0x4, R6 ;  /* 0x0000000409067825 */ /* 0x008fe200078e0206 */
[----:B--2---:R-:W-:Y:S06]  /*0150*/  @!P1 BRA `(.L_x_41) ;  /* 0x0000000400c89947 */ /* 0x004fec0003800000 */
[----:B------:R0:W5:Y:S01]  /*0160*/  LDG.E R27, desc[UR6][R4.64] ;  /* 0x00000006041b7981 */ /* 0x000162000c1e1900 */
[----:B------:R-:W1:Y:S03]  /*0170*/  LDCU.64 UR4, c[0x0][0x3a8] ;  /* 0x00007500ff0477ac */ /* 0x000e660008000a00 */
[----:B------:R0:W5:Y:S04]  /*0180*/  LDG.E R29, desc[UR6][R4.64+0x4] ;  /* 0x00000406041d7981 */ /* 0x000168000c1e1900 */
[----:B------:R0:W5:Y:S01]  /*0190*/  LDG.E R21, desc[UR6][R4.64+0x8] ;  /* 0x0000080604157981 */ /* 0x000162000c1e1900 */
[----:B------:R-:W-:Y:S01]  /*01a0*/  LOP3.LUT R18, R2, 0x7ffffffc, RZ, 0xc0, !PT ;  /* 0x7ffffffc02127812 */ /* 0x000fe200078ec0ff */
[----:B------:R-:W2:Y:S01]  /*01b0*/  LDCU UR8, c[0x0][0x3b8] ;  /* 0x00007700ff0877ac */ /* 0x000ea20008000800 */
[----:B------:R-:W-:-:S02]  /*01c0*/  MOV R20, R3 ;  /* 0x0000000300147202 */ /* 0x000fc40000000f00 */
[----:B------:R-:W-:Y:S01]  /*01d0*/  IADD3 R19, PT, PT, -R18, RZ, RZ ;  /* 0x000000ff12137210 */ /* 0x000fe20007ffe1ff */
[----:B-1----:R-:W-:-:S04]  /*01e0*/  UIADD3 UR4, UP0, UPT, UR4, 0x8, URZ ;  /* 0x0000000804047890 */ /* 0x002fc8000ff1e0ff */
[----:B0-----:R-:W-:-:S12]  /*01f0*/  UIADD3.X UR5, UPT, UPT, URZ, UR5, URZ, UP0, !UPT ;  /* 0x00000005ff057290 */ /* 0x001fd800087fe4ff */
.L_x_42:
[----:B------:R-:W0:Y:S08]  /*0200*/  LDC.64 R12, c[0x0][0x3b0] ;  /* 0x0000ec00ff0c7b82 */ /* 0x000e300000000a00 */
[----:B-1----:R-:W1:Y:S01]  /*0210*/  LDC.64 R16, c[0x0][0x388] ;  /* 0x0000e200ff107b82 */ /* 0x002e620000000a00 */
[----:B------:R-:W-:Y:S01]  /*0220*/  MOV R14, UR4 ;  /* 0x00000004000e7c02 */ /* 0x000fe20008000f00 */
[----:B------:R-:W3:Y:S01]  /*0230*/  LDG.E R23, desc[UR6][R6.64] ;  /* 0x0000000606177981 */ /* 0x000ee2000c1e1900 */
[----:B------:R-:W-:-:S05]  /*0240*/  MOV R15, UR5 ;  /* 0x00000005000f7c02 */ /* 0x000fca0008000f00 */
[----:B------:R-:W4:Y:S01]  /*0250*/  LDC.64 R8, c[0x0][0x390] ;  /* 0x0000e400ff087b82 */ /* 0x000f220000000a00 */
[----:B0-----:R-:W-:-:S05]  /*0260*/  IMAD.WIDE R12, R20, 0x4, R12 ;  /* 0x00000004140c7825 */ /* 0x001fca00078e020c */
[----:B------:R-:W1:Y:S01]  /*0270*/  LDG.E R25, desc[UR6][R12.64] ;  /* 0x000000060c197981 */ /* 0x000e62000c1e1900 */
[----:B------:R-:W-:-:S05]  /*0280*/  IMAD.WIDE R14, R20, 0x4, R14 ;  /* 0x00000004140e7825 */ /* 0x000fca00078e020e */
[----:B------:R-:W2:Y:S01]  /*0290*/  LDG.E R26, desc[UR6][R14.64+-0x8] ;  /* 0xfffff8060e1a7981 */ /* 0x000ea2000c1e1900 */
[----:B-1----:R-:W-:-:S06]  /*02a0*/  IMAD.WIDE R10, R25, 0x4, R16 ;  /* 0x00000004190a7825 */ /* 0x002fcc00078e0210 */
[----:B------:R-:W2:Y:S02]  /*02b0*/  LDG.E R11, desc[UR6][R10.64] ;  /* 0x000000060a0b7981 */ /* 0x000ea4000c1e1900 */
[----:B--2---:R-:W-:Y:S02]  /*02c0*/  FMUL R22, R26, R11 ;  /* 0x0000000b1a167220 */ /* 0x004fe40000400000 */
[----:B------:R-:W0:Y:S02]  /*02d0*/  LDC.64 R10, c[0x0][0x398] ;  /* 0x0000e600ff0a7b82 */ /* 0x000e240000000a00 */
[----:B------:R-:W-:-:S04]  /*02e0*/  FMUL R22, R22, UR8 ;  /* 0x0000000816167c20 */ /* 0x000fc80008400000 */
[----:B---3-5:R-:W-:Y:S01]  /*02f0*/  FFMA R27, R22, R23, R27 ;  /* 0x00000017161b7223 */ /* 0x028fe2000000001b */
[----:B----4-:R-:W-:-:S04]  /*0300*/  IMAD.WIDE R22, R25, 0x4, R8 ;  /* 0x0000000419167825 */ /* 0x010fc800078e0208 */
[----:B------:R1:W-:Y:S04]  /*0310*/  STG.E desc[UR6][R4.64], R27 ;  /* 0x0000001b04007986 */ /* 0x0003e8000c101906 */
[----:B------:R-:W2:Y:S04]  /*0320*/  LDG.E R23, desc[UR6][R22.64] ;  /* 0x0000000616177981 */ /* 0x000ea8000c1e1900 */
[----:B------:R-:W3:Y:S01]  /*0330*/  LDG.E R28, desc[UR6][R6.64] ;  /* 0x00000006061c7981 */ /* 0x000ee2000c1e1900 */
[----:B--2---:R-:W-:-:S04]  /*0340*/  FMUL R24, R26, R23 ;  /* 0x000000171a187220 */ /* 0x004fc80000400000 */
[----:B------:R-:W-:-:S04]  /*0350*/  FMUL R24, R24, UR8 ;  /* 0x0000000818187c20 */ /* 0x000fc80008400000 */
[----:B---3--:R-:W-:Y:S01]  /*0360*/  FFMA R29, R24, R28, R29 ;  /* 0x0000001c181d7223 */ /* 0x008fe2000000001d */
[----:B0-----:R-:W-:-:S04]  /*0370*/  IMAD.WIDE R24, R25, 0x4, R10 ;  /* 0x0000000419187825 */ /* 0x001fc800078e020a */
[----:B------:R0:W-:Y:S04]  /*0380*/  STG.E desc[UR6][R4.64+0x4], R29 ;  /* 0x0000041d04007986 */ /* 0x0001e8000c101906 */
[----:B------:R-:W2:Y:S04]  /*0390*/  LDG.E R25, desc[UR6][R24.64] ;  /* 0x0000000618197981 */ /* 0x000ea8000c1e1900 */
[----:B------:R-:W3:Y:S01]  /*03a0*/  LDG.E R28, desc[UR6][R6.64] ;  /* 0x00000006061c7981 */ /* 0x000ee2000c1e1900 */
[----:B--2---:R-:W-:-:S04]  /*03b0*/  FMUL R26, R26, R25 ;  /* 0x000000191a1a7220 */ /* 0x004fc80000400000 */
[----:B------:R-:W-:-:S04]  /*03c0*/  FMUL R26, R26, UR8 ;  /* 0x000000081a1a7c20 */ /* 0x000fc80008400000 */
[----:B---3--:R-:W-:-:S05]  /*03d0*/  FFMA R21, R26, R28, R21 ;  /* 0x0000001c1a157223 */ /* 0x008fca0000000015 */
[----:B------:R2:W-:Y:S04]  /*03e0*/  STG.E desc[UR6][R4.64+0x8], R21 ;  /* 0x0000081504007986 */ /* 0x0005e8000c101906 */
[----:B------:R-:W3:Y:S04]  /*03f0*/  LDG.E R26, desc[UR6][R12.64+0x4] ;  /* 0x000004060c1a7981 */ /* 0x000ee8000c1e1900 */
[----:B------:R-:W4:Y:S01]  /*0400*/  LDG.E R28, desc[UR6][R14.64+-0x4] ;  /* 0xfffffc060e1c7981 */ /* 0x000f22000c1e1900 */
[----:B---3--:R-:W-:-:S06]  /*0410*/  IMAD.WIDE R22, R26, 0x4, R16 ;  /* 0x000000041a167825 */ /* 0x008fcc00078e0210 */
[----:B------:R-:W4:Y:S04]  /*0420*/  LDG.E R23, desc[UR6][R22.64] ;  /* 0x0000000616177981 */ /* 0x000f28000c1e1900 */
[----:B------:R-:W1:Y:S01]  /*0430*/  LDG.E R22, desc[UR6][R6.64] ;  /* 0x0000000606167981 */ /* 0x000e62000c1e1900 */
[----:B----4-:R-:W-:-:S04]  /*0440*/  FMUL R24, R28, R23 ;  /* 0x000000171c187220 */ /* 0x010fc80000400000 */
[----:B------:R-:W-:-:S04]  /*0450*/  FMUL R24, R24, UR8 ;  /* 0x0000000818187c20 */ /* 0x000fc80008400000 */
[----:B-1----:R-:W-:Y:S01]  /*0460*/  FFMA R27, R24, R22, R27 ;  /* 0x00000016181b7223 */ /* 0x002fe2000000001b */
[----:B------:R-:W-:-:S04]  /*0470*/  IMAD.WIDE R24, R26, 0x4, R8 ;  /* 0x000000041a187825 */ /* 0x000fc800078e0208 */
[----:B------:R1:W-:Y:S04]  /*0480*/  STG.E desc[UR6][R4.64], R27 ;  /* 0x0000001b04007986 */ /* 0x0003e8000c101906 */
[----:B------:R-:W3:Y:S04]  /*0490*/  LDG.E R25, desc[UR6][R24.64] ;  /* 0x0000000618197981 */ /* 0x000ee8000c1e1900 */
[----:B------:R-:W0:Y:S01]  /*04a0*/  LDG.E R23, desc[UR6][R6.64] ;  /* 0x0000000606177981 */ /* 0x000e22000c1e1900 */
[----:B---3--:R-:W-:-:S04]  /*04b0*/  FMUL R25, R28, R25 ;  /* 0x000000191c197220 */ /* 0x008fc80000400000 */
[----:B------:R-:W-:-:S04]  /*04c0*/  FMUL R22, R25, UR8 ;  /* 0x0000000819167c20 */ /* 0x000fc80008400000 */
[----:B0-----:R-:W-:Y:S01]  /*04d0*/  FFMA R29, R22, R23, R29 ;  /* 0x00000017161d7223 */ /* 0x001fe2000000001d */
[----:B------:R-:W-:-:S04]  /*04e0*/  IMAD.WIDE R22, R26, 0x4, R10 ;  /* 0x000000041a167825 */ /* 0x000fc800078e020a */
[----:B------:R0:W-:Y:S04]  /*04f0*/  STG.E desc[UR6][R4.64+0x4], R29 ;  /* 0x0000041d04007986 */ /* 0x0001e8000c101906 */
[----:B------:R-:W3:Y:S04]  /*0500*/  LDG.E R23, desc[UR6][R22.64] ;  /* 0x0000000616177981 */ /* 0x000ee8000c1e1900 */
[----:B------:R-:W2:Y:S01]  /*0510*/  LDG.E R26, desc[UR6][R6.64] ;  /* 0x00000006061a7981 */ /* 0x000ea2000c1e1900 */
[----:B---3--:R-:W-:-:S04]  /*0520*/  FMUL R28, R28, R23 ;  /* 0x000000171c1c7220 */ /* 0x008fc80000400000 */
[----:B------:R-:W-:-:S04]  /*0530*/  FMUL R28, R28, UR8 ;  /* 0x000000081c1c7c20 */ /* 0x000fc80008400000 */
[----:B--2---:R-:W-:-:S05]  /*0540*/  FFMA R21, R28, R26, R21 ;  /* 0x0000001a1c157223 */ /* 0x004fca0000000015 */
[----:B------:R2:W-:Y:S04]  /*0550*/  STG.E desc[UR6][R4.64+0x8], R21 ;  /* 0x0000081504007986 */ /* 0x0005e8000c101906 */
[----:B------:R-:W3:Y:S04]  /*0560*/  LDG.E R26, desc[UR6][R12.64+0x8] ;  /* 0x000008060c1a7981 */ /* 0x000ee8000c1e1900 */
[----:B------:R-:W4:Y:S04]  /*0570*/  LDG.E R28, desc[UR6][R14.64] ;  /* 0x000000060e1c7981 */ /* 0x000f28000c1e1900 */
[----:B------:R-:W1:Y:S01]  /*0580*/  LDG.E R23, desc[UR6][R6.64] ;  /* 0x0000000606177981 */ /* 0x000e62000c1e1900 */
[----:B---3--:R-:W-:-:S06]  /*0590*/  IMAD.WIDE R24, R26, 0x4, R16 ;  /* 0x000000041a187825 */ /* 0x008fcc00078e0210 */
[----:B------:R-:W4:Y:S02]  /*05a0*/  LDG.E R25, desc[UR6][R24.64] ;  /* 0x0000000618197981 */ /* 0x000f24000c1e1900 */
        /* <DEDUP_REMOVED lines=22> */
[----:B------:R-:W4:Y:S01]  /*0710*/  LDG.E R17, desc[UR6][R16.64] ;  /* 0x0000000610117981 */ /* 0x000f22000c1e1900 */
[----:B------:R-:W-:-:S04]  /*0720*/  IMAD.WIDE R8, R13, 0x4, R8 ;  /* 0x000000040d087825 */ /* 0x000fc800078e0208 */
[----:B----4-:R-:W-:-:S04]  /*0730*/  FMUL R22, R14, R17 ;  /* 0x000000110e167220 */ /* 0x010fc80000400000 */
[----:B------:R-:W-:-:S04]  /*0740*/  FMUL R22, R22, UR8 ;  /* 0x0000000816167c20 */ /* 0x000fc80008400000 */
[----:B-1----:R-:W-:-:S05]  /*0750*/  FFMA R27, R22, R23, R27 ;  /* 0x00000017161b7223 */ /* 0x002fca000000001b */
[----:B------:R1:W-:Y:S04]  /*0760*/  STG.E desc[UR6][R4.64], R27 ;  /* 0x0000001b04007986 */ /* 0x0003e8000c101906 */
[----:B------:R-:W3:Y:S04]  /*0770*/  LDG.E R9, desc[UR6][R8.64] ;  /* 0x0000000608097981 */ /* 0x000ee8000c1e1900 */
[----:B------:R-:W0:Y:S01]  /*0780*/  LDG.E R22, desc[UR6][R6.64] ;  /* 0x0000000606167981 */ /* 0x000e22000c1e1900 */
[----:B------:R-:W-:-:S04]  /*0790*/  IMAD.WIDE R10, R13, 0x4, R10 ;  /* 0x000000040d0a7825 */ /* 0x000fc800078e020a */
[----:B---3--:R-:W-:-:S04]  /*07a0*/  FMUL R12, R14, R9 ;  /* 0x000000090e0c7220 */ /* 0x008fc80000400000 */
[----:B------:R-:W-:-:S04]  /*07b0*/  FMUL R12, R12, UR8 ;  /* 0x000000080c0c7c20 */ /* 0x000fc80008400000 */
[----:B0-----:R-:W-:-:S05]  /*07c0*/  FFMA R29, R12, R22, R29 ;  /* 0x000000160c1d7223 */ /* 0x001fca000000001d */
[----:B------:R1:W-:Y:S04]  /*07d0*/  STG.E desc[UR6][R4.64+0x4], R29 ;  /* 0x0000041d04007986 */ /* 0x0003e8000c101906 */
[----:B------:R-:W3:Y:S04]  /*07e0*/  LDG.E R11, desc[UR6][R10.64] ;  /* 0x000000060a0b7981 */ /* 0x000ee8000c1e1900 */
[----:B------:R-:W2:Y:S01]  /*07f0*/  LDG.E R12, desc[UR6][R6.64] ;  /* 0x00000006060c7981 */ /* 0x000ea2000c1e1900 */
[----:B------:R-:W-:-:S04]  /*0800*/  IADD3 R19, PT, PT, R19, 0x4, RZ ;  /* 0x0000000413137810 */ /* 0x000fc80007ffe0ff */
[----:B------:R-:W-:Y:S02]  /*0810*/  ISETP.NE.AND P1, PT, R19, RZ, PT ;  /* 0x000000ff1300720c */ /* 0x000fe40003f25270 */
[----:B------:R-:W-:Y:S01]  /*0820*/  IADD3 R20, PT, PT, R20, 0x4, RZ ;  /* 0x0000000414147810 */ /* 0x000fe20007ffe0ff */
[----:B---3--:R-:W-:-:S04]  /*0830*/  FMUL R14, R14, R11 ;  /* 0x0000000b0e0e7220 */ /* 0x008fc80000400000 */
[----:B------:R-:W-:-:S04]  /*0840*/  FMUL R14, R14, UR8 ;  /* 0x000000080e0e7c20 */ /* 0x000fc80008400000 */
[----:B--2---:R-:W-:-:S05]  /*0850*/  FFMA R21, R14, R12, R21 ;  /* 0x0000000c0e157223 */ /* 0x004fca0000000015 */
[----:B------:R1:W-:Y:S01]  /*0860*/  STG.E desc[UR6][R4.64+0x8], R21 ;  /* 0x0000081504007986 */ /* 0x0003e2000c101906 */
[----:B------:R-:W-:Y:S05]  /*0870*/  @P1 BRA `(.L_x_42) ;  /* 0xfffffff800601947 */ /* 0x000fea000383ffff */
.L_x_41:
[----:B------:R-:W-:Y:S05]  /*0880*/  @!P0 EXIT ;  /* 0x000000000000894d */ /* 0x000fea0003800000 */
[----:B------:R-:W-:Y:S02]  /*0890*/  ISETP.NE.AND P0, PT, R0, 0x1, PT ;  /* 0x000000010000780c */ /* 0x000fe40003f05270 */
[----:B------:R-:W-:-:S04]  /*08a0*/  LOP3.LUT R2, R2, 0x1, RZ, 0xc0, !PT ;  /* 0x0000000102027812 */ /* 0x000fc800078ec0ff */
[----:B------:R-:W-:-:S07]  /*08b0*/  ISETP.NE.U32.AND P1, PT, R2, 0x1, PT ;  /* 0x000000010200780c */ /* 0x000fce0003f25070 */
[----:B------:R-:W-:Y:S06]  /*08c0*/  @!P0 BRA `(.L_x_43) ;  /* 0x0000000000ec8947 */ /* 0x000fec0003800000 */
[----:B------:R-:W0:Y:S01]  /*08d0*/  LDC.64 R16, c[0x0][0x3b0] ;  /* 0x0000ec00ff107b82 */ /* 0x000e220000000a00 */
[----:B------:R-:W-:Y:S01]  /*08e0*/  IADD3 R11, PT, PT, R3, R18, RZ ;  /* 0x00000012030b7210 */ /* 0x000fe20007ffe0ff */
[----:B-1----:R-:W2:Y:S01]  /*08f0*/  LDG.E R21, desc[UR6][R6.64] ;  /* 0x0000000606157981 */ /* 0x002ea2000c1e1900 */
[----:B------:R-:W1:Y:S03]  /*0900*/  LDCU UR4, c[0x0][0x3b8] ;  /* 0x00007700ff0477ac */ /* 0x000e660008000800 */
[----:B------:R-:W2:Y:S02]  /*0910*/  LDG.E R23, desc[UR6][R4.64] ;  /* 0x0000000604177981 */ /* 0x000ea4000c1e1900 */
[----:B------:R-:W3:Y:S02]  /*0920*/  LDC.64 R8, c[0x0][0x3a8] ;  /* 0x0000ea00ff087b82 */ /* 0x000ee40000000a00 */
[----:B------:R-:W4:Y:S04]  /*0930*/  LDG.E R27, desc[UR6][R4.64+0x4] ;  /* 0x00000406041b7981 */ /* 0x000f28000c1e1900 */
[----:B------:R-:W5:Y:S02]  /*0940*/  LDG.E R29, desc[UR6][R4.64+0x8] ;  /* 0x00000806041d7981 */ /* 0x000f64000c1e1900 */
[----:B------:R-:W1:Y:S01]  /*0950*/  LDC.64 R14, c[0x0][0x388] ;  /* 0x0000e200ff0e7b82 */ /* 0x000e620000000a00 */
[----:B0-----:R-:W-:-:S07]  /*0960*/  IMAD.WIDE R16, R11, 0x4, R16 ;  /* 0x000000040b107825 */ /* 0x001fce00078e0210 */
[----:B------:R-:W0:Y:S01]  /*0970*/  LDC.64 R12, c[0x0][0x390] ;  /* 0x0000e400ff0c7b82 */ /* 0x000e220000000a00 */
[----:B------:R-:W1:Y:S01]  /*0980*/  LDG.E R19, desc[UR6][R16.64] ;  /* 0x0000000610137981 */ /* 0x000e62000c1e1900 */
[----:B---3--:R-:W-:-:S05]  /*0990*/  IMAD.WIDE R8, R11, 0x4, R8 ;  /* 0x000000040b087825 */ /* 0x008fca00078e0208 */
[----:B------:R-:W3:Y:S01]  /*09a0*/  LDG.E R0, desc[UR6][R8.64] ;  /* 0x0000000608007981 */ /* 0x000ee2000c1e1900 */
[----:B-1----:R-:W-:-:S06]  /*09b0*/  IMAD.WIDE R10, R19, 0x4, R14 ;  /* 0x00000004130a7825 */ /* 0x002fcc00078e020e */
[----:B------:R-:W3:Y:S01]  /*09c0*/  LDG.E R11, desc[UR6][R10.64] ;  /* 0x000000060a0b7981 */ /* 0x000ee2000c1e1900 */
[----:B0-----:R-:W-:-:S04]  /*09d0*/  IMAD.WIDE R24, R19, 0x4, R12 ;  /* 0x0000000413187825 */ /* 0x001fc800078e020c */
[----:B---3--:R-:W-:Y:S02]  /*09e0*/  FMUL R2, R0, R11 ;  /* 0x0000000b00027220 */ /* 0x008fe40000400000 */
[----:B------:R-:W0:Y:S02]  /*09f0*/  LDC.64 R10, c[0x0][0x398] ;  /* 0x0000e600ff0a7b82 */ /* 0x000e240000000a00 */
[----:B------:R-:W-:-:S04]  /*0a00*/  FMUL R2, R2, UR4 ;  /* 0x0000000402027c20 */ /* 0x000fc80008400000 */
[----:B--2---:R-:W-:-:S05]  /*0a10*/  FFMA R21, R2, R21, R23 ;  /* 0x0000001502157223 */ /* 0x004fca0000000017 */
[----:B------:R1:W-:Y:S04]  /*0a20*/  STG.E desc[UR6][R4.64], R21 ;  /* 0x0000001504007986 */ /* 0x0003e8000c101906 */
[----:B------:R-:W2:Y:S04]  /*0a30*/  LDG.E R25, desc[UR6][R24.64] ;  /* 0x0000000618197981 */ /* 0x000ea8000c1e1900 */
[----:B------:R-:W4:Y:S01]  /*0a40*/  LDG.E R23, desc[UR6][R6.64] ;  /* 0x0000000606177981 */ /* 0x000f22000c1e1900 */
[----:B--2---:R-:W-:-:S04]  /*0a50*/  FMUL R2, R0, R25 ;  /* 0x0000001900027220 */ /* 0x004fc80000400000 */
[----:B------:R-:W-:-:S04]  /*0a60*/  FMUL R2, R2, UR4 ;  /* 0x0000000402027c20 */ /* 0x000fc80008400000 */
[----:B----4-:R-:W-:Y:S01]  /*0a70*/  FFMA R23, R2, R23, R27 ;  /* 0x0000001702177223 */ /* 0x010fe2000000001b */
[----:B0-----:R-:W-:-:S04]  /*0a80*/  IMAD.WIDE R26, R19, 0x4, R10 ;  /* 0x00000004131a7825 */ /* 0x001fc800078e020a */
[----:B------:R0:W-:Y:S04]  /*0a90*/  STG.E desc[UR6][R4.64+0x4], R23 ;  /* 0x0000041704007986 */ /* 0x0001e8000c101906 */
[----:B------:R-:W2:Y:S04]  /*0aa0*/  LDG.E R27, desc[UR6][R26.64] ;  /* 0x000000061a1b7981 */ /* 0x000ea8000c1e1900 */
[----:B------:R-:W5:Y:S01]  /*0ab0*/  LDG.E R19, desc[UR6][R6.64] ;  /* 0x0000000606137981 */ /* 0x000f62000c1e1900 */
[----:B--2---:R-:W-:-:S04]  /*0ac0*/  FMUL R0, R0, R27 ;  /* 0x0000001b00007220 */ /* 0x004fc80000400000 */
[----:B------:R-:W-:-:S04]  /*0ad0*/  FMUL R0, R0, UR4 ;  /* 0x0000000400007c20 */ /* 0x000fc80008400000 */
[----:B-----5:R-:W-:-:S05]  /*0ae0*/  FFMA R19, R0, R19, R29 ;  /* 0x0000001300137223 */ /* 0x020fca000000001d */
        /* <DEDUP_REMOVED lines=11> */
[----:B------:R-:W4:Y:S04]  /*0ba0*/  LDG.E R13, desc[UR6][R12.64] ;  /* 0x000000060c0d7981 */ /* 0x000f28000c1e1900 */
[----:B------:R-:W0:Y:S01]  /*0bb0*/  LDG.E R2, desc[UR6][R6.64] ;  /* 0x0000000606027981 */ /* 0x000e22000c1e1900 */
[----:B------:R-:W-:-:S04]  /*0bc0*/  IMAD.WIDE R10, R17, 0x4, R10 ;  /* 0x00000004110a7825 */ /* 0x000fc800078e020a */
[----:B----4-:R-:W-:-:S04]  /*0bd0*/  FMUL R0, R8, R13 ;  /* 0x0000000d08007220 */ /* 0x010fc80000400000 */
[----:B------:R-:W-:-:S04]  /*0be0*/  FMUL R0, R0, UR4 ;  /* 0x0000000400007c20 */ /* 0x000fc80008400000 */
[----:B0-----:R-:W-:-:S05]  /*0bf0*/  FFMA R23, R0, R2, R23 ;  /* 0x0000000200177223 */ /* 0x001fca0000000017 */
[----:B------:R3:W-:Y:S04]  /*0c00*/  STG.E desc[UR6][R4.64+0x4], R23 ;  /* 0x0000041704007986 */ /* 0x0007e8000c101906 */
[----:B------:R-:W4:Y:S04]  /*0c10*/  LDG.E R11, desc[UR6][R10.64] ;  /* 0x000000060a0b7981 */ /* 0x000f28000c1e1900 */
[----:B------:R-:W2:Y:S01]  /*0c20*/  LDG.E R0, desc[UR6][R6.64] ;  /* 0x0000000606007981 */ /* 0x000ea2000c1e1900 */
[----:B------:R-:W-:Y:S01]  /*0c30*/  IADD3 R18, PT, PT, R18, 0x2, RZ ;  /* 0x0000000212127810 */ /* 0x000fe20007ffe0ff */
[----:B----4-:R-:W-:-:S04]  /*0c40*/  FMUL R8, R8, R11 ;  /* 0x0000000b08087220 */ /* 0x010fc80000400000 */
[----:B------:R-:W-:-:S04]  /*0c50*/  FMUL R8, R8, UR4 ;  /* 0x0000000408087c20 */ /* 0x000fc80008400000 */
[----:B--2---:R-:W-:-:S05]  /*0c60*/  FFMA R19, R8, R0, R19 ;  /* 0x0000000008137223 */ /* 0x004fca0000000013 */
[----:B------:R3:W-:Y:S02]  /*0c70*/  STG.E desc[UR6][R4.64+0x8], R19 ;  /* 0x0000081304007986 */ /* 0x0007e4000c101906 */
.L_x_43:
[----:B------:R-:W-:Y:S05]  /*0c80*/  @P1 EXIT ;  /* 0x000000000000194d */ /* 0x000fea0003800000 */
[----:B------:R-:W0:Y:S01]  /*0c90*/  LDC.64 R8, c[0x0][0x3b0] ;  /* 0x0000ec00ff087b82 */ /* 0x000e220000000a00 */
[----:B------:R-:W-:Y:S01]  /*0ca0*/  IADD3 R13, PT, PT, R3, R18, RZ ;  /* 0x00000012030d7210 */ /* 0x000fe20007ffe0ff */
[----:B------:R-:W2:Y:S01]  /*0cb0*/  LDG.E R15, desc[UR6][R6.64] ;  /* 0x00000006060f7981 */ /* 0x000ea2000c1e1900 */
[----:B------:R-:W4:Y:S03]  /*0cc0*/  LDCU UR4, c[0x0][0x3b8] ;  /* 0x00007700ff0477ac */ /* 0x000f260008000800 */
[----:B------:R-:W2:Y:S02]  /*0cd0*/  LDG.E R17, desc[UR6][R4.64] ;  /* 0x0000000604117981 */ /* 0x000ea4000c1e1900 */
[----:B------:R-:W5:Y:S02]  /*0ce0*/  LDC.64 R2, c[0x0][0x3a8] ;  /* 0x0000ea00ff027b82 */ /* 0x000f640000000a00 */
[----:B------:R-:W3:Y:S06]  /*0cf0*/  LDG.E R14, desc[UR6][R4.64+0x4] ;  /* 0x00000406040e7981 */ /* 0x000eec000c1e1900 */
[----:B------:R-:W1:Y:S01]  /*0d00*/  LDC.64 R10, c[0x0][0x388] ;  /* 0x0000e200ff0a7b82 */ /* 0x000e620000000a00 */
[----:B0-----:R-:W-:-:S05]  /*0d10*/  IMAD.WIDE R8, R13, 0x4, R8 ;  /* 0x000000040d087825 */ /* 0x001fca00078e0208 */
[----:B------:R-:W1:Y:S01]  /*0d20*/  LDG.E R0, desc[UR6][R8.64] ;  /* 0x0000000608007981 */ /* 0x000e62000c1e1900 */
[----:B-----5:R-:W-:Y:S02]  /*0d30*/  IMAD.WIDE R2, R13, 0x4, R2 ;  /* 0x000000040d027825 */ /* 0x020fe400078e0202 */
[----:B------:R-:W0:Y:S04]  /*0d40*/  LDC.64 R12, c[0x0][0x390] ;  /* 0x0000e400ff0c7b82 */ /* 0x000e280000000a00 */
[----:B------:R-:W5:Y:S01]  /*0d50*/  LDG.E R2, desc[UR6][R2.64] ;  /* 0x0000000602027981 */ /* 0x000f62000c1e1900 */
[----:B-1----:R-:W-:-:S06]  /*0d60*/  IMAD.WIDE R10, R0, 0x4, R10 ;  /* 0x00000004000a7825 */ /* 0x002fcc00078e020a */
[----:B------:R-:W5:Y:S02]  /*0d70*/  LDG.E R11, desc[UR6][R10.64] ;  /* 0x000000060a0b7981 */ /* 0x000f64000c1e1900 */
[----:B-----5:R-:W-:Y:S02]  /*0d80*/  FMUL R8, R2, R11 ;  /* 0x0000000b02087220 */ /* 0x020fe40000400000 */
[----:B------:R-:W1:Y:S02]  /*0d90*/  LDC.64 R10, c[0x0][0x398] ;  /* 0x0000e600ff0a7b82 */ /* 0x000e640000000a00 */
[----:B----4-:R-:W-:-:S04]  /*0da0*/  FMUL R8, R8, UR4 ;  /* 0x0000000408087c20 */ /* 0x010fc80008400000 */
[----:B--2---:R-:W-:Y:S01]  /*0db0*/  FFMA R15, R8, R15, R17 ;  /* 0x0000000f080f7223 */ /* 0x004fe20000000011 */
[C---:B0-----:R-:W-:Y:S02]  /*0dc0*/  IMAD.WIDE R8, R0.reuse, 0x4, R12 ;  /* 0x0000000400087825 */ /* 0x041fe400078e020c */
[----:B------:R-:W2:Y:S04]  /*0dd0*/  LDG.E R13, desc[UR6][R4.64+0x8] ;  /* 0x00000806040d7981 */ /* 0x000ea8000c1e1900 */
[----:B------:R-:W-:Y:S04]  /*0de0*/  STG.E desc[UR6][R4.64], R15 ;  /* 0x0000000f04007986 */ /* 0x000fe8000c101906 */
[----:B------:R-:W4:Y:S04]  /*0df0*/  LDG.E R9, desc[UR6][R8.64] ;  /* 0x0000000608097981 */ /* 0x000f28000c1e1900 */
[----:B------:R-:W3:Y:S01]  /*0e00*/  LDG.E R12, desc[UR6][R6.64] ;  /* 0x00000006060c7981 */ /* 0x000ee2000c1e1900 */
[----:B-1----:R-:W-:-:S04]  /*0e10*/  IMAD.WIDE R10, R0, 0x4, R10 ;  /* 0x00000004000a7825 */ /* 0x002fc800078e020a */
[----:B----4-:R-:W-:-:S04]  /*0e20*/  FMUL R3, R2, R9 ;  /* 0x0000000902037220 */ /* 0x010fc80000400000 */
[----:B------:R-:W-:-:S04]  /*0e30*/  FMUL R3, R3, UR4 ;  /* 0x0000000403037c20 */ /* 0x000fc80008400000 */
[----:B---3--:R-:W-:-:S05]  /*0e40*/  FFMA R3, R3, R12, R14 ;  /* 0x0000000c03037223 */ /* 0x008fca000000000e */
[----:B------:R-:W-:Y:S04]  /*0e50*/  STG.E desc[UR6][R4.64+0x4], R3 ;  /* 0x0000040304007986 */ /* 0x000fe8000c101906 */
[----:B------:R-:W3:Y:S04]  /*0e60*/  LDG.E R11, desc[UR6][R10.64] ;  /* 0x000000060a0b7981 */ /* 0x000ee8000c1e1900 */
[----:B------:R-:W2:Y:S01]  /*0e70*/  LDG.E R9, desc[UR6][R6.64] ;  /* 0x0000000606097981 */ /* 0x000ea2000c1e1900 */
[----:B---3--:R-:W-:-:S04]  /*0e80*/  FMUL R2, R2, R11 ;  /* 0x0000000b02027220 */ /* 0x008fc80000400000 */
[----:B------:R-:W-:-:S04]  /*0e90*/  FMUL R2, R2, UR4 ;  /* 0x0000000402027c20 */ /* 0x000fc80008400000 */
[----:B--2---:R-:W-:-:S05]  /*0ea0*/  FFMA R9, R2, R9, R13 ;  /* 0x0000000902097223 */ /* 0x004fca000000000d */
[----:B------:R-:W-:Y:S01]  /*0eb0*/  STG.E desc[UR6][R4.64+0x8], R9 ;  /* 0x0000080904007986 */ /* 0x000fe2000c101906 */
[----:B------:R-:W-:Y:S05]  /*0ec0*/  EXIT ;  /* 0x000000000000794d */ /* 0x000fea0003800000 */
.L_x_44:
        /* <DEDUP_REMOVED lines=11> */
.L_x_531:


//--------------------- .text._Z19d_add_grid_forces2DPfPKfS1_S1_S1_PKiS3_fiiii --------------------------
	.section	.text._Z19d_add_grid_forces2DPfPKfS1_S1_S1_PKiS3_fiiii,"ax",@progbits
	.align	128
        .global         _Z19d_add_grid_forces2DPfPKfS1_S1_S1_PKiS3_fiiii
        .type           _Z19d_add_grid_forces2DPfPKfS1_S1_S1_PKiS3_fiiii,@function
        .size           _Z19d_add_grid_forces2DPfPKfS1_S1_S1_PKiS3_fiiii,(.L_x_525 - _Z19d_add_grid_forces2DPfPKfS1_S1_S1_PKiS3_fiiii)
        .other          _Z19d_add_grid_forces2DPfPKfS1_S1_S1_PKiS3_fiiii,@"STO_CUDA_ENTRY STV_DEFAULT"
_Z19d_add_grid_forces2DPfPKfS1_S1_S1_PKiS3_fiiii:
.text._Z19d_add_grid_forces2DPfPKfS1_S1_S1_PKiS3_fiiii:
        /* <DEDUP_REMOVED lines=15> */
[----:B0-----:R-:W-:-:S05]  /*00f0*/  IMAD.WIDE R2, R5, 0x4, R2 ;  /* 0x0000000405027825 */ /* 0x001fca00078e0202 */
[----:B-1----:R0:W5:Y:S01]  /*0100*/  LDG.E R7, desc[UR6][R2.64] ;  /* 0x0000000602077981 */ /* 0x002162000c1e1900 */
[C---:B------:R-:W-:Y:S01]  /*0110*/  ISETP.GE.U32.AND P0, PT, R0.reuse, 0x4, PT ;  /* 0x000000040000780c */ /* 0x040fe20003f06070 */
[C---:B--2---:R-:W-:Y:S01]  /*0120*/  IMAD R9, R5.reuse, UR4, RZ ;  /* 0x0000000405097c24 */ /* 0x044fe2000f8e02ff */
[----:B------:R-:W-:Y:S01]  /*0130*/  UMOV UR4, URZ ;  /* 0x000000ff00047c82 */ /* 0x000fe20008000000 */
[----:B------:R-:W-:Y:S01]  /*0140*/  IMAD R6, R5, R0, RZ ;  /* 0x0000000005067224 */ /* 0x000fe200078e02ff */
[----:B------:R-:W-:Y:S01]  /*0150*/  LOP3.LUT R5, R0, 0x3, RZ, 0xc0, !PT ;  /* 0x0000000300057812 */ /* 0x000fe200078ec0ff */
[----:B---3--:R-:W-:-:S08]  /*0160*/  IMAD.WIDE R24, R9, 0x4, R24 ;  /* 0x0000000409187825 */ /* 0x008fd000078e0218 */
        /* <DEDUP_REMOVED lines=10> */
[----:B-12---:R-:W0:Y:S02]  /*0210*/  LDC.64 R14, c[0x0][0x3a8] ;  /* 0x0000ea00ff0e7b82 */ /* 0x006e240000000a00 */
.L_x_70:
[----:B0-----:R-:W-:-:S05]  /*0220*/  IMAD.WIDE R12, R4, 0x4, R14 ;  /* 0x00000004040c7825 */ /* 0x001fca00078e020e */
[----:B--2---:R-:W2:Y:S02]  /*0230*/  LDG.E R0, desc[UR6][R12.64] ;  /* 0x000000060c007981 */ /* 0x004ea4000c1e1900 */
        /* <DEDUP_REMOVED lines=8> */
[----:B-1----:R-:W-:Y:S05]  /*02c0*/  @!P0 BRA `(.L_x_47) ;  /* 0x0000000000a88947 */ /* 0x002fea0003800000 */
[----:B---3--:R-:W-:Y:S01]  /*02d0*/  IMAD.WIDE R8, R27, 0x4, R20 ;  /* 0x000000041b087825 */ /* 0x008fe200078e0214 */
[----:B------:R-:W2:Y:S05]  /*02e0*/  LDG.E R28, desc[UR6][R10.64] ;  /* 0x000000060a1c7981 */ /* 0x000eaa000c1e1900 */
[----:B------:R-:W2:Y:S01]  /*02f0*/  LDG.E R9, desc[UR6][R8.64] ;  /* 0x0000000608097981 */ /* 0x000ea2000c1e1900 */
[----:B------:R-:W0:Y:S01]  /*0300*/  MUFU.RCP R29, R0 ;  /* 0x00000000001d7308 */ /* 0x000e220000001000 */
[----:B------:R-:W-:Y:S01]  /*0310*/  BSSY.RECONVERGENT B3, `(.L_x_48) ;  /* 0x000000d000037945 */ /* 0x000fe20003800200 */
[----:B0-----:R-:W-:-:S04]  /*0320*/  FFMA R26, -R0, R29, 1 ;  /* 0x3f800000001a7423 */ /* 0x001fc8000000011d */
[----:B------:R-:W-:Y:S01]  /*0330*/  FFMA R26, R29, R26, R29 ;  /* 0x0000001a1d1a7223 */ /* 0x000fe2000000001d */
[----:B--2---:R-:W-:-:S04]  /*0340*/  FMUL R3, R28, R9 ;  /* 0x000000091c037220 */ /* 0x004fc80000400000 */
[----:B------:R-:W-:-:S04]  /*0350*/  FMUL R3, R3, UR5 ;  /* 0x0000000503037c20 */ /* 0x000fc80008400000 */
[----:B------:R-:W0:Y:S01]  /*0360*/  FCHK P0, R3, R0 ;  /* 0x0000000003007302 */ /* 0x000e220000000000 */
[----:B------:R-:W-:-:S04]  /*0370*/  FFMA R29, R3, R26, RZ ;  /* 0x0000001a031d7223 */ /* 0x000fc800000000ff */
[----:B------:R-:W-:-:S04]  /*0380*/  FFMA R30, -R0, R29, R3 ;  /* 0x0000001d001e7223 */ /* 0x000fc80000000103 */
[----:B------:R-:W-:Y:S01]  /*0390*/  FFMA R26, R26, R30, R29 ;  /* 0x0000001e1a1a7223 */ /* 0x000fe2000000001d */
[----:B0-----:R-:W-:Y:S06]  /*03a0*/  @!P0 BRA `(.L_x_49) ;  /* 0x00000000000c8947 */ /* 0x001fec0003800000 */
[----:B------:R-:W-:-:S07]  /*03b0*/  MOV R8, 0x3d0 ;  /* 0x000003d000087802 */ /* 0x000fce0000000f00 */
[----:B----4-:R-:W-:Y:S05]  /*03c0*/  CALL.REL.NOINC `($__internal_1_$__cuda_sm3x_div_rn_noftz_f32_slowpath) ;  /* 0x0000001400bc7944 */ /* 0x010fea0003c00000 */
[----:B------:R-:W-:-:S07]  /*03d0*/  MOV R26, R0 ;  /* 0x00000000001a7202 */ /* 0x000fce0000000f00 */
.L_x_49:
[----:B------:R-:W-:Y:S05]  /*03e0*/  BSYNC.RECONVERGENT B3 ;  /* 0x0000000000037941 */ /* 0x000fea0003800200 */
.L_x_48:
[----:B------:R-:W2:Y:S01]  /*03f0*/  LDG.E R3, desc[UR6][R24.64] ;  /* 0x0000000618037981 */ /* 0x000ea2000c1e1900 */
[----:B----4-:R-:W-:-:S04]  /*0400*/  IMAD.WIDE R8, R27, 0x4, R18 ;  /* 0x000000041b087825 */ /* 0x010fc800078e0212 */
[----:B--2---:R-:W-:-:S05]  /*0410*/  FADD R29, R3, R26 ;  /* 0x0000001a031d7221 */ /* 0x004fca0000000000 */
[----:B------:R0:W-:Y:S04]  /*0420*/  STG.E desc[UR6][R24.64], R29 ;  /* 0x0000001d18007986 */ /* 0x0001e8000c101906 */
[----:B------:R-:W2:Y:S04]  /*0430*/  LDG.E R34, desc[UR6][R34.64] ;  /* 0x0000000622227981 */ /* 0x000ea8000c1e1900 */
[----:B------:R-:W3:Y:S01]  /*0440*/  LDG.E R9, desc[UR6][R8.64] ;  /* 0x0000000608097981 */ /* 0x000ee2000c1e1900 */
[----:B------:R-:W-:Y:S01]  /*0450*/  BSSY.RECONVERGENT B3, `(.L_x_50) ;  /* 0x000000e000037945 */ /* 0x000fe20003800200 */
[----:B--2---:R-:W1:Y:S01]  /*0460*/  MUFU.RCP R0, R34 ;  /* 0x0000002200007308 */ /* 0x004e620000001000 */
[----:B---3--:R-:W-:-:S04]  /*0470*/  FMUL R3, R28, R9 ;  /* 0x000000091c037220 */ /* 0x008fc80000400000 */
[----:B------:R-:W-:-:S04]  /*0480*/  FMUL R3, R3, UR5 ;  /* 0x0000000503037c20 */ /* 0x000fc80008400000 */
[----:B------:R-:W2:Y:S01]  /*0490*/  FCHK P0, R3, R34 ;  /* 0x0000002203007302 */ /* 0x000ea20000000000 */
[----:B-1----:R-:W-:-:S04]  /*04a0*/  FFMA R27, -R34, R0, 1 ;  /* 0x3f800000221b7423 */ /* 0x002fc80000000100 */
[----:B------:R-:W-:-:S04]  /*04b0*/  FFMA R0, R0, R27, R0 ;  /* 0x0000001b00007223 */ /* 0x000fc80000000000 */
[----:B------:R-:W-:-:S04]  /*04c0*/  FFMA R27, R3, R0, RZ ;  /* 0x00000000031b7223 */ /* 0x000fc800000000ff */
[----:B------:R-:W-:-:S04]  /*04d0*/  FFMA R26, -R34, R27, R3 ;  /* 0x0000001b221a7223 */ /* 0x000fc80000000103 */
[----:B------:R-:W-:Y:S01]  /*04e0*/  FFMA R0, R0, R26, R27 ;  /* 0x0000001a00007223 */ /* 0x000fe2000000001b */
[----:B0-2---:R-:W-:Y:S06]  /*04f0*/  @!P0 BRA `(.L_x_51) ;  /* 0x00000000000c8947 */ /* 0x005fec0003800000 */
[----:B------:R-:W-:Y:S02]  /*0500*/  MOV R0, R34 ;  /* 0x0000002200007202 */ /* 0x000fe40000000f00 */
[----:B------:R-:W-:-:S07]  /*0510*/  MOV R8, 0x530 ;  /* 0x0000053000087802 */ /* 0x000fce0000000f00 */
[----:B------:R-:W-:Y:S05]  /*0520*/  CALL.REL.NOINC `($__internal_1_$__cuda_sm3x_div_rn_noftz_f32_slowpath) ;  /* 0x0000001400647944 */ /* 0x000fea0003c00000 */
.L_x_51:
[----:B------:R-:W-:Y:S05]  /*0530*/  BSYNC.RECONVERGENT B3 ;  /* 0x0000000000037941 */ /* 0x000fea0003800200 */
.L_x_50:
[----:B------:R-:W2:Y:S02]  /*0540*/  LDG.E R3, desc[UR6][R24.64+0x4] ;  /* 0x0000040618037981 */ /* 0x000ea4000c1e1900 */
[----:B--2---:R-:W-:-:S05]  /*0550*/  FADD R3, R3, R0 ;  /* 0x0000000003037221 */ /* 0x004fca0000000000 */
[----:B------:R0:W-:Y:S02]  /*0560*/  STG.E desc[UR6][R24.64+0x4], R3 ;  /* 0x0000040318007986 */ /* 0x0001e4000c101906 */
.L_x_47:
[----:B------:R-:W-:Y:S05]  /*0570*/  BSYNC.RECONVERGENT B2 ;  /* 0x0000000000027941 */ /* 0x000fea0003800200 */
.L_x_46:
[----:B------:R-:W2:Y:S02]  /*0580*/  LDG.E R0, desc[UR6][R12.64+0x4] ;  /* 0x000004060c007981 */ /* 0x000ea4000c1e1900 */
[----:B--2---:R-:W-:-:S04]  /*0590*/  IMAD R27, R7, UR4, R0 ;  /* 0x00000004071b7c24 */ /* 0x004fc8000f8e0200 */
[----:B------:R-:W-:-:S05]  /*05a0*/  IMAD.WIDE R34, R27, 0x4, R22 ;  /* 0x000000041b227825 */ /* 0x000fca00078e0216 */
[----:B------:R-:W2:Y:S01]  /*05b0*/  LDG.E R0, desc[UR6][R34.64] ;  /* 0x0000000622007981 */ /* 0x000ea2000c1e1900 */
[----:B------:R-:W-:Y:S01]  /*05c0*/  BSSY.RECONVERGENT B2, `(.L_x_52) ;  /* 0x000002d000027945 */ /* 0x000fe20003800200 */
[----:B--2---:R-:W-:-:S13]  /*05d0*/  FSETP.GT.AND P0, PT, R0, RZ, PT ;  /* 0x000000ff0000720b */ /* 0x004fda0003f04000 */
[----:B------:R-:W-:Y:S05]  /*05e0*/  @!P0 BRA `(.L_x_53) ;  /* 0x0000000000a88947 */ /* 0x000fea0003800000 */
[----:B---3--:R-:W-:Y:S01]  /*05f0*/  IMAD.WIDE R8, R27, 0x4, R20 ;  /* 0x000000041b087825 */ /* 0x008fe200078e0214 */
[----:B------:R-:W0:Y:S05]  /*0600*/  LDG.E R28, desc[UR6][R10.64+0x4] ;  /* 0x000004060a1c7981 */ /* 0x000e2a000c1e1900 */
[----:B------:R-:W0:Y:S01]  /*0610*/  LDG.E R9, desc[UR6][R8.64] ;  /* 0x0000000608097981 */ /* 0x000e22000c1e1900 */
[----:B------:R-:W1:Y:S01]  /*0620*/  MUFU.RCP R29, R0 ;  /* 0x00000000001d7308 */ /* 0x000e620000001000 */
[----:B------:R-:W-:Y:S01]  /*0630*/  BSSY.RECONVERGENT B3, `(.L_x_54) ;  /* 0x000000d000037945 */ /* 0x000fe20003800200 */
[----:B-1----:R-:W-:-:S04]  /*0640*/  FFMA R26, -R0, R29, 1 ;  /* 0x3f800000001a7423 */ /* 0x002fc8000000011d */
[----:B------:R-:W-:Y:S01]  /*0650*/  FFMA R26, R29, R26, R29 ;  /* 0x0000001a1d1a7223 */ /* 0x000fe2000000001d */
[----:B0-----:R-:W-:-:S04]  /*0660*/  FMUL R3, R28, R9 ;  /* 0x000000091c037220 */ /* 0x001fc80000400000 */
        /* <DEDUP_REMOVED lines=9> */
.L_x_55:
[----:B------:R-:W-:Y:S05]  /*0700*/  BSYNC.RECONVERGENT B3 ;  /* 0x0000000000037941 */ /* 0x000fea0003800200 */
.L_x_54:
        /* <DEDUP_REMOVED lines=20> */
.L_x_57:
[----:B------:R-:W-:Y:S05]  /*0850*/  BSYNC.RECONVERGENT B3 ;  /* 0x0000000000037941 */ /* 0x000fea0003800200 */
.L_x_56:
[----:B------:R-:W2:Y:S02]  /*0860*/  LDG.E R3, desc[UR6][R24.64+0x4] ;  /* 0x0000040618037981 */ /* 0x000ea4000c1e1900 */
[----:B--2---:R-:W-:-:S05]  /*0870*/  FADD R3, R3, R0 ;  /* 0x0000000003037221 */ /* 0x004fca0000000000 */
[----:B------:R1:W-:Y:S02]  /*0880*/  STG.E desc[UR6][R24.64+0x4], R3 ;  /* 0x0000040318007986 */ /* 0x0003e4000c101906 */
.L_x_53:
[----:B------:R-:W-:Y:S05]  /*0890*/  BSYNC.RECONVERGENT B2 ;  /* 0x0000000000027941 */ /* 0x000fea0003800200 */
.L_x_52:
        /* <DEDUP_REMOVED lines=10> */
[----:B------:R-:W2:Y:S01]  /*0940*/  MUFU.RCP R29, R0 ;  /* 0x00000000001d7308 */ /* 0x000ea20000001000 */
[----:B------:R-:W-:Y:S01]  /*0950*/  BSSY.RECONVERGENT B3, `(.L_x_60) ;  /* 0x000000d000037945 */ /* 0x000fe20003800200 */
[----:B--2---:R-:W-:-:S04]  /*0960*/  FFMA R26, -R0, R29, 1 ;  /* 0x3f800000001a7423 */ /* 0x004fc8000000011d */
[----:B------:R-:W-:Y:S01]  /*0970*/  FFMA R26, R29, R26, R29 ;  /* 0x0000001a1d1a7223 */ /* 0x000fe2000000001d */
[----:B01----:R-:W-:-:S04]  /*0980*/  FMUL R3, R28, R9 ;  /* 0x000000091c037220 */ /* 0x003fc80000400000 */
        /* <DEDUP_REMOVED lines=9> */
.L_x_61:
[----:B------:R-:W-:Y:S05]  /*0a20*/  BSYNC.RECONVERGENT B3 ;  /* 0x0000000000037941 */ /* 0x000fea0003800200 */
.L_x_60:
        /* <DEDUP_REMOVED lines=20> */
.L_x_63:
[----:B------:R-:W-:Y:S05]  /*0b70*/  BSYNC.RECONVERGENT B3 ;  /* 0x0000000000037941 */ /* 0x000fea0003800200 */
.L_x_62:
[----:B------:R-:W2:Y:S02]  /*0b80*/  LDG.E R3, desc[UR6][R24.64+0x4] ;  /* 0x0000040618037981 */ /* 0x000ea4000c1e1900 */
[----:B--2---:R-:W-:-:S05]  /*0b90*/  FADD R3, R3, R0 ;  /* 0x0000000003037221 */ /* 0x004fca0000000000 */
[----:B------:R2:W-:Y:S02]  /*0ba0*/  STG.E desc[UR6][R24.64+0x4], R3 ;  /* 0x0000040318007986 */ /* 0x0005e4000c101906 */
.L_x_59:
[----:B------:R-:W-:Y:S05]  /*0bb0*/  BSYNC.RECONVERGENT B2 ;  /* 0x0000000000027941 */ /* 0x000fea0003800200 */
.L_x_58:
[----:B------:R-:W5:Y:S02]  /*0bc0*/  LDG.E R12, desc[UR6][R12.64+0xc] ;  /* 0x00000c060c0c7981 */ /* 0x000f64000c1e1900 */
[----:B-----5:R-:W-:-:S04]  /*0bd0*/  IMAD R27, R7, UR4, R12 ;  /* 0x00000004071b7c24 */ /* 0x020fc8000f8e020c */
[----:B------:R-:W-:-:S05]  /*0be0*/  IMAD.WIDE R34, R27, 0x4, R22 ;  /* 0x000000041b227825 */ /* 0x000fca00078e0216 */
[----:B------:R-:W5:Y:S01]  /*0bf0*/  LDG.E R26, desc[UR6][R34.64] ;  /* 0x00000006221a7981 */ /* 0x000f62000c1e1900 */
[----:B------:R-:W-:Y:S01]  /*0c00*/  BSSY.RECONVERGENT B2, `(.L_x_64) ;  /* 0x000002d000027945 */ /* 0x000fe20003800200 */
[----:B-----5:R-:W-:-:S13]  /*0c10*/  FSETP.GT.AND P0, PT, R26, RZ, PT ;  /* 0x000000ff1a00720b */ /* 0x020fda0003f04000 */
[----:B------:R-:W-:Y:S05]  /*0c20*/  @!P0 BRA `(.L_x_65) ;  /* 0x0000000000a88947 */ /* 0x000fea0003800000 */
[----:B---3--:R-:W-:Y:S01]  /*0c30*/  IMAD.WIDE R8, R27, 0x4, R20 ;  /* 0x000000041b087825 */ /* 0x008fe200078e0214 */
[----:B------:R-:W0:Y:S05]  /*0c40*/  LDG.E R10, desc[UR6][R10.64+0xc] ;  /* 0x00000c060a0a7981 */ /* 0x000e2a000c1e1900 */
[----:B------:R-:W0:Y:S01]  /*0c50*/  LDG.E R9, desc[UR6][R8.64] ;  /* 0x0000000608097981 */ /* 0x000e22000c1e1900 */
[----:B------:R-:W3:Y:S01]  /*0c60*/  MUFU.RCP R0, R26 ;  /* 0x0000001a00007308 */ /* 0x000ee20000001000 */
[----:B------:R-:W-:Y:S01]  /*0c70*/  BSSY.RECONVERGENT B3, `(.L_x_66) ;  /* 0x000000d000037945 */ /* 0x000fe20003800200 */
[----:B---3--:R-:W-:-:S04]  /*0c80*/  FFMA R13, -R26, R0, 1 ;  /* 0x3f8000001a0d7423 */ /* 0x008fc80000000100 */
[----:B------:R-:W-:Y:S01]  /*0c90*/  FFMA R0, R0, R13, R0 ;  /* 0x0000000d00007223 */ /* 0x000fe20000000000 */
[----:B012---:R-:W-:-:S04]  /*0ca0*/  FMUL R3, R10, R9 ;  /* 0x000000090a037220 */ /* 0x007fc80000400000 */
[----:B------:R-:W-:-:S04]  /*0cb0*/  FMUL R3, R3, UR5 ;  /* 0x0000000503037c20 */ /* 0x000fc80008400000 */
[----:B------:R-:W0:Y:S01]  /*0cc0*/  FCHK P0, R3, R26 ;  /* 0x0000001a03007302 */ /* 0x000e220000000000 */
[----:B------:R-:W-:-:S04]  /*0cd0*/  FFMA R13, R3, R0, RZ ;  /* 0x00000000030d7223 */ /* 0x000fc800000000ff */
[----:B------:R-:W-:-:S04]  /*0ce0*/  FFMA R12, -R26, R13, R3 ;  /* 0x0000000d1a0c7223 */ /* 0x000fc80000000103 */
[----:B------:R-:W-:Y:S01]  /*0cf0*/  FFMA R0, R0, R12, R13 ;  /* 0x0000000c00007223 */ /* 0x000fe2000000000d */
[----:B0-----:R-:W-:Y:S06]  /*0d00*/  @!P0 BRA `(.L_x_67) ;  /* 0x00000000000c8947 */ /* 0x001fec0003800000 */
[----:B------:R-:W-:Y:S02]  /*0d10*/  MOV R0, R26 ;  /* 0x0000001a00007202 */ /* 0x000fe40000000f00 */
[----:B------:R-:W-:-:S07]  /*0d20*/  MOV R8, 0xd40 ;  /* 0x00000d4000087802 */ /* 0x000fce0000000f00 */
[----:B----4-:R-:W-:Y:S05]  /*0d30*/  CALL.REL.NOINC `($__internal_1_$__cuda_sm3x_div_rn_noftz_f32_slowpath) ;  /* 0x0000000c00607944 */ /* 0x010fea0003c00000 */
.L_x_67:
[----:B------:R-:W-:Y:S05]  /*0d40*/  BSYNC.RECONVERGENT B3 ;  /* 0x0000000000037941 */ /* 0x000fea0003800200 */
.L_x_66:
        /* <DEDUP_REMOVED lines=20> */
.L_x_69:
[----:B------:R-:W-:Y:S05]  /*0e90*/  BSYNC.RECONVERGENT B3 ;  /* 0x0000000000037941 */ /* 0x000fea0003800200 */
.L_x_68:
[----:B------:R-:W2:Y:S02]  /*0ea0*/  LDG.E R3, desc[UR6][R24.64+0x4] ;  /* 0x0000040618037981 */ /* 0x000ea4000c1e1900 */
[----:B--2---:R-:W-:-:S05]  /*0eb0*/  FADD R3, R3, R0 ;  /* 0x0000000003037221 */ /* 0x004fca0000000000 */
[----:B------:R0:W-:Y:S02]  /*0ec0*/  STG.E desc[UR6][R24.64+0x4], R3 ;  /* 0x0000040318007986 */ /* 0x0001e4000c101906 */
.L_x_65:
[----:B------:R-:W-:Y:S05]  /*0ed0*/  BSYNC.RECONVERGENT B2 ;  /* 0x0000000000027941 */ /* 0x000fea0003800200 */
.L_x_64:
[----:B------:R-:W-:Y:S01]  /*0ee0*/  IADD3 R4, PT, PT, R4, 0x4, RZ ;  /* 0x0000000404047810 */ /* 0x000fe20007ffe0ff */
[----:B------:R-:W-:Y:S06]  /*0ef0*/  @P2 BRA `(.L_x_70) ;  /* 0xfffffff000c82947 */ /* 0x000fec000383ffff */
[----:B------:R-:W5:Y:S02]  /*0f00*/  LDCU UR4, c[0x0][0x3bc] ;  /* 0x00007780ff0477ac */ /* 0x000f640008000800 */
[----:B-----5:R-:W-:-:S12]  /*0f10*/  ULOP3.LUT UR4, UR4, 0x7ffffffc, URZ, 0xc0, !UPT ;  /* 0x7ffffffc04047892 */ /* 0x020fd8000f8ec0ff */
.L_x_45:
[----:B------:R-:W-:-:S13]  /*0f20*/  ISETP.NE.AND P0, PT, R5, RZ, PT ;  /* 0x000000ff0500720c */ /* 0x000fda0003f05270 */
[----:B------:R-:W-:Y:S05]  /*0f30*/  @!P0 EXIT ;  /* 0x000000000000894d */ /* 0x000fea0003800000 */
[----:B------:R-:W-:-:S13]  /*0f40*/  ISETP.NE.AND P0, PT, R5, 0x1, PT ;  /* 0x000000010500780c */ /* 0x000fda0003f05270 */
[----:B------:R-:W-:Y:S05]  /*0f50*/  @!P0 BRA `(.L_x_71) ;  /* 0x0000000400d88947 */ /* 0x000fea0003800000 */
[----:B------:R-:W3:Y:S01]  /*0f60*/  LDC.64 R14, c[0x0][0x3a8] ;  /* 0x0000ea00ff0e7b82 */ /* 0x000ee20000000a00 */
[----:B012---:R-:W-:Y:S01]  /*0f70*/  IADD3 R3, PT, PT, R6, UR4, RZ ;  /* 0x0000000406037c10 */ /* 0x007fe2000fffe0ff */
[----:B------:R-:W0:Y:S06]  /*0f80*/  LDCU UR5, c[0x0][0x3c4] ;  /* 0x00007880ff0577ac */ /* 0x000e2c0008000800 */
[----:B------:R-:W1:Y:S08]  /*0f90*/  LDC.64 R10, c[0x0][0x398] ;  /* 0x0000e600ff0a7b82 */ /* 0x000e700000000a00 */
[----:B------:R-:W2:Y:S01]  /*0fa0*/  LDC.64 R12, c[0x0][0x3a0] ;  /* 0x0000e800ff0c7b82 */ /* 0x000ea20000000a00 */
[----:B---3--:R-:W-:-:S05]  /*0fb0*/  IMAD.WIDE R14, R3, 0x4, R14 ;  /* 0x00000004030e7825 */ /* 0x008fca00078e020e */
[----:B------:R-:W0:Y:S02]  /*0fc0*/  LDG.E R4, desc[UR6][R14.64] ;  /* 0x000000060e047981 */ /* 0x000e24000c1e1900 */
[----:B0----5:R-:W-:-:S04]  /*0fd0*/  IMAD R4, R7, UR5, R4 ;  /* 0x0000000507047c24 */ /* 0x021fc8000f8e0204 */
[----:B-1----:R-:W-:-:S05]  /*0fe0*/  IMAD.WIDE R10, R4, 0x4, R10 ;  /* 0x00000004040a7825 */ /* 0x002fca00078e020a */
[----:B----4-:R-:W3:Y:S01]  /*0ff0*/  LDG.E R18, desc[UR6][R10.64] ;  /* 0x000000060a127981 */ /* 0x010ee2000c1e1900 */
[----:B------:R-:W-:Y:S01]  /*1000*/  BSSY.RECONVERGENT B2, `(.L_x_72) ;  /* 0x0000032000027945 */ /* 0x000fe20003800200 */
[----:B--2---:R-:W-:Y:S01]  /*1010*/  IMAD.WIDE R12, R3, 0x4, R12 ;  /* 0x00000004030c7825 */ /* 0x004fe200078e020c */
[----:B---3--:R-:W-:-:S13]  /*1020*/  FSETP.GT.AND P0, PT, R18, RZ, PT ;  /* 0x000000ff1200720b */ /* 0x008fda0003f04000 */
[----:B------:R-:W-:Y:S05]  /*1030*/  @!P0 BRA `(.L_x_73) ;  /* 0x0000000000b88947 */ /* 0x000fea0003800000 */
[----:B------:R-:W0:Y:S01]  /*1040*/  LDC.64 R8, c[0x0][0x388] ;  /* 0x0000e200ff087b82 */ /* 0x000e220000000a00 */
[----:B------:R-:W2:Y:S01]  /*1050*/  LDG.E R2, desc[UR6][R12.64] ;  /* 0x000000060c027981 */ /* 0x000ea2000c1e1900 */
[----:B------:R-:W1:Y:S01]  /*1060*/  LDCU UR5, c[0x0][0x3b8] ;  /* 0x00007700ff0577ac */ /* 0x000e620008000800 */
[----:B0-----:R-:W-:-:S06]  /*1070*/  IMAD.WIDE R8, R4, 0x4, R8 ;  /* 0x0000000404087825 */ /* 0x001fcc00078e0208 */
[----:B------:R-:W2:Y:S01]  /*1080*/  LDG.E R9, desc[UR6][R8.64] ;  /* 0x0000000608097981 */ /* 0x000ea2000c1e1900 */
[----:B------:R-:W0:Y:S01]  /*1090*/  MUFU.RCP R0, R18 ;  /* 0x0000001200007308 */ /* 0x000e220000001000 */
[----:B------:R-:W-:Y:S01]  /*10a0*/  BSSY.RECONVERGENT B3, `(.L_x_74) ;  /* 0x000000d000037945 */ /* 0x000fe20003800200 */
[----:B0-----:R-:W-:-:S04]  /*10b0*/  FFMA R5, -R18, R0, 1 ;  /* 0x3f80000012057423 */ /* 0x001fc80000000100 */
[----:B------:R-:W-:Y:S01]  /*10c0*/  FFMA R0, R0, R5, R0 ;  /* 0x0000000500007223 */ /* 0x000fe20000000000 */
[----:B--2---:R-:W-:-:S04]  /*10d0*/  FMUL R3, R2, R9 ;  /* 0x0000000902037220 */ /* 0x004fc80000400000 */
[----:B-1----:R-:W-:-:S04]  /*10e0*/  FMUL R3, R3, UR5 ;  /* 0x0000000503037c20 */ /* 0x002fc80008400000 */
[----:B------:R-:W0:Y:S01]  /*10f0*/  FCHK P0, R3, R18 ;  /* 0x0000001203007302 */ /* 0x000e220000000000 */
[----:B------:R-:W-:-:S04]  /*1100*/  FFMA R5, R3, R0, RZ ;  /* 0x0000000003057223 */ /* 0x000fc800000000ff */
[----:B------:R-:W-:-:S04]  /*1110*/  FFMA R16, -R18, R5, R3 ;  /* 0x0000000512107223 */ /* 0x000fc80000000103 */
[----:B------:R-:W-:Y:S01]  /*1120*/  FFMA R0, R0, R16, R5 ;  /* 0x0000001000007223 */ /* 0x000fe20000000005 */
[----:B0-----:R-:W-:Y:S06]  /*1130*/  @!P0 BRA `(.L_x_75) ;  /* 0x00000000000c8947 */ /* 0x001fec0003800000 */
[----:B------:R-:W-:Y:S02]  /*1140*/  MOV R0, R18 ;  /* 0x0000001200007202 */ /* 0x000fe40000000f00 */
[----:B------:R-:W-:-:S07]  /*1150*/  MOV R8, 0x1170 ;  /* 0x0000117000087802 */ /* 0x000fce0000000f00 */
[----:B------:R-:W-:Y:S05]  /*1160*/  CALL.REL.NOINC `($__internal_1_$__cuda_sm3x_div_rn_noftz_f32_slowpath) ;  /* 0x0000000800547944 */ /* 0x000fea0003c00000 */
.L_x_75:
[----:B------:R-:W-:Y:S05]  /*1170*/  BSYNC.RECONVERGENT B3 ;  /* 0x0000000000037941 */ /* 0x000fea0003800200 */
.L_x_74:
[----:B------:R-:W2:Y:S01]  /*1180*/  LDG.E R3, desc[UR6][R24.64] ;  /* 0x0000000618037981 */ /* 0x000ea2000c1e1900 */
[----:B------:R-:W0:Y:S01]  /*1190*/  LDC.64 R8, c[0x0][0x390] ;  /* 0x0000e400ff087b82 */ /* 0x000e220000000a00 */
[----:B------:R-:W1:Y:S01]  /*11a0*/  LDCU UR5, c[0x0][0x3b8] ;  /* 0x00007700ff0577ac */ /* 0x000e620008000800 */
[----:B0-----:R-:W-:-:S04]  /*11b0*/  IMAD.WIDE R4, R4, 0x4, R8 ;  /* 0x0000000404047825 */ /* 0x001fc800078e0208 */
[----:B--2---:R-:W-:-:S05]  /*11c0*/  FADD R17, R3, R0 ;  /* 0x0000000003117221 */ /* 0x004fca0000000000 */
[----:B------:R0:W-:Y:S04]  /*11d0*/  STG.E desc[UR6][R24.64], R17 ;  /* 0x0000001118007986 */ /* 0x0001e8000c101906 */
[----:B------:R-:W2:Y:S04]  /*11e0*/  LDG.E R10, desc[UR6][R10.64] ;  /* 0x000000060a0a7981 */ /* 0x000ea8000c1e1900 */
[----:B------:R-:W3:Y:S01]  /*11f0*/  LDG.E R5, desc[UR6][R4.64] ;  /* 0x0000000604057981 */ /* 0x000ee2000c1e1900 */
[----:B------:R-:W-:Y:S01]  /*1200*/  BSSY.RECONVERGENT B3, `(.L_x_76) ;  /* 0x000000e000037945 */ /* 0x000fe20003800200 */
[----:B--2---:R-:W2:Y:S01]  /*1210*/  MUFU.RCP R0, R10 ;  /* 0x0000000a00007308 */ /* 0x004ea20000001000 */
[----:B---3--:R-:W-:-:S04]  /*1220*/  FMUL R3, R2, R5 ;  /* 0x0000000502037220 */ /* 0x008fc80000400000 */
[----:B-1----:R-:W-:-:S04]  /*1230*/  FMUL R3, R3, UR5 ;  /* 0x0000000503037c20 */ /* 0x002fc80008400000 */
[----:B------:R-:W1:Y:S01]  /*1240*/  FCHK P0, R3, R10 ;  /* 0x0000000a03007302 */ /* 0x000e620000000000 */
[----:B--2---:R-:W-:-:S04]  /*1250*/  FFMA R9, -R10, R0, 1 ;  /* 0x3f8000000a097423 */ /* 0x004fc80000000100 */
[----:B------:R-:W-:-:S04]  /*1260*/  FFMA R0, R0, R9, R0 ;  /* 0x0000000900007223 */ /* 0x000fc80000000000 */
[----:B------:R-:W-:-:S04]  /*1270*/  FFMA R9, R3, R0, RZ ;  /* 0x0000000003097223 */ /* 0x000fc800000000ff */
[----:B------:R-:W-:-:S04]  /*1280*/  FFMA R2, -R10, R9, R3 ;  /* 0x000000090a027223 */ /* 0x000fc80000000103 */
[----:B------:R-:W-:Y:S01]  /*1290*/  FFMA R0, R0, R2, R9 ;  /* 0x0000000200007223 */ /* 0x000fe20000000009 */
[----:B01----:R-:W-:Y:S06]  /*12a0*/  @!P0 BRA `(.L_x_77) ;  /* 0x00000000000c8947 */ /* 0x003fec0003800000 */
[----:B------:R-:W-:Y:S02]  /*12b0*/  MOV R0, R10 ;  /* 0x0000000a00007202 */ /* 0x000fe40000000f00 */
[----:B------:R-:W-:-:S07]  /*12c0*/  MOV R8, 0x12e0 ;  /* 0x000012e000087802 */ /* 0x000fce0000000f00 */
[----:B------:R-:W-:Y:S05]  /*12d0*/  CALL.REL.NOINC `($__internal_1_$__cuda_sm3x_div_rn_noftz_f32_slowpath) ;  /* 0x0000000400f87944 */ /* 0x000fea0003c00000 */
.L_x_77:
[----:B------:R-:W-:Y:S05]  /*12e0*/  BSYNC.RECONVERGENT B3 ;  /* 0x0000000000037941 */ /* 0x000fea0003800200 */
.L_x_76:
[----:B------:R-:W2:Y:S02]  /*12f0*/  LDG.E R3, desc[UR6][R24.64+0x4] ;  /* 0x0000040618037981 */ /* 0x000ea4000c1e1900 */
[----:B--2---:R-:W-:-:S05]  /*1300*/  FADD R3, R3, R0 ;  /* 0x0000000003037221 */ /* 0x004fca0000000000 */
[----:B------:R0:W-:Y:S02]  /*1310*/  STG.E desc[UR6][R24.64+0x4], R3 ;  /* 0x0000040318007986 */ /* 0x0001e4000c101906 */
.L_x_73:
[----:B------:R-:W-:Y:S05]  /*1320*/  BSYNC.RECONVERGENT B2 ;  /* 0x0000000000027941 */ /* 0x000fea0003800200 */
.L_x_72:
[----:B------:R-:W2:Y:S01]  /*1330*/  LDG.E R2, desc[UR6][R14.64+0x4] ;  /* 0x000004060e027981 */ /* 0x000ea2000c1e1900 */
[----:B------:R-:W1:Y:S01]  /*1340*/  LDC.64 R4, c[0x0][0x398] ;  /* 0x0000e600ff047b82 */ /* 0x000e620000000a00 */
[----:B------:R-:W2:Y:S02]  /*1350*/  LDCU UR5, c[0x0][0x3c4] ;  /* 0x00007880ff0577ac */ /* 0x000ea40008000800 */
[----:B--2---:R-:W-:-:S04]  /*1360*/  IMAD R2, R7, UR5, R2 ;  /* 0x0000000507027c24 */ /* 0x004fc8000f8e0202 */
[----:B-1----:R-:W-:-:S05]  /*1370*/  IMAD.WIDE R4, R2, 0x4, R4 ;  /* 0x0000000402047825 */ /* 0x002fca00078e0204 */
[----:B------:R-:W2:Y:S01]  /*1380*/  LDG.E R16, desc[UR6][R4.64] ;  /* 0x0000000604107981 */ /* 0x000ea2000c1e1900 */
[----:B------:R-:W-:Y:S01]  /*1390*/  BSSY.RECONVERGENT B2, `(.L_x_78) ;  /* 0x0000031000027945 */ /* 0x000fe20003800200 */
[----:B--2---:R-:W-:-:S13]  /*13a0*/  FSETP.GT.AND P0, PT, R16, RZ, PT ;  /* 0x000000ff1000720b */ /* 0x004fda0003f04000 */
[----:B------:R-:W-:Y:S05]  /*13b0*/  @!P0 BRA `(.L_x_79) ;  /* 0x0000000000b88947 */ /* 0x000fea0003800000 */
[----:B------:R-:W1:Y:S01]  /*13c0*/  LDC.64 R8, c[0x0][0x388] ;  /* 0x0000e200ff087b82 */ /* 0x000e620000000a00 */
[----:B------:R-:W0:Y:S01]  /*13d0*/  LDG.E R12, desc[UR6][R12.64+0x4] ;  /* 0x000004060c0c7981 */ /* 0x000e22000c1e1900 */
[----:B------:R-:W2:Y:S01]  /*13e0*/  LDCU UR5, c[0x0][0x3b8] ;  /* 0x00007700ff0577ac */ /* 0x000ea20008000800 */
[----:B-1----:R-:W-:-:S06]  /*13f0*/  IMAD.WIDE R8, R2, 0x4, R8 ;  /* 0x0000000402087825 */ /* 0x002fcc00078e0208 */
[----:B------:R-:W0:Y:S01]  /*1400*/  LDG.E R9, desc[UR6][R8.64] ;  /* 0x0000000608097981 */ /* 0x000e22000c1e1900 */
[----:B------:R-:W1:Y:S01]  /*1410*/  MUFU.RCP R0, R16 ;  /* 0x0000001000007308 */ /* 0x000e620000001000 */
[----:B------:R-:W-:Y:S01]  /*1420*/  BSSY.RECONVERGENT B3, `(.L_x_80) ;  /* 0x000000d000037945 */ /* 0x000fe20003800200 */
[----:B-1----:R-:W-:-:S04]  /*1430*/  FFMA R11, -R16, R0, 1 ;  /* 0x3f800000100b7423 */ /* 0x002fc80000000100 */
[----:B------:R-:W-:Y:S01]  /*1440*/  FFMA R0, R0, R11, R0 ;  /* 0x0000000b00007223 */ /* 0x000fe20000000000 */
[----:B0-----:R-:W-:-:S04]  /*1450*/  FMUL R3, R12, R9 ;  /* 0x000000090c037220 */ /* 0x001fc80000400000 */
[----:B--2---:R-:W-:-:S04]  /*1460*/  FMUL R3, R3, UR5 ;  /* 0x0000000503037c20 */ /* 0x004fc80008400000 */
        /* <DEDUP_REMOVED lines=8> */
.L_x_81:
[----:B------:R-:W-:Y:S05]  /*14f0*/  BSYNC.RECONVERGENT B3 ;  /* 0x0000000000037941 */ /* 0x000fea0003800200 */
.L_x_80:
        /* <DEDUP_REMOVED lines=15> */
[----:B0-----:R-:W-:-:S04]  /*15f0*/  FFMA R11, R3, R0, RZ ;  /* 0x00000000030b7223 */ /* 0x001fc800000000ff */
[----:B------:R-:W-:-:S04]  /*1600*/  FFMA R2, -R4, R11, R3 ;  /* 0x0000000b04027223 */ /* 0x000fc80000000103 */
[----:B------:R-:W-:Y:S01]  /*1610*/  FFMA R0, R0, R2, R11 ;  /* 0x0000000200007223 */ /* 0x000fe2000000000b */
[----:B-1----:R-:W-:Y:S06]  /*1620*/  @!P0 BRA `(.L_x_83) ;  /* 0x00000000000c8947 */ /* 0x002fec0003800000 */
[----:B------:R-:W-:Y:S02]  /*1630*/  MOV R0, R4 ;  /* 0x0000000400007202 */ /* 0x000fe40000000f00 */
[----:B------:R-:W-:-:S07]  /*1640*/  MOV R8, 0x1660 ;  /* 0x0000166000087802 */ /* 0x000fce0000000f00 */
[----:B------:R-:W-:Y:S05]  /*1650*/  CALL.REL.NOINC `($__internal_1_$__cuda_sm3x_div_rn_noftz_f32_slowpath) ;  /* 0x0000000400187944 */ /* 0x000fea0003c00000 */
.L_x_83:
[----:B------:R-:W-:Y:S05]  /*1660*/  BSYNC.RECONVERGENT B3 ;  /* 0x0000000000037941 */ /* 0x000fea0003800200 */
.L_x_82:
[----:B------:R-:W2:Y:S02]  /*1670*/  LDG.E R3, desc[UR6][R24.64+0x4] ;  /* 0x0000040618037981 */ /* 0x000ea4000c1e1900 */
[----:B--2---:R-:W-:-:S05]  /*1680*/  FADD R3, R3, R0 ;  /* 0x0000000003037221 */ /* 0x004fca0000000000 */
[----:B------:R1:W-:Y:S02]  /*1690*/  STG.E desc[UR6][R24.64+0x4], R3 ;  /* 0x0000040318007986 */ /* 0x0003e4000c101906 */
.L_x_79:
[----:B------:R-:W-:Y:S05]  /*16a0*/  BSYNC.RECONVERGENT B2 ;  /* 0x0000000000027941 */ /* 0x000fea0003800200 */
.L_x_78:
[----:B------:R-:W-:-:S12]  /*16b0*/  UIADD3 UR4, UPT, UPT, UR4, 0x2, URZ ;  /* 0x0000000204047890 */ /* 0x000fd8000fffe0ff */
.L_x_71:
[----:B------:R-:W0:Y:S02]  /*16c0*/  LDC R0, c[0x0][0x3bc] ;  /* 0x0000ef00ff007b82 */ /* 0x000e240000000800 */
[----:B0-----:R-:W-:-:S04]  /*16d0*/  LOP3.LUT R0, R0, 0x1, RZ, 0xc0, !PT ;  /* 0x0000000100007812 */ /* 0x001fc800078ec0ff */
[----:B------:R-:W-:-:S13]  /*16e0*/  ISETP.NE.U32.AND P0, PT, R0, 0x1, PT ;  /* 0x000000010000780c */ /* 0x000fda0003f05070 */
[----:B------:R-:W-:Y:S05]  /*16f0*/  @P0 EXIT ;  /* 0x000000000000094d */ /* 0x000fea0003800000 */
[----:B-12---:R-:W0:Y:S01]  /*1700*/  LDC.64 R2, c[0x0][0x3a8] ;  /* 0x0000ea00ff027b82 */ /* 0x006e220000000a00 */
[----:B------:R-:W-:Y:S01]  /*1710*/  IADD3 R13, PT, PT, R6, UR4, RZ ;  /* 0x00000004060d7c10 */ /* 0x000fe2000fffe0ff */
[----:B------:R-:W1:Y:S06]  /*1720*/  LDCU UR5, c[0x0][0x3c4] ;  /* 0x00007880ff0577ac */ /* 0x000e6c0008000800 */
[----:B------:R-:W2:Y:S08]  /*1730*/  LDC.64 R4, c[0x0][0x398] ;  /* 0x0000e600ff047b82 */ /* 0x000eb00000000a00 */
[----:B------:R-:W1:Y:S01]  /*1740*/  LDC.64 R10, c[0x0][0x3a0] ;  /* 0x0000e800ff0a7b82 */ /* 0x000e620000000a00 */
[----:B0-----:R-:W-:-:S06]  /*1750*/  IMAD.WIDE R2, R13, 0x4, R2 ;  /* 0x000000040d027825 */ /* 0x001fcc00078e0202 */
[----:B------:R-:W1:Y:S02]  /*1760*/  LDG.E R2, desc[UR6][R2.64] ;  /* 0x0000000602027981 */ /* 0x000e64000c1e1900 */
[----:B-1---5:R-:W-:-:S04]  /*1770*/  IMAD R7, R7, UR5, R2 ;  /* 0x0000000507077c24 */ /* 0x022fc8000f8e0202 */
[----:B--2---:R-:W-:-:S05]  /*1780*/  IMAD.WIDE R4, R7, 0x4, R4 ;  /* 0x0000000407047825 */ /* 0x004fca00078e0204 */
[----:B------:R-:W2:Y:S02]  /*1790*/  LDG.E R12, desc[UR6][R4.64] ;  /* 0x00000006040c7981 */ /* 0x000ea4000c1e1900 */
[----:B--2---:R-:W-:-:S13]  /*17a0*/  FSETP.GT.AND P0, PT, R12, RZ, PT ;  /* 0x000000ff0c00720b */ /* 0x004fda0003f04000 */
[----:B------:R-:W-:Y:S05]  /*17b0*/  @!P0 EXIT ;  /* 0x000000000000894d */ /* 0x000fea0003800000 */
[----:B------:R-:W0:Y:S01]  /*17c0*/  LDC.64 R8, c[0x0][0x388] ;  /* 0x0000e200ff087b82 */ /* 0x000e220000000a00 */
[----:B------:R-:W-:Y:S01]  /*17d0*/  IMAD.WIDE R10, R13, 0x4, R10 ;  /* 0x000000040d0a7825 */ /* 0x000fe200078e020a */
[----:B------:R-:W1:Y:S04]  /*17e0*/  LDCU UR4, c[0x0][0x3b8] ;  /* 0x00007700ff0477ac */ /* 0x000e680008000800 */
[----:B------:R-:W2:Y:S01]  /*17f0*/  LDG.E R2, desc[UR6][R10.64] ;  /* 0x000000060a027981 */ /* 0x000ea2000c1e1900 */
        /* <DEDUP_REMOVED lines=15> */
[----:B---34-:R-:W-:Y:S05]  /*18f0*/  CALL.REL.NOINC `($__internal_1_$__cuda_sm3x_div_rn_noftz_f32_slowpath) ;  /* 0x0000000000707944 */ /* 0x018fea0003c00000 */
.L_x_85:
[----:B------:R-:W-:Y:S05]  /*1900*/  BSYNC.RECONVERGENT B2 ;  /* 0x0000000000027941 */ /* 0x000fea0003800200 */
.L_x_84:
[----:B------:R-:W2:Y:S01]  /*1910*/  LDG.E R3, desc[UR6][R24.64] ;  /* 0x0000000618037981 */ /* 0x000ea2000c1e1900 */
[----:B------:R-:W0:Y:S01]  /*1920*/  LDC.64 R8, c[0x0][0x390] ;  /* 0x0000e400ff087b82 */ /* 0x000e220000000a00 */
[----:B------:R-:W1:Y:S01]  /*1930*/  LDCU UR4, c[0x0][0x3b8] ;  /* 0x00007700ff0477ac */ /* 0x000e620008000800 */
[----:B0-----:R-:W-:-:S04]  /*1940*/  IMAD.WIDE R6, R7, 0x4, R8 ;  /* 0x0000000407067825 */ /* 0x001fc800078e0208 */
[----:B--2---:R-:W-:-:S05]  /*1950*/  FADD R11, R3, R0 ;  /* 0x00000000030b7221 */ /* 0x004fca0000000000 */
[----:B------:R0:W-:Y:S04]  /*1960*/  STG.E desc[UR6][R24.64], R11 ;  /* 0x0000000b18007986 */ /* 0x0001e8000c101906 */
[----:B------:R-:W2:Y:S04]  /*1970*/  LDG.E R4, desc[UR6][R4.64] ;  /* 0x0000000604047981 */ /* 0x000ea8000c1e1900 */
[----:B------:R-:W5:Y:S01]  /*1980*/  LDG.E R7, desc[UR6][R6.64] ;  /* 0x0000000606077981 */ /* 0x000f62000c1e1900 */
[----:B------:R-:W-:Y:S01]  /*1990*/  BSSY.RECONVERGENT B2, `(.L_x_86) ;  /* 0x000000e000027945 */ /* 0x000fe20003800200 */
[----:B--2---:R-:W2:Y:S01]  /*19a0*/  MUFU.RCP R0, R4 ;  /* 0x0000000400007308 */ /* 0x004ea20000001000 */
[----:B-----5:R-:W-:-:S04]  /*19b0*/  FMUL R3, R2, R7 ;  /* 0x0000000702037220 */ /* 0x020fc80000400000 */
        /* <DEDUP_REMOVED lines=10> */
[----:B---34-:R-:W-:Y:S05]  /*1a60*/  CALL.REL.NOINC `($__internal_1_$__cuda_sm3x_div_rn_noftz_f32_slowpath) ;  /* 0x0000000000147944 */ /* 0x018fea0003c00000 */
.L_x_87:
[----:B------:R-:W-:Y:S05]  /*1a70*/  BSYNC.RECONVERGENT B2 ;  /* 0x0000000000027941 */ /* 0x000fea0003800200 */
.L_x_86:
[----:B------:R-:W2:Y:S02]  /*1a80*/  LDG.E R3, desc[UR6][R24.64+0x4] ;  /* 0x0000040618037981 */ /* 0x000ea4000c1e1900 */
[----:B--2---:R-:W-:-:S05]  /*1a90*/  FADD R3, R3, R0 ;  /* 0x0000000003037221 */ /* 0x004fca0000000000 */
[----:B------:R-:W-:Y:S01]  /*1aa0*/  STG.E desc[UR6][R24.64+0x4], R3 ;  /* 0x0000040318007986 */ /* 0x000fe2000c101906 */
[----:B------:R-:W-:Y:S05]  /*1ab0*/  EXIT ;  /* 0x000000000000794d */ /* 0x000fea0003800000 */
        .weak           $__internal_1_$__cuda_sm3x_div_rn_noftz_f32_slowpath
        .type           $__internal_1_$__cuda_sm3x_div_rn_noftz_f32_slowpath,@function
        .size           $__internal_1_$__cuda_sm3x_div_rn_noftz_f32_slowpath,(.L_x_525 - $__internal_1_$__cuda_sm3x_div_rn_noftz_f32_slowpath)
$__internal_1_$__cuda_sm3x_div_rn_noftz_f32_slowpath:
[----:B------:R-:W-:Y:S01]  /*1ac0*/  SHF.R.U32.HI R9, RZ, 0x17, R0 ;  /* 0x00000017ff097819 */ /* 0x000fe20000011600 */
[----:B------:R-:W-:Y:S01]  /*1ad0*/  BSSY.RECONVERGENT B0, `(.L_x_88) ;  /* 0x0000062000007945 */ /* 0x000fe20003800200 */
[----:B------:R-:W-:Y:S02]  /*1ae0*/  SHF.R.U32.HI R29, RZ, 0x17, R3 ;  /* 0x00000017ff1d7819 */ /* 0x000fe40000011603 */
[----:B------:R-:W-:Y:S02]  /*1af0*/  LOP3.LUT R9, R9, 0xff, RZ, 0xc0, !PT ;  /* 0x000000ff09097812 */ /* 0x000fe400078ec0ff */
[----:B------:R-:W-:Y:S02]  /*1b00*/  LOP3.LUT R29, R29, 0xff, RZ, 0xc0, !PT ;  /* 0x000000ff1d1d7812 */ /* 0x000fe400078ec0ff */
[----:B------:R-:W-:Y:S02]  /*1b10*/  IADD3 R30, PT, PT, R9, -0x1, RZ ;  /* 0xffffffff091e7810 */ /* 0x000fe40007ffe0ff */
[----:B------:R-:W-:-:S02]  /*1b20*/  IADD3 R31, PT, PT, R29, -0x1, RZ ;  /* 0xffffffff1d1f7810 */ /* 0x000fc40007ffe0ff */
[----:B------:R-:W-:-:S04]  /*1b30*/  ISETP.GT.U32.AND P0, PT, R30, 0xfd, PT ;  /* 0x000000fd1e00780c */ /* 0x000fc80003f04070 */
[----:B------:R-:W-:-:S13]  /*1b40*/  ISETP.GT.U32.OR P0, PT, R31, 0xfd, P0 ;  /* 0x000000fd1f00780c */ /* 0x000fda0000704470 */
[----:B------:R-:W-:Y:S01]  /*1b50*/  @!P0 MOV R26, RZ ;  /* 0x000000ff001a8202 */ /* 0x000fe20000000f00 */
[----:B------:R-:W-:Y:S06]  /*1b60*/  @!P0 BRA `(.L_x_89) ;  /* 0x00000000005c8947 */ /* 0x000fec0003800000 */
[----:B------:R-:W-:Y:S02]  /*1b70*/  FSETP.GTU.FTZ.AND P0, PT, |R3|, +INF , PT ;  /* 0x7f8000000300780b */ /* 0x000fe40003f1c200 */
[----:B------:R-:W-:-:S04]  /*1b80*/  FSETP.GTU.FTZ.AND P1, PT, |R0|, +INF , PT ;  /* 0x7f8000000000780b */ /* 0x000fc80003f3c200 */
[----:B------:R-:W-:-:S13]  /*1b90*/  PLOP3.LUT P0, PT, P0, P1, PT, 0xf8, 0x8f ;  /* 0x00000000008f781c */ /* 0x000fda0000703f70 */
[----:B------:R-:W-:Y:S05]  /*1ba0*/  @P0 BRA `(.L_x_90) ;  /* 0x00000004004c0947 */ /* 0x000fea0003800000 */
[----:B------:R-:W-:-:S13]  /*1bb0*/  LOP3.LUT P0, RZ, R0, 0x7fffffff, R3, 0xc8, !PT ;  /* 0x7fffffff00ff7812 */ /* 0x000fda000780c803 */
[----:B------:R-:W-:Y:S05]  /*1bc0*/  @!P0 BRA `(.L_x_91) ;  /* 0x00000004003c8947 */ /* 0x000fea0003800000 */
[C---:B------:R-:W-:Y:S02]  /*1bd0*/  FSETP.NEU.FTZ.AND P3, PT, |R3|.reuse, +INF , PT ;  /* 0x7f8000000300780b */ /* 0x040fe40003f7d200 */
[----:B------:R-:W-:Y:S02]  /*1be0*/  FSETP.NEU.FTZ.AND P1, PT, |R0|, +INF , PT ;  /* 0x7f8000000000780b */ /* 0x000fe40003f3d200 */
[----:B------:R-:W-:-:S11]  /*1bf0*/  FSETP.NEU.FTZ.AND P0, PT, |R3|, +INF , PT ;  /* 0x7f8000000300780b */ /* 0x000fd60003f1d200 */
[----:B------:R-:W-:Y:S05]  /*1c00*/  @!P1 BRA !P3, `(.L_x_91) ;  /* 0x00000004002c9947 */ /* 0x000fea0005800000 */
[----:B------:R-:W-:-:S04]  /*1c10*/  LOP3.LUT P3, RZ, R3, 0x7fffffff, RZ, 0xc0, !PT ;  /* 0x7fffffff03ff7812 */ /* 0x000fc8000786c0ff */
[----:B------:R-:W-:-:S13]  /*1c20*/  PLOP3.LUT P1, PT, P1, P3, PT, 0x2f, 0xf2 ;  /* 0x0000000000f2781c */ /* 0x000fda0000f26577 */
[----:B------:R-:W-:Y:S05]  /*1c30*/  @P1 BRA `(.L_x_92) ;  /* 0x0000000400181947 */ /* 0x000fea0003800000 */
[----:B------:R-:W-:-:S04]  /*1c40*/  LOP3.LUT P1, RZ, R0, 0x7fffffff, RZ, 0xc0, !PT ;  /* 0x7fffffff00ff7812 */ /* 0x000fc8000782c0ff */
[----:B------:R-:W-:-:S13]  /*1c50*/  PLOP3.LUT P0, PT, P0, P1, PT, 0x2f, 0xf2 ;  /* 0x0000000000f2781c */ /* 0x000fda0000702577 */
[----:B------:R-:W-:Y:S05]  /*1c60*/  @P0 BRA `(.L_x_93) ;  /* 0x0000000400000947 */ /* 0x000fea0003800000 */
[----:B------:R-:W-:Y:S02]  /*1c70*/  ISETP.GE.AND P0, PT, R31, RZ, PT ;  /* 0x000000ff1f00720c */ /* 0x000fe40003f06270 */
[----:B------:R-:W-:-:S11]  /*1c80*/  ISETP.GE.AND P1, PT, R30, RZ, PT ;  /* 0x000000ff1e00720c */ /* 0x000fd60003f26270 */
[----:B------:R-:W-:Y:S01]  /*1c90*/  @P0 MOV R26, RZ ;  /* 0x000000ff001a0202 */ /* 0x000fe20000000f00 */
[----:B------:R-:W-:Y:S01]  /*1ca0*/  @!P0 FFMA R3, R3, 1.84467440737095516160e+19, RZ ;  /* 0x5f80000003038823 */ /* 0x000fe200000000ff */
[----:B------:R-:W-:Y:S01]  /*1cb0*/  @!P0 MOV R26, 0xffffffc0 ;  /* 0xffffffc0001a8802 */ /* 0x000fe20000000f00 */
[----:B------:R-:W-:-:S03]  /*1cc0*/  @!P1 FFMA R0, R0, 1.84467440737095516160e+19, RZ ;  /* 0x5f80000000009823 */ /* 0x000fc600000000ff */
[----:B------:R-:W-:-:S07]  /*1cd0*/  @!P1 IADD3 R26, PT, PT, R26, 0x40, RZ ;  /* 0x000000401a1a9810 */ /* 0x000fce0007ffe0ff */
.L_x_89:
[----:B------:R-:W-:Y:S01]  /*1ce0*/  LEA R33, R9, 0xc0800000, 0x17 ;  /* 0xc080000009217811 */ /* 0x000fe200078eb8ff */
[----:B------:R-:W-:Y:S01]  /*1cf0*/  BSSY.RECONVERGENT B1, `(.L_x_94) ;  /* 0x0000036000017945 */ /* 0x000fe20003800200 */
[----:B------:R-:W-:Y:S02]  /*1d00*/  IADD3 R30, PT, PT, R29, -0x7f, RZ ;  /* 0xffffff811d1e7810 */ /* 0x000fe40007ffe0ff */
[----:B------:R-:W-:Y:S02]  /*1d10*/  IADD3 R33, PT, PT, -R33, R0, RZ ;  /* 0x0000000021217210 */ /* 0x000fe40007ffe1ff */
[----:B------:R-:W-:Y:S02]  /*1d20*/  IADD3 R9, PT, PT, R30, 0x7f, -R9 ;  /* 0x0000007f1e097810 */ /* 0x000fe40007ffe809 */
[----:B------:R-:W0:Y:S01]  /*1d30*/  MUFU.RCP R0, R33 ;  /* 0x0000002100007308 */ /* 0x000e220000001000 */
[----:B------:R-:W-:Y:S01]  /*1d40*/  FADD.FTZ R31, -R33, -RZ ;  /* 0x800000ff211f7221 */ /* 0x000fe20000010100 */
[----:B------:R-:W-:-:S03]  /*1d50*/  IADD3 R9, PT, PT, R9, R26, RZ ;  /* 0x0000001a09097210 */ /* 0x000fc60007ffe0ff */
[----:B0-----:R-:W-:-:S04]  /*1d60*/  FFMA R29, R0, R31, 1 ;  /* 0x3f800000001d7423 */ /* 0x001fc8000000001f */
[----:B------:R-:W-:Y:S01]  /*1d70*/  FFMA R29, R0, R29, R0 ;  /* 0x0000001d001d7223 */ /* 0x000fe20000000000 */
[----:B------:R-:W-:-:S04]  /*1d80*/  IMAD R0, R30, -0x800000, R3 ;  /* 0xff8000001e007824 */ /* 0x000fc800078e0203 */
[----:B------:R-:W-:-:S04]  /*1d90*/  FFMA R32, R0, R29, RZ ;  /* 0x0000001d00207223 */ /* 0x000fc800000000ff */
[----:B------:R-:W-:-:S04]  /*1da0*/  FFMA R3, R31, R32, R0 ;  /* 0x000000201f037223 */ /* 0x000fc80000000000 */
[----:B------:R-:W-:-:S04]  /*1db0*/  FFMA R32, R29, R3, R32 ;  /* 0x000000031d207223 */ /* 0x000fc80000000020 */
[----:B------:R-:W-:-:S04]  /*1dc0*/  FFMA R31, R31, R32, R0 ;  /* 0x000000201f1f7223 */ /* 0x000fc80000000000 */
[----:B------:R-:W-:-:S05]  /*1dd0*/  FFMA R0, R29, R31, R32 ;  /* 0x0000001f1d007223 */ /* 0x000fca0000000020 */
[----:B------:R-:W-:-:S04]  /*1de0*/  SHF.R.U32.HI R3, RZ, 0x17, R0 ;  /* 0x00000017ff037819 */ /* 0x000fc80000011600 */
[----:B------:R-:W-:-:S04]  /*1df0*/  LOP3.LUT R26, R3, 0xff, RZ, 0xc0, !PT ;  /* 0x000000ff031a7812 */ /* 0x000fc800078ec0ff */
[----:B------:R-:W-:-:S04]  /*1e00*/  IADD3 R3, PT, PT, R26, R9, RZ ;  /* 0x000000091a037210 */ /* 0x000fc80007ffe0ff */
[----:B------:R-:W-:-:S04]  /*1e10*/  IADD3 R26, PT, PT, R3, -0x1, RZ ;  /* 0xffffffff031a7810 */ /* 0x000fc80007ffe0ff */
[----:B------:R-:W-:-:S13]  /*1e20*/  ISETP.GE.U32.AND P0, PT, R26, 0xfe, PT ;  /* 0x000000fe1a00780c */ /* 0x000fda0003f06070 */
[----:B------:R-:W-:Y:S05]  /*1e30*/  @!P0 BRA `(.L_x_95) ;  /* 0x0000000000808947 */ /* 0x000fea0003800000 */
[----:B------:R-:W-:-:S13]  /*1e40*/  ISETP.GT.AND P0, PT, R3, 0xfe, PT ;  /* 0x000000fe0300780c */ /* 0x000fda0003f04270 */
[----:B------:R-:W-:Y:S05]  /*1e50*/  @P0 BRA `(.L_x_96) ;  /* 0x00000000006c0947 */ /* 0x000fea0003800000 */
[----:B------:R-:W-:-:S13]  /*1e60*/  ISETP.GE.AND P0, PT, R3, 0x1, PT ;  /* 0x000000010300780c */ /* 0x000fda0003f06270 */
[----:B------:R-:W-:Y:S05]  /*1e70*/  @P0 BRA `(.L_x_97) ;  /* 0x0000000000740947 */ /* 0x000fea0003800000 */
[----:B------:R-:W-:Y:S02]  /*1e80*/  ISETP.GE.AND P0, PT, R3, -0x18, PT ;  /* 0xffffffe80300780c */ /* 0x000fe40003f06270 */
[----:B------:R-:W-:-:S11]  /*1e90*/  LOP3.LUT R0, R0, 0x80000000, RZ, 0xc0, !PT ;  /* 0x8000000000007812 */ /* 0x000fd600078ec0ff */
[----:B------:R-:W-:Y:S05]  /*1ea0*/  @!P0 BRA `(.L_x_97) ;  /* 0x0000000000688947 */ /* 0x000fea0003800000 */
[CCC-:B------:R-:W-:Y:S01]  /*1eb0*/  FFMA.RZ R9, R29.reuse, R31.reuse, R32.reuse ;  /* 0x0000001f1d097223 */ /* 0x1c0fe2000000c020 */
[CCC-:B------:R-:W-:Y:S01]  /*1ec0*/  FFMA.RP R26, R29.reuse, R31.reuse, R32.reuse ;  /* 0x0000001f1d1a7223 */ /* 0x1c0fe20000008020 */
[----:B------:R-:W-:Y:S01]  /*1ed0*/  FFMA.RM R31, R29, R31, R32 ;  /* 0x0000001f1d1f7223 */ /* 0x000fe20000004020 */
[----:B------:R-:W-:Y:S02]  /*1ee0*/  IADD3 R29, PT, PT, R3, 0x20, RZ ;  /* 0x00000020031d7810 */ /* 0x000fe40007ffe0ff */
[----:B------:R-:W-:Y:S02]  /*1ef0*/  LOP3.LUT R9, R9, 0x7fffff, RZ, 0xc0, !PT ;  /* 0x007fffff09097812 */ /* 0x000fe400078ec0ff */
[----:B------:R-:W-:Y:S02]  /*1f00*/  ISETP.NE.AND P3, PT, R3, RZ, PT ;  /* 0x000000ff0300720c */ /* 0x000fe40003f65270 */
[----:B------:R-:W-:Y:S02]  /*1f10*/  LOP3.LUT R30, R9, 0x800000, RZ, 0xfc, !PT ;  /* 0x00800000091e7812 */ /* 0x000fe400078efcff */
[----:B------:R-:W-:-:S02]  /*1f20*/  ISETP.NE.AND P1, PT, R3, RZ, PT ;  /* 0x000000ff0300720c */ /* 0x000fc40003f25270 */
[----:B------:R-:W-:Y:S02]  /*1f30*/  IADD3 R3, PT, PT, -R3, RZ, RZ ;  /* 0x000000ff03037210 */ /* 0x000fe40007ffe1ff */
[----:B------:R-:W-:Y:S02]  /*1f40*/  SHF.L.U32 R29, R30, R29, RZ ;  /* 0x0000001d1e1d7219 */ /* 0x000fe400000006ff */
[----:B------:R-:W-:Y:S02]  /*1f50*/  FSETP.NEU.FTZ.AND P0, PT, R26, R31, PT ;  /* 0x0000001f1a00720b */ /* 0x000fe40003f1d000 */
[----:B------:R-:W-:Y:S02]  /*1f60*/  SEL R3, R3, RZ, P3 ;  /* 0x000000ff03037207 */ /* 0x000fe40001800000 */
[----:B------:R-:W-:Y:S02]  /*1f70*/  ISETP.NE.AND P1, PT, R29, RZ, P1 ;  /* 0x000000ff1d00720c */ /* 0x000fe40000f25270 */
[----:B------:R-:W-:-:S02]  /*1f80*/  SHF.R.U32.HI R30, RZ, R3, R30 ;  /* 0x00000003ff1e7219 */ /* 0x000fc4000001161e */
[----:B------:R-:W-:Y:S02]  /*1f90*/  PLOP3.LUT P0, PT, P0, P1, PT, 0xf8, 0x8f ;  /* 0x00000000008f781c */ /* 0x000fe40000703f70 */
[----:B------:R-:W-:Y:S02]  /*1fa0*/  SHF.R.U32.HI R9, RZ, 0x1, R30 ;  /* 0x00000001ff097819 */ /* 0x000fe4000001161e */
[----:B------:R-:W-:-:S04]  /*1fb0*/  SEL R26, RZ, 0x1, !P0 ;  /* 0x00000001ff1a7807 */ /* 0x000fc80004000000 */
[----:B------:R-:W-:-:S04]  /*1fc0*/  LOP3.LUT R3, R26, 0x1, R9, 0xf8, !PT ;  /* 0x000000011a037812 */ /* 0x000fc800078ef809 */
[----:B------:R-:W-:-:S04]  /*1fd0*/  LOP3.LUT R30, R3, R30, RZ, 0xc0, !PT ;  /* 0x0000001e031e7212 */ /* 0x000fc800078ec0ff */
[----:B------:R-:W-:-:S04]  /*1fe0*/  IADD3 R9, PT, PT, R9, R30, RZ ;  /* 0x0000001e09097210 */ /* 0x000fc80007ffe0ff */
[----:B------:R-:W-:Y:S01]  /*1ff0*/  LOP3.LUT R0, R9, R0, RZ, 0xfc, !PT ;  /* 0x0000000009007212 */ /* 0x000fe200078efcff */
[----:B------:R-:W-:Y:S06]  /*2000*/  BRA `(.L_x_97) ;  /* 0x0000000000107947 */ /* 0x000fec0003800000 */
.L_x_96:
[----:B------:R-:W-:-:S04]  /*2010*/  LOP3.LUT R0, R0, 0x80000000, RZ, 0xc0, !PT ;  /* 0x8000000000007812 */ /* 0x000fc800078ec0ff */
[----:B------:R-:W-:Y:S01]  /*2020*/  LOP3.LUT R0, R0, 0x7f800000, RZ, 0xfc, !PT ;  /* 0x7f80000000007812 */ /* 0x000fe200078efcff */
[----:B------:R-:W-:Y:S06]  /*2030*/  BRA `(.L_x_97) ;  /* 0x0000000000047947 */ /* 0x000fec0003800000 */
.L_x_95:
[----:B------:R-:W-:-:S07]  /*2040*/  LEA R0, R9, R0, 0x17 ;  /* 0x0000000009007211 */ /* 0x000fce00078eb8ff */
.L_x_97:
[----:B------:R-:W-:Y:S05]  /*2050*/  BSYNC.RECONVERGENT B1 ;  /* 0x0000000000017941 */ /* 0x000fea0003800200 */
.L_x_94:
[----:B------:R-:W-:Y:S05]  /*2060*/  BRA `(.L_x_98) ;  /* 0x0000000000207947 */ /* 0x000fea0003800000 */
.L_x_93:
[----:B------:R-:W-:-:S04]  /*2070*/  LOP3.LUT R0, R0, 0x80000000, R3, 0x48, !PT ;  /* 0x8000000000007812 */ /* 0x000fc800078e4803 */
[----:B------:R-:W-:Y:S01]  /*2080*/  LOP3.LUT R0, R0, 0x7f800000, RZ, 0xfc, !PT ;  /* 0x7f80000000007812 */ /* 0x000fe200078efcff */
[----:B------:R-:W-:Y:S06]  /*2090*/  BRA `(.L_x_98) ;  /* 0x0000000000147947 */ /* 0x000fec0003800000 */
.L_x_92:
[----:B------:R-:W-:Y:S01]  /*20a0*/  LOP3.LUT R0, R0, 0x80000000, R3, 0x48, !PT ;  /* 0x8000000000007812 */ /* 0x000fe200078e4803 */
[----:B------:R-:W-:Y:S06]  /*20b0*/  BRA `(.L_x_98) ;  /* 0x00000000000c7947 */ /* 0x000fec0003800000 */
.L_x_91:
[----:B------:R-:W0:Y:S01]  /*20c0*/  MUFU.RSQ R0, -QNAN ;  /* 0xffc0000000007908 */ /* 0x000e220000001400 */
[----:B------:R-:W-:Y:S05]  /*20d0*/  BRA `(.L_x_98) ;  /* 0x0000000000047947 */ /* 0x000fea0003800000 */
.L_x_90:
[----:B------:R-:W-:-:S07]  /*20e0*/  FADD.FTZ R0, R3, R0 ;  /* 0x0000000003007221 */ /* 0x000fce0000010000 */
.L_x_98:
[----:B------:R-:W-:Y:S05]  /*20f0*/  BSYNC.RECONVERGENT B0 ;  /* 0x0000000000007941 */ /* 0x000fea0003800200 */
.L_x_88:
[----:B------:R-:W-:-:S04]  /*2100*/  HFMA2 R9, -RZ, RZ, 0, 0 ;  /* 0x00000000ff097431 */ /* 0x000fc800000001ff */
[----:B0-----:R-:W-:Y:S05]  /*2110*/  RET.REL.NODEC R8 `(_Z19d_add_grid_forces2DPfPKfS1_S1_S1_PKiS3_fiiii) ;  /* 0xffffffdc08b87950 */ /* 0x001fea0003c3ffff */
.L_x_99:
        /* <DEDUP_REMOVED lines=14> */
.L_x_525:


//--------------------- .text._Z28d_add_grid_forces_charges_2DPfPKfS1_S1_S1_PKifS1_iiii --------------------------
	.section	.text._Z28d_add_grid_forces_charges_2DPfPKfS1_S1_S1_PKifS1_iiii,"ax",@progbits
	.align	128
        .global         _Z28d_add_grid_forces_charges_2DPfPKfS1_S1_S1_PKifS1_iiii
        .type           _Z28d_add_grid_forces_charges_2DPfPKfS1_S1_S1_PKifS1_iiii,@function
        .size           _Z28d_add_grid_forces_charges_2DPfPKfS1_S1_S1_PKifS1_iiii,(.L_x_533 - _Z28d_add_grid_forces_charges_2DPfPKfS1_S1_S1_PKifS1_iiii)
        .other          _Z28d_add_grid_forces_charges_2DPfPKfS1_S1_S1_PKifS1_iiii,@"STO_CUDA_ENTRY STV_DEFAULT"
_Z28d_add_grid_forces_charges_2DPfPKfS1_S1_S1_PKifS1_iiii:
.text._Z28d_add_grid_forces_charges_2DPfPKfS1_S1_S1_PKifS1_iiii:
        /* <DEDUP_REMOVED lines=12> */
[----:B------:R-:W-:Y:S01]  /*00c0*/  IMAD R0, R9, R2, RZ ;  /* 0x0000000209007224 */ /* 0x000fe200078e02ff */
[----:B------:R-:W-:-:S04]  /*00d0*/  LOP3.LUT R22, R2, 0x7, RZ, 0xc0, !PT ;  /* 0x0000000702167812 */ /* 0x000fc800078ec0ff */
[----:B------:R-:W2:Y:S01]  /*00e0*/  LDC.64 R6, c[0x0][0x3b8] ;  /* 0x0000ee00ff067b82 */ /* 0x000ea20000000a00 */
[----:B------:R-:W-:Y:S01]  /*00f0*/  ISETP.NE.AND P0, PT, R22, RZ, PT ;  /* 0x000000ff1600720c */ /* 0x000fe20003f05270 */
[----:B-1----:R-:W-:Y:S01]  /*0100*/  IMAD R3, R9, UR4, RZ ;  /* 0x0000000409037c24 */ /* 0x002fe2000f8e02ff */
[----:B------:R-:W1:Y:S03]  /*0110*/  LDCU.64 UR4, c[0x0][0x358] ;  /* 0x00006b00ff0477ac */ /* 0x000e660008000a00 */
[----:B0-----:R-:W-:-:S04]  /*0120*/  IMAD.WIDE R4, R3, 0x4, R4 ;  /* 0x0000000403047825 */ /* 0x001fc800078e0204 */
[----:B------:R-:W-:Y:S02]  /*0130*/  HFMA2 R3, -RZ, RZ, 0, 0 ;  /* 0x00000000ff037431 */ /* 0x000fe400000001ff */
[----:B--2---:R-:W-:Y:S01]  /*0140*/  IMAD.WIDE R6, R9, 0x4, R6 ;  /* 0x0000000409067825 */ /* 0x004fe200078e0206 */
[----:B-1----:R-:W-:Y:S06]  /*0150*/  @!P1 BRA `(.L_x_100) ;  /* 0x0000000800409947 */ /* 0x002fec0003800000 */
[----:B------:R0:W5:Y:S04]  /*0160*/  LDG.E R21, desc[UR4][R4.64] ;  /* 0x0000000404157981 */ /* 0x000168000c1e1900 */
[----:B------:R0:W5:Y:S01]  /*0170*/  LDG.E R23, desc[UR4][R4.64+0x4] ;  /* 0x0000040404177981 */ /* 0x000162000c1e1900 */
[----:B------:R-:W-:Y:S01]  /*0180*/  LOP3.LUT R3, R2, 0x7ffffff8, RZ, 0xc0, !PT ;  /* 0x7ffffff802037812 */ /* 0x000fe200078ec0ff */
[----:B------:R-:W1:Y:S01]  /*0190*/  LDCU UR6, c[0x0][0x3b0] ;  /* 0x00007600ff0677ac */ /* 0x000e620008000800 */
[----:B------:R-:W-:Y:S02]  /*01a0*/  MOV R17, R0 ;  /* 0x0000000000117202 */ /* 0x000fe40000000f00 */
[----:B------:R-:W-:-:S07]  /*01b0*/  IADD3 R16, PT, PT, -R3, RZ, RZ ;  /* 0x000000ff03107210 */ /* 0x000fce0007ffe1ff */
.L_x_101:
[----:B--2---:R-:W2:Y:S01]  /*01c0*/  LDC.64 R8, c[0x0][0x3a8] ;  /* 0x0000ea00ff087b82 */ /* 0x004ea20000000a00 */
[----:B------:R-:W3:Y:S07]  /*01d0*/  LDG.E R27, desc[UR4][R6.64] ;  /* 0x00000004061b7981 */ /* 0x000eee000c1e1900 */
[----:B------:R-:W4:Y:S08]  /*01e0*/  LDC.64 R12, c[0x0][0x388] ;  /* 0x0000e200ff0c7b82 */ /* 0x000f300000000a00 */
[----:B------:R-:W0:Y:S01]  /*01f0*/  LDC.64 R10, c[0x0][0x3a0] ;  /* 0x0000e800ff0a7b82 */ /* 0x000e220000000a00 */
[----:B--2---:R-:W-:-:S07]  /*0200*/  IMAD.WIDE R8, R17, 0x4, R8 ;  /* 0x0000000411087825 */ /* 0x004fce00078e0208 */
[----:B------:R-:W2:Y:S01]  /*0210*/  LDC.64 R14, c[0x0][0x390] ;  /* 0x0000e400ff0e7b82 */ /* 0x000ea20000000a00 */
[----:B------:R-:W4:Y:S01]  /*0220*/  LDG.E R25, desc[UR4][R8.64] ;  /* 0x0000000408197981 */ /* 0x000f22000c1e1900 */
[----:B0-----:R-:W-:-:S05]  /*0230*/  IMAD.WIDE R10, R17, 0x4, R10 ;  /* 0x00000004110a7825 */ /* 0x001fca00078e020a */
[----:B------:R-:W2:Y:S01]  /*0240*/  LDG.E R24, desc[UR4][R10.64] ;  /* 0x000000040a187981 */ /* 0x000ea2000c1e1900 */
[----:B----4-:R-:W-:-:S06]  /*0250*/  IMAD.WIDE R18, R25, 0x4, R12 ;  /* 0x0000000419127825 */ /* 0x010fcc00078e020c */
[----:B------:R-:W2:Y:S02]  /*0260*/  LDG.E R19, desc[UR4][R18.64] ;  /* 0x0000000412137981 */ /* 0x000ea4000c1e1900 */
[----:B--2---:R-:W-:-:S04]  /*0270*/  FMUL R20, R24, R19 ;  /* 0x0000001318147220 */ /* 0x004fc80000400000 */
[----:B-1----:R-:W-:-:S04]  /*0280*/  FMUL R20, R20, UR6 ;  /* 0x0000000614147c20 */ /* 0x002fc80008400000 */
[----:B---3-5:R-:W-:Y:S01]  /*0290*/  FFMA R27, R20, R27, R21 ;  /* 0x0000001b141b7223 */ /* 0x028fe20000000015 */
[----:B------:R-:W-:-:S04]  /*02a0*/  IMAD.WIDE R20, R25, 0x4, R14 ;  /* 0x0000000419147825 */ /* 0x000fc800078e020e */
[----:B------:R0:W-:Y:S04]  /*02b0*/  STG.E desc[UR4][R4.64], R27 ;  /* 0x0000001b04007986 */ /* 0x0001e8000c101904 */
[----:B------:R-:W2:Y:S04]  /*02c0*/  LDG.E R21, desc[UR4][R20.64] ;  /* 0x0000000414157981 */ /* 0x000ea8000c1e1900 */
[----:B------:R-:W3:Y:S01]  /*02d0*/  LDG.E R25, desc[UR4][R6.64] ;  /* 0x0000000406197981 */ /* 0x000ee2000c1e1900 */
[----:B--2---:R-:W-:-:S04]  /*02e0*/  FMUL R24, R24, R21 ;  /* 0x0000001518187220 */ /* 0x004fc80000400000 */
[----:B------:R-:W-:-:S04]  /*02f0*/  FMUL R24, R24, UR6 ;  /* 0x0000000618187c20 */ /* 0x000fc80008400000 */
[----:B---3--:R-:W-:-:S05]  /*0300*/  FFMA R23, R24, R25, R23 ;  /* 0x0000001918177223 */ /* 0x008fca0000000017 */
[----:B------:R1:W-:Y:S04]  /*0310*/  STG.E desc[UR4][R4.64+0x4], R23 ;  /* 0x0000041704007986 */ /* 0x0003e8000c101904 */
[----:B------:R-:W2:Y:S04]  /*0320*/  LDG.E R25, desc[UR4][R8.64+0x4] ;  /* 0x0000040408197981 */ /* 0x000ea8000c1e1900 */
[----:B------:R-:W3:Y:S04]  /*0330*/  LDG.E R24, desc[UR4][R10.64+0x4] ;  /* 0x000004040a187981 */ /* 0x000ee8000c1e1900 */
[----:B------:R-:W0:Y:S01]  /*0340*/  LDG.E R26, desc[UR4][R6.64] ;  /* 0x00000004061a7981 */ /* 0x000e22000c1e1900 */
[----:B--2---:R-:W-:-:S06]  /*0350*/  IMAD.WIDE R18, R25, 0x4, R12 ;  /* 0x0000000419127825 */ /* 0x004fcc00078e020c */
[----:B------:R-:W3:Y:S02]  /*0360*/  LDG.E R19, desc[UR4][R18.64] ;  /* 0x0000000412137981 */ /* 0x000ee4000c1e1900 */
[----:B---3--:R-:W-:-:S04]  /*0370*/  FMUL R20, R24, R19 ;  /* 0x0000001318147220 */ /* 0x008fc80000400000 */
[----:B------:R-:W-:-:S04]  /*0380*/  FMUL R20, R20, UR6 ;  /* 0x0000000614147c20 */ /* 0x000fc80008400000 */
[----:B0-----:R-:W-:Y:S01]  /*0390*/  FFMA R27, R20, R26, R27 ;  /* 0x0000001a141b7223 */ /* 0x001fe2000000001b */
[----:B------:R-:W-:-:S04]  /*03a0*/  IMAD.WIDE R20, R25, 0x4, R14 ;  /* 0x0000000419147825 */ /* 0x000fc800078e020e */
[----:B------:R0:W-:Y:S04]  /*03b0*/  STG.E desc[UR4][R4.64], R27 ;  /* 0x0000001b04007986 */ /* 0x0001e8000c101904 */
[----:B------:R-:W2:Y:S04]  /*03c0*/  LDG.E R21, desc[UR4][R20.64] ;  /* 0x0000000414157981 */ /* 0x000ea8000c1e1900 */
[----:B------:R-:W1:Y:S01]  /*03d0*/  LDG.E R25, desc[UR4][R6.64] ;  /* 0x0000000406197981 */ /* 0x000e62000c1e1900 */
[----:B--2---:R-:W-:-:S04]  /*03e0*/  FMUL R24, R24, R21 ;  /* 0x0000001518187220 */ /* 0x004fc80000400000 */
[----:B------:R-:W-:-:S04]  /*03f0*/  FMUL R24, R24, UR6 ;  /* 0x0000000618187c20 */ /* 0x000fc80008400000 */
[----:B-1----:R-:W-:-:S05]  /*0400*/  FFMA R23, R24, R25, R23 ;  /* 0x0000001918177223 */ /* 0x002fca0000000017 */
        /* <DEDUP_REMOVED lines=74> */
[----:B------:R-:W-:Y:S04]  /*08b0*/  STG.E desc[UR4][R4.64], R27 ;  /* 0x0000001b04007986 */ /* 0x000fe8000c101904 */
        /* <DEDUP_REMOVED lines=8> */
[----:B------:R-:W4:Y:S01]  /*0940*/  LDG.E R19, desc[UR4][R6.64] ;  /* 0x0000000406137981 */ /* 0x000f22000c1e1900 */
[----:B--2---:R-:W-:-:S06]  /*0950*/  IMAD.WIDE R12, R9, 0x4, R12 ;  /* 0x00000004090c7825 */ /* 0x004fcc00078e020c */
[----:B------:R-:W3:Y:S01]  /*0960*/  LDG.E R13, desc[UR4][R12.64] ;  /* 0x000000040c0d7981 */ /* 0x000ee2000c1e1900 */
[----:B------:R-:W-:-:S04]  /*0970*/  IMAD.WIDE R14, R9, 0x4, R14 ;  /* 0x00000004090e7825 */ /* 0x000fc800078e020e */
[----:B---3--:R-:W-:-:S04]  /*0980*/  FMUL R18, R10, R13 ;  /* 0x0000000d0a127220 */ /* 0x008fc80000400000 */
[----:B------:R-:W-:-:S04]  /*0990*/  FMUL R18, R18, UR6 ;  /* 0x0000000612127c20 */ /* 0x000fc80008400000 */
[----:B----4-:R-:W-:-:S05]  /*09a0*/  FFMA R21, R18, R19, R27 ;  /* 0x0000001312157223 */ /* 0x010fca000000001b */
[----:B------:R2:W-:Y:S04]  /*09b0*/  STG.E desc[UR4][R4.64], R21 ;  /* 0x0000001504007986 */ /* 0x0005e8000c101904 */
[----:B------:R-:W3:Y:S04]  /*09c0*/  LDG.E R15, desc[UR4][R14.64] ;  /* 0x000000040e0f7981 */ /* 0x000ee8000c1e1900 */
[----:B------:R-:W0:Y:S01]  /*09d0*/  LDG.E R9, desc[UR4][R6.64] ;  /* 0x0000000406097981 */ /* 0x000e22000c1e1900 */
[----:B------:R-:W-:-:S04]  /*09e0*/  IADD3 R16, PT, PT, R16, 0x8, RZ ;  /* 0x0000000810107810 */ /* 0x000fc80007ffe0ff */
[----:B------:R-:W-:Y:S02]  /*09f0*/  ISETP.NE.AND P1, PT, R16, RZ, PT ;  /* 0x000000ff1000720c */ /* 0x000fe40003f25270 */
[----:B------:R-:W-:Y:S01]  /*0a00*/  IADD3 R17, PT, PT, R17, 0x8, RZ ;  /* 0x0000000811117810 */ /* 0x000fe20007ffe0ff */
[----:B---3--:R-:W-:-:S04]  /*0a10*/  FMUL R8, R10, R15 ;  /* 0x0000000f0a087220 */ /* 0x008fc80000400000 */
[----:B------:R-:W-:-:S04]  /*0a20*/  FMUL R8, R8, UR6 ;  /* 0x0000000608087c20 */ /* 0x000fc80008400000 */
[----:B0-----:R-:W-:-:S05]  /*0a30*/  FFMA R23, R8, R9, R23 ;  /* 0x0000000908177223 */ /* 0x001fca0000000017 */
[----:B------:R2:W-:Y:S01]  /*0a40*/  STG.E desc[UR4][R4.64+0x4], R23 ;  /* 0x0000041704007986 */ /* 0x0005e2000c101904 */
[----:B------:R-:W-:Y:S05]  /*0a50*/  @P1 BRA `(.L_x_101) ;  /* 0xfffffff400d81947 */ /* 0x000fea000383ffff */
.L_x_100:
[----:B------:R-:W-:Y:S05]  /*0a60*/  @!P0 EXIT ;  /* 0x000000000000894d */ /* 0x000fea0003800000 */
[----:B------:R-:W-:Y:S02]  /*0a70*/  ISETP.GE.U32.AND P0, PT, R22, 0x4, PT ;  /* 0x000000041600780c */ /* 0x000fe40003f06070 */
[----:B------:R-:W-:-:S04]  /*0a80*/  LOP3.LUT R20, R2, 0x3, RZ, 0xc0, !PT ;  /* 0x0000000302147812 */ /* 0x000fc800078ec0ff */
[----:B------:R-:W-:-:S07]  /*0a90*/  ISETP.NE.AND P1, PT, R20, RZ, PT ;  /* 0x000000ff1400720c */ /* 0x000fce0003f25270 */
[----:B------:R-:W-:Y:S06]  /*0aa0*/  @!P0 BRA `(.L_x_102) ;  /* 0x00000004002c8947 */ /* 0x000fec0003800000 */
[----:B------:R-:W0:Y:S01]  /*0ab0*/  LDC.64 R8, c[0x0][0x3a8] ;  /* 0x0000ea00ff087b82 */ /* 0x000e220000000a00 */
[----:B------:R-:W-:Y:S01]  /*0ac0*/  IADD3 R13, PT, PT, R0, R3, RZ ;  /* 0x00000003000d7210 */ /* 0x000fe20007ffe0ff */
[----:B------:R-:W3:Y:S01]  /*0ad0*/  LDG.E R22, desc[UR4][R6.64] ;  /* 0x0000000406167981 */ /* 0x000ee2000c1e1900 */
[----:B------:R-:W1:Y:S03]  /*0ae0*/  LDCU UR6, c[0x0][0x3b0] ;  /* 0x00007600ff0677ac */ /* 0x000e660008000800 */
[----:B------:R-:W3:Y:S02]  /*0af0*/  LDG.E R24, desc[UR4][R4.64] ;  /* 0x0000000404187981 */ /* 0x000ee4000c1e1900 */
[----:B------:R-:W4:Y:S08]  /*0b00*/  LDC.64 R14, c[0x0][0x388] ;  /* 0x0000e200ff0e7b82 */ /* 0x000f300000000a00 */
[----:B------:R-:W5:Y:S01]  /*0b10*/  LDC.64 R10, c[0x0][0x3a0] ;  /* 0x0000e800ff0a7b82 */ /* 0x000f620000000a00 */
[----:B0-----:R-:W-:-:S05]  /*0b20*/  IMAD.WIDE R8, R13, 0x4, R8 ;  /* 0x000000040d087825 */ /* 0x001fca00078e0208 */
[----:B--2---:R-:W4:Y:S01]  /*0b30*/  LDG.E R23, desc[UR4][R8.64] ;  /* 0x0000000408177981 */ /* 0x004f22000c1e1900 */
[----:B-----5:R-:W-:Y:S02]  /*0b40*/  IMAD.WIDE R10, R13, 0x4, R10 ;  /* 0x000000040d0a7825 */ /* 0x020fe400078e020a */
[----:B------:R-:W0:Y:S03]  /*0b50*/  LDC.64 R12, c[0x0][0x390] ;  /* 0x0000e400ff0c7b82 */ /* 0x000e260000000a00 */
[----:B------:R-:W2:Y:S01]  /*0b60*/  LDG.E R16, desc[UR4][R10.64] ;  /* 0x000000040a107981 */ /* 0x000ea2000c1e1900 */
[----:B----4-:R-:W-:-:S06]  /*0b70*/  IMAD.WIDE R18, R23, 0x4, R14 ;  /* 0x0000000417127825 */ /* 0x010fcc00078e020e */
[----:B------:R-:W2:Y:S02]  /*0b80*/  LDG.E R19, desc[UR4][R18.64] ;  /* 0x0000000412137981 */ /* 0x000ea4000c1e1900 */
[----:B--2---:R-:W-:Y:S02]  /*0b90*/  FMUL R17, R16, R19 ;  /* 0x0000001310117220 */ /* 0x004fe40000400000 */
[----:B------:R-:W2:Y:S02]  /*0ba0*/  LDG.E R19, desc[UR4][R4.64+0x4] ;  /* 0x0000040404137981 */ /* 0x000ea4000c1e1900 */
[----:B-1----:R-:W-:-:S04]  /*0bb0*/  FMUL R17, R17, UR6 ;  /* 0x0000000611117c20 */ /* 0x002fc80008400000 */
[----:B---3--:R-:W-:Y:S01]  /*0bc0*/  FFMA R17, R17, R22, R24 ;  /* 0x0000001611117223 */ /* 0x008fe20000000018 */
[----:B0-----:R-:W-:-:S04]  /*0bd0*/  IMAD.WIDE R22, R23, 0x4, R12 ;  /* 0x0000000417167825 */ /* 0x001fc800078e020c */
[----:B------:R0:W-:Y:S04]  /*0be0*/  STG.E desc[UR4][R4.64], R17 ;  /* 0x0000001104007986 */ /* 0x0001e8000c101904 */
[----:B------:R-:W3:Y:S04]  /*0bf0*/  LDG.E R23, desc[UR4][R22.64] ;  /* 0x0000000416177981 */ /* 0x000ee8000c1e1900 */
[----:B------:R-:W2:Y:S01]  /*0c00*/  LDG.E R21, desc[UR4][R6.64] ;  /* 0x0000000406157981 */ /* 0x000ea2000c1e1900 */
[----:B---3--:R-:W-:-:S04]  /*0c10*/  FMUL R16, R16, R23 ;  /* 0x0000001710107220 */ /* 0x008fc80000400000 */
[----:B------:R-:W-:-:S04]  /*0c20*/  FMUL R16, R16, UR6 ;  /* 0x0000000610107c20 */ /* 0x000fc80008400000 */
[----:B--2---:R-:W-:-:S05]  /*0c30*/  FFMA R21, R16, R21, R19 ;  /* 0x0000001510157223 */ /* 0x004fca0000000013 */
        /* <DEDUP_REMOVED lines=37> */
[----:B------:R-:W3:Y:S01]  /*0e90*/  LDG.E R15, desc[UR4][R14.64] ;  /* 0x000000040e0f7981 */ /* 0x000ee2000c1e1900 */
[----:B------:R-:W-:-:S04]  /*0ea0*/  IMAD.WIDE R12, R9, 0x4, R12 ;  /* 0x00000004090c7825 */ /* 0x000fc800078e020c */
[----:B---3--:R-:W-:-:S04]  /*0eb0*/  FMUL R16, R10, R15 ;  /* 0x0000000f0a107220 */ /* 0x008fc80000400000 */
[----:B------:R-:W-:-:S04]  /*0ec0*/  FMUL R16, R16, UR6 ;  /* 0x0000000610107c20 */ /* 0x000fc80008400000 */
[----:B0-----:R-:W-:-:S05]  /*0ed0*/  FFMA R17, R16, R18, R17 ;  /* 0x0000001210117223 */ /* 0x001fca0000000011 */
[----:B------:R1:W-:Y:S04]  /*0ee0*/  STG.E desc[UR4][R4.64], R17 ;  /* 0x0000001104007986 */ /* 0x0003e8000c101904 */
[----:B------:R-:W2:Y:S04]  /*0ef0*/  LDG.E R13, desc[UR4][R12.64] ;  /* 0x000000040c0d7981 */ /* 0x000ea8000c1e1900 */
[----:B------:R-:W3:Y:S01]  /*0f00*/  LDG.E R9, desc[UR4][R6.64] ;  /* 0x0000000406097981 */ /* 0x000ee2000c1e1900 */
[----:B------:R-:W-:Y:S01]  /*0f10*/  IADD3 R3, PT, PT, R3, 0x4, RZ ;  /* 0x0000000403037810 */ /* 0x000fe20007ffe0ff */
[----:B--2---:R-:W-:-:S04]  /*0f20*/  FMUL R8, R10, R13 ;  /* 0x0000000d0a087220 */ /* 0x004fc80000400000 */
[----:B------:R-:W-:-:S04]  /*0f30*/  FMUL R8, R8, UR6 ;  /* 0x0000000608087c20 */ /* 0x000fc80008400000 */
[----:B---3--:R-:W-:-:S05]  /*0f40*/  FFMA R9, R8, R9, R21 ;  /* 0x0000000908097223 */ /* 0x008fca0000000015 */
[----:B------:R1:W-:Y:S02]  /*0f50*/  STG.E desc[UR4][R4.64+0x4], R9 ;  /* 0x0000040904007986 */ /* 0x0003e4000c101904 */
.L_x_102:
[----:B------:R-:W-:Y:S05]  /*0f60*/  @!P1 EXIT ;  /* 0x000000000000994d */ /* 0x000fea0003800000 */
[----:B------:R-:W-:Y:S02]  /*0f70*/  ISETP.NE.AND P0, PT, R20, 0x1, PT ;  /* 0x000000011400780c */ /* 0x000fe40003f05270 */
[----:B------:R-:W-:-:S04]  /*0f80*/  LOP3.LUT R2, R2, 0x1, RZ, 0xc0, !PT ;  /* 0x0000000102027812 */ /* 0x000fc800078ec0ff */
[----:B------:R-:W-:-:S07]  /*0f90*/  ISETP.NE.U32.AND P1, PT, R2, 0x1, PT ;  /* 0x000000010200780c */ /* 0x000fce0003f25070 */
[----:B------:R-:W-:Y:S06]  /*0fa0*/  @!P0 BRA `(.L_x_103) ;  /* 0x0000000000ac8947 */ /* 0x000fec0003800000 */
[----:B-1----:R-:W0:Y:S01]  /*0fb0*/  LDC.64 R8, c[0x0][0x3a8] ;  /* 0x0000ea00ff087b82 */ /* 0x002e220000000a00 */
[----:B------:R-:W-:Y:S01]  /*0fc0*/  IADD3 R15, PT, PT, R0, R3, RZ ;  /* 0x00000003000f7210 */ /* 0x000fe20007ffe0ff */
[----:B------:R-:W3:Y:S01]  /*0fd0*/  LDG.E R17, desc[UR4][R6.64] ;  /* 0x0000000406117981 */ /* 0x000ee2000c1e1900 */
[----:B------:R-:W1:Y:S03]  /*0fe0*/  LDCU UR6, c[0x0][0x3b0] ;  /* 0x00007600ff0677ac */ /* 0x000e660008000800 */
[----:B--2---:R-:W3:Y:S02]  /*0ff0*/  LDG.E R23, desc[UR4][R4.64] ;  /* 0x0000000404177981 */ /* 0x004ee4000c1e1900 */
[----:B------:R-:W2:Y:S08]  /*1000*/  LDC.64 R12, c[0x0][0x388] ;  /* 0x0000e200ff0c7b82 */ /* 0x000eb00000000a00 */
[----:B------:R-:W4:Y:S01]  /*1010*/  LDC.64 R10, c[0x0][0x3a0] ;  /* 0x0000e800ff0a7b82 */ /* 0x000f220000000a00 */
[----:B0-----:R-:W-:-:S05]  /*1020*/  IMAD.WIDE R8, R15, 0x4, R8 ;  /* 0x000000040f087825 */ /* 0x001fca00078e0208 */
[----:B------:R-:W2:Y:S01]  /*1030*/  LDG.E R21, desc[UR4][R8.64] ;  /* 0x0000000408157981 */ /* 0x000ea2000c1e1900 */
[----:B----4-:R-:W-:Y:S02]  /*1040*/  IMAD.WIDE R10, R15, 0x4, R10 ;  /* 0x000000040f0a7825 */ /* 0x010fe400078e020a */
[----:B------:R-:W0:Y:S03]  /*1050*/  LDC.64 R14, c[0x0][0x390] ;  /* 0x0000e400ff0e7b82 */ /* 0x000e260000000a00 */
[----:B------:R-:W4:Y:S01]  /*1060*/  LDG.E R2, desc[UR4][R10.64] ;  /* 0x000000040a027981 */ /* 0x000f22000c1e1900 */
[----:B--2---:R-:W-:-:S06]  /*1070*/  IMAD.WIDE R18, R21, 0x4, R12 ;  /* 0x0000000415127825 */ /* 0x004fcc00078e020c */
[----:B------:R-:W4:Y:S01]  /*1080*/  LDG.E R19, desc[UR4][R18.64] ;  /* 0x0000000412137981 */ /* 0x000f22000c1e1900 */
[----:B0-----:R-:W-:-:S04]  /*1090*/  IMAD.WIDE R20, R21, 0x4, R14 ;  /* 0x0000000415147825 */ /* 0x001fc800078e020e */
[----:B----4-:R-:W-:-:S04]  /*10a0*/  FMUL R16, R2, R19 ;  /* 0x0000001302107220 */ /* 0x010fc80000400000 */
[----:B-1----:R-:W-:-:S04]  /*10b0*/  FMUL R16, R16, UR6 ;  /* 0x0000000610107c20 */ /* 0x002fc80008400000 */
[----:B---3--:R-:W-:Y:S02]  /*10c0*/  FFMA R17, R16, R17, R23 ;  /* 0x0000001110117223 */ /* 0x008fe40000000017 */
[----:B------:R-:W2:Y:S04]  /*10d0*/  LDG.E R23, desc[UR4][R4.64+0x4] ;  /* 0x0000040404177981 */ /* 0x000ea8000c1e1900 */
        /* <DEDUP_REMOVED lines=18> */
[----:B------:R-:W1:Y:S01]  /*1200*/  LDG.E R8, desc[UR4][R6.64] ;  /* 0x0000000406087981 */ /* 0x000e62000c1e1900 */
[----:B------:R-:W-:Y:S01]  /*1210*/  IADD3 R3, PT, PT, R3, 0x2, RZ ;  /* 0x0000000203037810 */ /* 0x000fe20007ffe0ff */
[----:B--2---:R-:W-:-:S04]  /*1220*/  FMUL R2, R10, R15 ;  /* 0x0000000f0a027220 */ /* 0x004fc80000400000 */
[----:B------:R-:W-:-:S04]  /*1230*/  FMUL R2, R2, UR6 ;  /* 0x0000000602027c20 */ /* 0x000fc80008400000 */
[----:B-1----:R-:W-:-:S05]  /*1240*/  FFMA R19, R2, R8, R19 ;  /* 0x0000000802137223 */ /* 0x002fca0000000013 */
[----:B------:R0:W-:Y:S02]  /*1250*/  STG.E desc[UR4][R4.64+0x4], R19 ;  /* 0x0000041304007986 */ /* 0x0001e4000c101904 */
.L_x_103:
[----:B------:R-:W-:Y:S05]  /*1260*/  @P1 EXIT ;  /* 0x000000000000194d */ /* 0x000fea0003800000 */
[----:B-1----:R-:W1:Y:S01]  /*1270*/  LDC.64 R8, c[0x0][0x3a8] ;  /* 0x0000ea00ff087b82 */ /* 0x002e620000000a00 */
[----:B------:R-:W-:Y:S01]  /*1280*/  IADD3 R13, PT, PT, R0, R3, RZ ;  /* 0x00000003000d7210 */ /* 0x000fe20007ffe0ff */
[----:B------:R-:W3:Y:S01]  /*1290*/  LDG.E R15, desc[UR4][R6.64] ;  /* 0x00000004060f7981 */ /* 0x000ee2000c1e1900 */
[----:B------:R-:W4:Y:S03]  /*12a0*/  LDCU UR6, c[0x0][0x3b0] ;  /* 0x00007600ff0677ac */ /* 0x000f260008000800 */
[----:B0-----:R-:W3:Y:S02]  /*12b0*/  LDG.E R17, desc[UR4][R4.64] ;  /* 0x0000000404117981 */ /* 0x001ee4000c1e1900 */
[----:B------:R-:W0:Y:S01]  /*12c0*/  LDC.64 R10, c[0x0][0x388] ;  /* 0x0000e200ff0a7b82 */ /* 0x000e220000000a00 */
[----:B-1----:R-:W-:-:S07]  /*12d0*/  IMAD.WIDE R2, R13, 0x4, R8 ;  /* 0x000000040d027825 */ /* 0x002fce00078e0208 */
[----:B------:R-:W1:Y:S01]  /*12e0*/  LDC.64 R8, c[0x0][0x3a0] ;  /* 0x0000e800ff087b82 */ /* 0x000e620000000a00 */
[----:B------:R-:W0:Y:S01]  /*12f0*/  LDG.E R3, desc[UR4][R2.64] ;  /* 0x0000000402037981 */ /* 0x000e22000c1e1900 */
[----:B-1----:R-:W-:-:S06]  /*1300*/  IMAD.WIDE R8, R13, 0x4, R8 ;  /* 0x000000040d087825 */ /* 0x002fcc00078e0208 */
[----:B------:R-:W1:Y:S01]  /*1310*/  LDC.64 R12, c[0x0][0x390] ;  /* 0x0000e400ff0c7b82 */ /* 0x000e620000000a00 */
[----:B------:R-:W5:Y:S04]  /*1320*/  LDG.E R8, desc[UR4][R8.64] ;  /* 0x0000000408087981 */ /* 0x000f68000c1e1900 */
[----:B------:R-:W2:Y:S01]  /*1330*/  LDG.E R9, desc[UR4][R4.64+0x4] ;  /* 0x0000040404097981 */ /* 0x000ea2000c1e1900 */
[----:B0-----:R-:W-:-:S06]  /*1340*/  IMAD.WIDE R10, R3, 0x4, R10 ;  /* 0x00000004030a7825 */ /* 0x001fcc00078e020a */
[----:B------:R-:W5:Y:S01]  /*1350*/  LDG.E R11, desc[UR4][R10.64] ;  /* 0x000000040a0b7981 */ /* 0x000f62000c1e1900 */
[----:B-1----:R-:W-:-:S04]  /*1360*/  IMAD.WIDE R2, R3, 0x4, R12 ;  /* 0x0000000403027825 */ /* 0x002fc800078e020c */
[----:B-----5:R-:W-:-:S04]  /*1370*/  FMUL R0, R8, R11 ;  /* 0x0000000b08007220 */ /* 0x020fc80000400000 */
[----:B----4-:R-:W-:-:S04]  /*1380*/  FMUL R0, R0, UR6 ;  /* 0x0000000600007c20 */ /* 0x010fc80008400000 */
        /* <DEDUP_REMOVED lines=9> */
.L_x_104:
        /* <DEDUP_REMOVED lines=14> */
.L_x_533:


//--------------------- .text._Z13d_charge_gridPfS_PiS0_S_PKiPKffiiiii --------------------------
	.section	.text._Z13d_charge_gridPfS_PiS0_S_PKiPKffiiiii,"ax",@progbits
	.align	128
        .global         _Z13d_charge_gridPfS_PiS0_S_PKiPKffiiiii
        .type           _Z13d_charge_gridPfS_PiS0_S_PKiPKffiiiii,@function
        .size           _Z13d_charge_gridPfS_PiS0_S_PKiPKffiiiii,(.L_x_526 - _Z13d_charge_gridPfS_PiS0_S_PKiPKffiiiii)
        .other          _Z13d_charge_gridPfS_PiS0_S_PKiPKffiiiii,@"STO_CUDA_ENTRY STV_DEFAULT"
_Z13d_charge_gridPfS_PiS0_S_PKiPKffiiiii:
.text._Z13d_charge_gridPfS_PiS0_S_PKiPKffiiiii:
[----:B------:R-:W0:Y:S01]  /*0000*/  LDC R1, c[0x0][0x37c] ;  /* 0x0000df00ff017b82 */ /* 0x000e220000000800 */
[----:B------:R-:W1:Y:S07]  /*0010*/  S2R R0, SR_TID.X ;  /* 0x0000000000007919 */ /* 0x000e6e0000002100 */
[----:B------:R-:W1:Y:S01]  /*0020*/  S2UR UR4, SR_CTAID.X ;  /* 0x00000000000479c3 */ /* 0x000e620000002500 */
[----:B------:R-:W2:Y:S01]  /*0030*/  LDCU UR5, c[0x0][0x3bc] ;  /* 0x00007780ff0577ac */ /* 0x000ea20008000800 */
[----:B0-----:R-:W-:-:S06]  /*0040*/  IADD3 R1, PT, PT, R1, -0x58, RZ ;  /* 0xffffffa801017810 */ /* 0x001fcc0007ffe0ff */
[----:B------:R-:W1:Y:S02]  /*0050*/  LDC R13, c[0x0][0x360] ;  /* 0x0000d800ff0d7b82 */ /* 0x000e640000000800 */
[----:B-1----:R-:W-:-:S05]  /*0060*/  IMAD R13, R13, UR4, R0 ;  /* 0x000000040d0d7c24 */ /* 0x002fca000f8e0200 */
[----:B--2---:R-:W-:-:S13]  /*0070*/  ISETP.GE.AND P0, PT, R13, UR5, PT ;  /* 0x000000050d007c0c */ /* 0x004fda000bf06270 */
[----:B------:R-:W-:Y:S05]  /*0080*/  @P0 EXIT ;  /* 0x000000000000094d */ /* 0x000fea0003800000 */
[----:B------:R-:W0:Y:S01]  /*0090*/  LDC.64 R2, c[0x0][0x398] ;  /* 0x0000e600ff027b82 */ /* 0x000e220000000a00 */
[----:B------:R-:W1:Y:S01]  /*00a0*/  LDCU.64 UR8, c[0x0][0x358] ;  /* 0x00006b00ff0877ac */ /* 0x000e620008000a00 */
[----:B------:R-:W2:Y:S01]  /*00b0*/  LDCU UR4, c[0x0][0x3c8] ;  /* 0x00007900ff0477ac */ /* 0x000ea20008000800 */
[----:B0-----:R-:W-:-:S05]  /*00c0*/  IMAD.WIDE R2, R13, 0x4, R2 ;  /* 0x000000040d027825 */ /* 0x001fca00078e0202 */
[----:B-1----:R0:W5:Y:S01]  /*00d0*/  LDG.E R0, desc[UR8][R2.64] ;  /* 0x0000000802007981 */ /* 0x002162000c1e1900 */
[----:B--2---:R-:W-:Y:S01]  /*00e0*/  MOV R9, UR4 ;  /* 0x0000000400097c02 */ /* 0x004fe20008000f00 */
[----:B------:R-:W-:Y:S01]  /*00f0*/  UMOV UR5, 0x1 ;  /* 0x0000000100057882 */ /* 0x000fe20000000000 */
[----:B------:R-:W-:Y:S02]  /*0100*/  HFMA2 R7, -RZ, RZ, 1.875, 0 ;  /* 0x3f800000ff077431 */ /* 0x000fe400000001ff */
[----:B------:R-:W-:-:S13]  /*0110*/  ISETP.GE.AND P0, PT, R9, 0x1, PT ;  /* 0x000000010900780c */ /* 0x000fda0003f06270 */
[----:B0-----:R-:W-:Y:S05]  /*0120*/  @!P0 BRA `(.L_x_105) ;  /* 0x0000000400d88947 */ /* 0x001fea0003800000 */
[----:B------:R-:W0:Y:S01]  /*0130*/  LDCU UR6, c[0x0][0x3c0] ;  /* 0x00007800ff0677ac */ /* 0x000e220008000800 */
[C---:B------:R-:W-:Y:S01]  /*0140*/  ISETP.GE.U32.AND P2, PT, R9.reuse, 0x10, PT ;  /* 0x000000100900780c */ /* 0x040fe20003f46070 */
[----:B------:R-:W-:Y:S01]  /*0150*/  IMAD.MOV.U32 R7, RZ, RZ, 0x3f800000 ;  /* 0x3f800000ff077424 */ /* 0x000fe200078e00ff */
[----:B------:R-:W-:Y:S01]  /*0160*/  LOP3.LUT R14, R9, 0xf, RZ, 0xc0, !PT ;  /* 0x0000000f090e7812 */ /* 0x000fe200078ec0ff */
[----:B------:R-:W-:Y:S01]  /*0170*/  UMOV UR5, 0x1 ;  /* 0x0000000100057882 */ /* 0x000fe20000000000 */
[----:B------:R-:W-:Y:S02]  /*0180*/  MOV R2, RZ ;  /* 0x000000ff00027202 */ /* 0x000fe40000000f00 */
[----:B------:R-:W-:Y:S01]  /*0190*/  ISETP.NE.AND P1, PT, R14, RZ, PT ;  /* 0x000000ff0e00720c */ /* 0x000fe20003f25270 */
[----:B0-----:R-:W-:-:S06]  /*01a0*/  UIADD3 UR6, UPT, UPT, UR6, 0x1, URZ ;  /* 0x0000000106067890 */ /* 0x001fcc000fffe0ff */
[----:B------:R-:W-:Y:S06]  /*01b0*/  @!P2 BRA `(.L_x_106) ;  /* 0x0000000000b8a947 */ /* 0x000fec0003800000 */
[----:B------:R-:W-:Y:S01]  /*01c0*/  UIMAD UR4, UR6, UR6, URZ ;  /* 0x00000006060472a4 */ /* 0x000fe2000f8e02ff */
[----:B------:R-:W-:Y:S01]  /*01d0*/  HFMA2 R7, -RZ, RZ, 1.875, 0 ;  /* 0x3f800000ff077431 */ /* 0x000fe200000001ff */
[----:B------:R-:W-:Y:S01]  /*01e0*/  LOP3.LUT R2, R9, 0x7ffffff0, RZ, 0xc0, !PT ;  /* 0x7ffffff009027812 */ /* 0x000fe200078ec0ff */
[----:B------:R-:W-:Y:S01]  /*01f0*/  UMOV UR5, 0x1 ;  /* 0x0000000100057882 */ /* 0x000fe20000000000 */
[----:B------:R-:W-:Y:S01]  /*0200*/  UIMAD UR4, UR4, UR4, URZ ;  /* 0x00000004040472a4 */ /* 0x000fe2000f8e02ff */
[----:B------:R-:W-:-:S03]  /*0210*/  MOV R3, RZ ;  /* 0x000000ff00037202 */ /* 0x000fc60000000f00 */
[----:B------:R-:W-:-:S04]  /*0220*/  UIMAD UR4, UR4, UR4, URZ ;  /* 0x00000004040472a4 */ /* 0x000fc8000f8e02ff */
[----:B------:R-:W-:-:S12]  /*0230*/  UIMAD UR4, UR4, UR4, URZ ;  /* 0x00000004040472a4 */ /* 0x000fd8000f8e02ff */
.L_x_107:
[----:B------:R-:W0:Y:S02]  /*0240*/  LDC.64 R4, c[0x0][0x3b0] ;  /* 0x0000ec00ff047b82 */ /* 0x000e240000000a00 */
[----:B0-----:R-:W-:-:S05]  /*0250*/  IMAD.WIDE.U32 R4, R3, 0x4, R4 ;  /* 0x0000000403047825 */ /* 0x001fca00078e0004 */
[----:B------:R-:W2:Y:S04]  /*0260*/  LDG.E R12, desc[UR8][R4.64] ;  /* 0x00000008040c7981 */ /* 0x000ea8000c1e1900 */
[----:B------:R-:W3:Y:S04]  /*0270*/  LDG.E R15, desc[UR8][R4.64+0x4] ;  /* 0x00000408040f7981 */ /* 0x000ee8000c1e1900 */
[----:B------:R-:W4:Y:S04]  /*0280*/  LDG.E R17, desc[UR8][R4.64+0x8] ;  /* 0x0000080804117981 */ /* 0x000f28000c1e1900 */
        /* <DEDUP_REMOVED lines=12> */
[----:B------:R-:W4:Y:S01]  /*0350*/  LDG.E R11, desc[UR8][R4.64+0x3c] ;  /* 0x00003c08040b7981 */ /* 0x000f22000c1e1900 */
[----:B------:R-:W-:Y:S01]  /*0360*/  VIADD R3, R3, 0x10 ;  /* 0x0000001003037836 */ /* 0x000fe20000000000 */
[----:B------:R-:W-:-:S04]  /*0370*/  UIMAD UR5, UR4, UR5, URZ ;  /* 0x00000005040572a4 */ /* 0x000fc8000f8e02ff */
[----:B------:R-:W-:Y:S01]  /*0380*/  ISETP.NE.AND P2, PT, R3, R2, PT ;  /* 0x000000020300720c */ /* 0x000fe20003f45270 */
[----:B--2---:R-:W-:-:S04]  /*0390*/  FMUL R12, R12, R7 ;  /* 0x000000070c0c7220 */ /* 0x004fc80000400000 */
[----:B---3--:R-:W-:-:S04]  /*03a0*/  FMUL R12, R12, R15 ;  /* 0x0000000f0c0c7220 */ /* 0x008fc80000400000 */
[----:B----4-:R-:W-:-:S04]  /*03b0*/  FMUL R12, R12, R17 ;  /* 0x000000110c0c7220 */ /* 0x010fc80000400000 */
[----:B------:R-:W-:-:S04]  /*03c0*/  FMUL R12, R12, R19 ;  /* 0x000000130c0c7220 */ /* 0x000fc80000400000 */
        /* <DEDUP_REMOVED lines=11> */
[----:B------:R-:W-:Y:S01]  /*0480*/  FMUL R7, R8, R11 ;  /* 0x0000000b08077220 */ /* 0x000fe20000400000 */
[----:B------:R-:W-:Y:S06]  /*0490*/  @P2 BRA `(.L_x_107) ;  /* 0xfffffffc00682947 */ /* 0x000fec000383ffff */
.L_x_106:
[----:B------:R-:W-:Y:S05]  /*04a0*/  @!P1 BRA `(.L_x_105) ;  /* 0x0000000000f89947 */ /* 0x000fea0003800000 */
[----:B------:R-:W-:Y:S02]  /*04b0*/  ISETP.GE.U32.AND P1, PT, R14, 0x8, PT ;  /* 0x000000080e00780c */ /* 0x000fe40003f26070 */
[----:B------:R-:W-:-:S04]  /*04c0*/  LOP3.LUT R11, R9, 0x7, RZ, 0xc0, !PT ;  /* 0x00000007090b7812 */ /* 0x000fc800078ec0ff */
[----:B------:R-:W-:-:S07]  /*04d0*/  ISETP.NE.AND P2, PT, R11, RZ, PT ;  /* 0x000000ff0b00720c */ /* 0x000fce0003f45270 */
[----:B------:R-:W-:Y:S06]  /*04e0*/  @!P1 BRA `(.L_x_108) ;  /* 0x00000000006c9947 */ /* 0x000fec0003800000 */
        /* <DEDUP_REMOVED lines=9> */
[----:B------:R-:W4:Y:S01]  /*0580*/  LDG.E R18, desc[UR8][R4.64+0x1c] ;  /* 0x00001c0804127981 */ /* 0x000f22000c1e1900 */
[----:B------:R-:W-:Y:S01]  /*0590*/  UIMAD UR5, UR5, UR6, URZ ;  /* 0x00000006050572a4 */ /* 0x000fe2000f8e02ff */
[----:B------:R-:W-:-:S03]  /*05a0*/  IADD3 R2, PT, PT, R2, 0x8, RZ ;  /* 0x0000000802027810 */ /* 0x000fc60007ffe0ff */
[----:B------:R-:W-:-:S04]  /*05b0*/  UIMAD UR5, UR6, UR5, URZ ;  /* 0x00000005060572a4 */ /* 0x000fc8000f8e02ff */
[----:B------:R-:W-:-:S04]  /*05c0*/  UIMAD UR5, UR6, UR5, URZ ;  /* 0x00000005060572a4 */ /* 0x000fc8000f8e02ff */
[----:B------:R-:W-:-:S04]  /*05d0*/  UIMAD UR5, UR6, UR5, URZ ;  /* 0x00000005060572a4 */ /* 0x000fc8000f8e02ff */
[----:B------:R-:W-:-:S04]  /*05e0*/  UIMAD UR5, UR6, UR5, URZ ;  /* 0x00000005060572a4 */ /* 0x000fc8000f8e02ff */
[----:B------:R-:W-:-:S04]  /*05f0*/  UIMAD UR5, UR6, UR5, URZ ;  /* 0x00000005060572a4 */ /* 0x000fc8000f8e02ff */
[----:B------:R-:W-:-:S04]  /*0600*/  UIMAD UR5, UR6, UR5, URZ ;  /* 0x00000005060572a4 */ /* 0x000fc8000f8e02ff */
[----:B------:R-:W-:Y:S01]  /*0610*/  UIMAD UR5, UR6, UR5, URZ ;  /* 0x00000005060572a4 */ /* 0x000fe2000f8e02ff */
[----:B--2---:R-:W-:-:S04]  /*0620*/  FMUL R6, R7, R6 ;  /* 0x0000000607067220 */ /* 0x004fc80000400000 */
[----:B---3--:R-:W-:-:S04]  /*0630*/  FMUL R3, R6, R3 ;  /* 0x0000000306037220 */ /* 0x008fc80000400000 */
[----:B----4-:R-:W-:-:S04]  /*0640*/  FMUL R3, R3, R8 ;  /* 0x0000000803037220 */ /* 0x010fc80000400000 */
[----:B------:R-:W-:-:S04]  /*0650*/  FMUL R3, R3, R10 ;  /* 0x0000000a03037220 */ /* 0x000fc80000400000 */
[----:B------:R-:W-:-:S04]  /*0660*/  FMUL R3, R3, R12 ;  /* 0x0000000c03037220 */ /* 0x000fc80000400000 */
[----:B------:R-:W-:-:S04]  /*0670*/  FMUL R3, R3, R14 ;  /* 0x0000000e03037220 */ /* 0x000fc80000400000 */
[----:B------:R-:W-:-:S04]  /*0680*/  FMUL R3, R3, R16 ;  /* 0x0000001003037220 */ /* 0x000fc80000400000 */
[----:B------:R-:W-:-:S07]  /*0690*/  FMUL R7, R3, R18 ;  /* 0x0000001203077220 */ /* 0x000fce0000400000 */
.L_x_108:
        /* <DEDUP_REMOVED lines=10> */
[----:B------:R-:W4:Y:S01]  /*0740*/  LDG.E R10, desc[UR8][R4.64+0xc] ;  /* 0x00000c08040a7981 */ /* 0x000f22000c1e1900 */
[----:B------:R-:W-:Y:S01]  /*0750*/  UIMAD UR5, UR5, UR6, URZ ;  /* 0x00000006050572a4 */ /* 0x000fe2000f8e02ff */
[----:B------:R-:W-:-:S03]  /*0760*/  IADD3 R2, PT, PT, R2, 0x4, RZ ;  /* 0x0000000402027810 */ /* 0x000fc60007ffe0ff */
[----:B------:R-:W-:-:S04]  /*0770*/  UIMAD UR5, UR6, UR5, URZ ;  /* 0x00000005060572a4 */ /* 0x000fc8000f8e02ff */
[----:B------:R-:W-:-:S04]  /*0780*/  UIMAD UR5, UR6, UR5, URZ ;  /* 0x00000005060572a4 */ /* 0x000fc8000f8e02ff */
[----:B------:R-:W-:Y:S01]  /*0790*/  UIMAD UR5, UR6, UR5, URZ ;  /* 0x00000005060572a4 */ /* 0x000fe2000f8e02ff */
[----:B--2---:R-:W-:-:S04]  /*07a0*/  FMUL R6, R7, R6 ;  /* 0x0000000607067220 */ /* 0x004fc80000400000 */
[----:B---3--:R-:W-:-:S04]  /*07b0*/  FMUL R3, R6, R3 ;  /* 0x0000000306037220 */ /* 0x008fc80000400000 */
[----:B----4-:R-:W-:-:S04]  /*07c0*/  FMUL R3, R3, R8 ;  /* 0x0000000803037220 */ /* 0x010fc80000400000 */
[----:B------:R-:W-:-:S07]  /*07d0*/  FMUL R7, R3, R10 ;  /* 0x0000000a03077220 */ /* 0x000fce0000400000 */
.L_x_109:
[----:B------:R-:W-:Y:S05]  /*07e0*/  @!P2 BRA `(.L_x_105) ;  /* 0x000000000028a947 */ /* 0x000fea0003800000 */
[----:B------:R-:W0:Y:S01]  /*07f0*/  LDC.64 R10, c[0x0][0x3b0] ;  /* 0x0000ec00ff0a7b82 */ /* 0x000e220000000a00 */
[----:B------:R-:W-:-:S05]  /*0800*/  UMOV UR4, URZ ;  /* 0x000000ff00047c82 */ /* 0x000fca0008000000 */
.L_x_110:
[----:B0-----:R-:W-:-:S06]  /*0810*/  IMAD.WIDE.U32 R4, R2, 0x4, R10 ;  /* 0x0000000402047825 */ /* 0x001fcc00078e000a */
[----:B------:R-:W2:Y:S01]  /*0820*/  LDG.E R4, desc[UR8][R4.64] ;  /* 0x0000000804047981 */ /* 0x000ea2000c1e1900 */
[----:B------:R-:W-:Y:S01]  /*0830*/  UIADD3 UR4, UPT, UPT, UR4, 0x1, URZ ;  /* 0x0000000104047890 */ /* 0x000fe2000fffe0ff */
[----:B------:R-:W-:Y:S01]  /*0840*/  IADD3 R2, PT, PT, R2, 0x1, RZ ;  /* 0x0000000102027810 */ /* 0x000fe20007ffe0ff */
[----:B------:R-:W-:-:S04]  /*0850*/  UIMAD UR5, UR6, UR5, URZ ;  /* 0x00000005060572a4 */ /* 0x000fc8000f8e02ff */
[----:B------:R-:W-:Y:S01]  /*0860*/  ISETP.NE.AND P1, PT, R12, UR4, PT ;  /* 0x000000040c007c0c */ /* 0x000fe2000bf25270 */
[----:B--2---:R-:W-:-:S12]  /*0870*/  FMUL R7, R4, R7 ;  /* 0x0000000704077220 */ /* 0x004fd80000400000 */
[----:B------:R-:W-:Y:S05]  /*0880*/  @P1 BRA `(.L_x_110) ;  /* 0xfffffffc00e01947 */ /* 0x000fea000383ffff */
.L_x_105:
[----:B------:R-:W-:Y:S05]  /*0890*/  @!P0 BRA `(.L_x_111) ;  /* 0x0000001000a08947 */ /* 0x000fea0003800000 */
[----:B------:R-:W0:Y:S01]  /*08a0*/  LDC R10, c[0x0][0x3c0] ;  /* 0x0000f000ff0a7b82 */ /* 0x000e220000000800 */
[----:B------:R-:W-:Y:S01]  /*08b0*/  IMAD.MOV.U32 R12, RZ, RZ, RZ ;  /* 0x000000ffff0c7224 */ /* 0x000fe200078e00ff */
[----:B------:R-:W1:Y:S01]  /*08c0*/  LDCU UR4, c[0x0][0x3c0] ;  /* 0x00007800ff0477ac */ /* 0x000e620008000800 */
[----:B------:R-:W2:Y:S05]  /*08d0*/  LDCU UR6, c[0x0][0x3c8] ;  /* 0x00007900ff0677ac */ /* 0x000eaa0008000800 */
[----:B------:R-:W3:Y:S08]  /*08e0*/  LDC R9, c[0x0][0x3c8] ;  /* 0x0000f200ff097b82 */ /* 0x000ef00000000800 */
[----:B------:R-:W4:Y:S08]  /*08f0*/  LDC.64 R18, c[0x0][0x3b0] ;  /* 0x0000ec00ff127b82 */ /* 0x000f300000000a00 */
[----:B-12---:R-:W0:Y:S02]  /*0900*/  LDC.64 R20, c[0x0][0x380] ;  /* 0x0000e000ff147b82 */ /* 0x006e240000000a00 */
.L_x_140:
[----:B------:R-:W-:-:S09]  /*0910*/  ULOP3.LUT UP0, URZ, UR4, 0x1, URZ, 0xc0, !UPT ;  /* 0x0000000104ff7892 */ /* 0x000fd2000f80c0ff */
[----:B012-4-:R-:W-:Y:S05]  /*0920*/  BRA.U UP0, `(.L_x_112) ;  /* 0x00000001006c7547 */ /* 0x017fea000b800000 */
[----:B----4-:R-:W-:-:S06]  /*0930*/  IMAD.WIDE.U32 R16, R12, 0x4, R18 ;  /* 0x000000040c107825 */ /* 0x010fcc00078e0012 */
[----:B------:R-:W2:Y:S01]  /*0940*/  LDG.E R16, desc[UR8][R16.64] ;  /* 0x0000000810107981 */ /* 0x000ea2000c1e1900 */
[----:B------:R-:W-:-:S04]  /*0950*/  IMAD R15, R13, UR6, R12 ;  /* 0x000000060d0f7c24 */ /* 0x000fc8000f8e020c */
[----:B0-----:R-:W-:-:S05]  /*0960*/  IMAD.WIDE R14, R15, 0x4, R20 ;  /* 0x000000040f0e7825 */ /* 0x001fca00078e0214 */
[----:B------:R-:W4:Y:S01]  /*0970*/  LDG.E R3, desc[UR8][R14.64] ;  /* 0x000000080e037981 */ /* 0x000f22000c1e1900 */
[----:B------:R-:W-:Y:S01]  /*0980*/  BSSY.RECONVERGENT B2, `(.L_x_113) ;  /* 0x000000f000027945 */ /* 0x000fe20003800200 */
[----:B--2---:R-:W0:Y:S01]  /*0990*/  MUFU.RCP R2, R16 ;  /* 0x0000001000027308 */ /* 0x004e220000001000 */
[----:B----4-:R-:W-:-:S07]  /*09a0*/  FFMA R5, R16, 0.5, R3 ;  /* 0x3f00000010057823 */ /* 0x010fce0000000003 */
[----:B------:R-:W1:Y:S01]  /*09b0*/  FCHK P0, R5, R16 ;  /* 0x0000001005007302 */ /* 0x000e620000000000 */
[----:B0-----:R-:W-:-:S04]  /*09c0*/  FFMA R11, -R16, R2, 1 ;  /* 0x3f800000100b7423 */ /* 0x001fc80000000102 */
[----:B------:R-:W-:Y:S01]  /*09d0*/  FFMA R4, R2, R11, R2 ;  /* 0x0000000b02047223 */ /* 0x000fe20000000002 */
[----:B------:R-:W-:-:S03]  /*09e0*/  MOV R2, R16 ;  /* 0x0000001000027202 */ /* 0x000fc60000000f00 */
[----:B------:R-:W-:-:S04]  /*09f0*/  FFMA R11, R5, R4, RZ ;  /* 0x00000004050b7223 */ /* 0x000fc800000000ff */
[----:B------:R-:W-:-:S04]  /*0a00*/  FFMA R6, -R16, R11, R5 ;  /* 0x0000000b10067223 */ /* 0x000fc80000000105 */
[----:B------:R-:W-:Y:S01]  /*0a10*/  FFMA R4, R4, R6, R11 ;  /* 0x0000000604047223 */ /* 0x000fe2000000000b */
[----:B-1----:R-:W-:Y:S06]  /*0a20*/  @!P0 BRA `(.L_x_114) ;  /* 0x0000000000108947 */ /* 0x002fec0003800000 */
[----:B------:R-:W-:Y:S02]  /*0a30*/  MOV R6, R16 ;  /* 0x0000001000067202 */ /* 0x000fe40000000f00 */
[----:B------:R-:W-:-:S07]  /*0a40*/  MOV R8, 0xa60 ;  /* 0x00000a6000087802 */ /* 0x000fce0000000f00 */
[----:B---3-5:R-:W-:Y:S05]  /*0a50*/  CALL.REL.NOINC `($__internal_2_$__cuda_sm3x_div_rn_noftz_f32_slowpath) ;  /* 0x0000005c007c7944 */ /* 0x028fea0003c00000 */
[----:B------:R-:W-:-:S07]  /*0a60*/  MOV R4, R5 ;  /* 0x0000000500047202 */ /* 0x000fce0000000f00 */
.L_x_114:
[----:B------:R-:W-:Y:S05]  /*0a70*/  BSYNC.RECONVERGENT B2 ;  /* 0x0000000000027941 */ /* 0x000fea0003800200 */
.L_x_113:
[----:B------:R-:W0:Y:S01]  /*0a80*/  F2I.TRUNC.NTZ R4, R4 ;  /* 0x0000000400047305 */ /* 0x000e22000020f100 */
[----:B------:R-:W-:-:S05]  /*0a90*/  IMAD R11, R12, 0x4, R1 ;  /* 0x000000040c0b7824 */ /* 0x000fca00078e0201 */
[----:B0-----:R0:W-:Y:S01]  /*0aa0*/  STL [R11+0x48], R4 ;  /* 0x000048040b007387 */ /* 0x0011e20000100800 */
[----:B------:R-:W-:-:S05]  /*0ab0*/  I2FP.F32.S32 R5, R4 ;  /* 0x0000000400057245 */ /* 0x000fca0000201400 */
[----:B------:R-:W-:Y:S01]  /*0ac0*/  FFMA R5, -R2, R5, R3 ;  /* 0x0000000502057223 */ /* 0x000fe20000000103 */
[----:B------:R-:W-:Y:S06]  /*0ad0*/  BRA `(.L_x_115) ;  /* 0x00000000006c7947 */ /* 0x000fec0003800000 */
.L_x_112:
[----:B----4-:R-:W-:-:S06]  /*0ae0*/  IMAD.WIDE.U32 R14, R12, 0x4, R18 ;  /* 0x000000040c0e7825 */ /* 0x010fcc00078e0012 */
[----:B------:R-:W2:Y:S01]  /*0af0*/  LDG.E R14, desc[UR8][R14.64] ;  /* 0x000000080e0e7981 */ /* 0x000ea2000c1e1900 */
[----:B------:R-:W-:-:S04]  /*0b00*/  IMAD R5, R13, UR6, R12 ;  /* 0x000000060d057c24 */ /* 0x000fc8000f8e020c */
[----:B0-----:R-:W-:-:S05]  /*0b10*/  IMAD.WIDE R4, R5, 0x4, R20 ;  /* 0x0000000405047825 */ /* 0x001fca00078e0214 */
[----:B------:R-:W4:Y:S01]  /*0b20*/  LDG.E R3, desc[UR8][R4.64] ;  /* 0x0000000804037981 */ /* 0x000f22000c1e1900 */
[----:B------:R-:W-:Y:S01]  /*0b30*/  BSSY.RECONVERGENT B2, `(.L_x_116) ;  /* 0x000000f000027945 */ /* 0x000fe20003800200 */
[----:B--2---:R-:W0:Y:S08]  /*0b40*/  MUFU.RCP R2, R14 ;  /* 0x0000000e00027308 */ /* 0x004e300000001000 */
[----:B----4-:R-:W1:Y:S01]  /*0b50*/  FCHK P0, R3, R14 ;  /* 0x0000000e03007302 */ /* 0x010e620000000000 */
        /* <DEDUP_REMOVED lines=8> */
[----:B------:R-:W-:Y:S02]  /*0be0*/  MOV R5, R3 ;  /* 0x0000000300057202 */ /* 0x000fe40000000f00 */
[----:B------:R-:W-:-:S07]  /*0bf0*/  MOV R8, 0xc10 ;  /* 0x00000c1000087802 */ /* 0x000fce0000000f00 */
[----:B---3-5:R-:W-:Y:S05]  /*0c00*/  CALL.REL.NOINC `($__internal_2_$__cuda_sm3x_div_rn_noftz_f32_slowpath) ;  /* 0x0000005c00107944 */ /* 0x028fea0003c00000 */
[----:B------:R-:W-:-:S07]  /*0c10*/  IMAD.MOV.U32 R6, RZ, RZ, R5 ;  /* 0x000000ffff067224 */ /* 0x000fce00078e0005 */
.L_x_117:
[----:B------:R-:W-:Y:S05]  /*0c20*/  BSYNC.RECONVERGENT B2 ;  /* 0x0000000000027941 */ /* 0x000fea0003800200 */
.L_x_116:
[----:B------:R-:W0:Y:S01]  /*0c30*/  F2I.TRUNC.NTZ R6, R6 ;  /* 0x0000000600067305 */ /* 0x000e22000020f100 */
[----:B------:R-:W-:-:S05]  /*0c40*/  LEA R11, R12, R1, 0x2 ;  /* 0x000000010c0b7211 */ /* 0x000fca00078e10ff */
[----:B0-----:R1:W-:Y:S01]  /*0c50*/  STL [R11+0x48], R6 ;  /* 0x000048060b007387 */ /* 0x0013e20000100800 */
[----:B------:R-:W-:-:S05]  /*0c60*/  I2FP.F32.S32 R4, R6 ;  /* 0x0000000600047245 */ /* 0x000fca0000201400 */
[----:B------:R-:W-:-:S04]  /*0c70*/  FADD R4, R4, 0.5 ;  /* 0x3f00000004047421 */ /* 0x000fc80000000000 */
[----:B-1----:R-:W-:-:S07]  /*0c80*/  FFMA R5, -R2, R4, R3 ;  /* 0x0000000402057223 */ /* 0x002fce0000000103 */
.L_x_115:
[----:B------:R-:W1:Y:S01]  /*0c90*/  MUFU.RCP R3, R2 ;  /* 0x0000000200037308 */ /* 0x000e620000001000 */
[----:B------:R-:W-:Y:S01]  /*0ca0*/  BSSY.RECONVERGENT B2, `(.L_x_118) ;  /* 0x000000d000027945 */ /* 0x000fe20003800200 */
[----:B0-----:R-:W-:-:S06]  /*0cb0*/  IMAD R11, R12, 0x18, R1 ;  /* 0x000000180c0b7824 */ /* 0x001fcc00078e0201 */
[----:B------:R-:W0:Y:S01]  /*0cc0*/  FCHK P0, R5, R2 ;  /* 0x0000000205007302 */ /* 0x000e220000000000 */
[----:B-1----:R-:W-:-:S04]  /*0cd0*/  FFMA R14, R3, -R2, 1 ;  /* 0x3f800000030e7423 */ /* 0x002fc80000000802 */
[----:B------:R-:W-:-:S04]  /*0ce0*/  FFMA R14, R3, R14, R3 ;  /* 0x0000000e030e7223 */ /* 0x000fc80000000003 */
[----:B------:R-:W-:-:S04]  /*0cf0*/  FFMA R4, R14, R5, RZ ;  /* 0x000000050e047223 */ /* 0x000fc800000000ff */
[----:B------:R-:W-:-:S04]  /*0d00*/  FFMA R3, R4, -R2, R5 ;  /* 0x8000000204037223 */ /* 0x000fc80000000005 */
[----:B------:R-:W-:Y:S01]  /*0d10*/  FFMA R14, R14, R3, R4 ;  /* 0x000000030e0e7223 */ /* 0x000fe20000000004 */
[----:B0-----:R-:W-:Y:S06]  /*0d20*/  @!P0 BRA `(.L_x_119) ;  /* 0x0000000000108947 */ /* 0x001fec0003800000 */
[----:B------:R-:W-:Y:S02]  /*0d30*/  MOV R6, R2 ;  /* 0x0000000200067202 */ /* 0x000fe40000000f00 */
[----:B------:R-:W-:-:S07]  /*0d40*/  MOV R8, 0xd60 ;  /* 0x00000d6000087802 */ /* 0x000fce0000000f00 */
[----:B---3-5:R-:W-:Y:S05]  /*0d50*/  CALL.REL.NOINC `($__internal_2_$__cuda_sm3x_div_rn_noftz_f32_slowpath) ;  /* 0x0000005800bc7944 */ /* 0x028fea0003c00000 */
[----:B------:R-:W-:-:S07]  /*0d60*/  MOV R14, R5 ;  /* 0x00000005000e7202 */ /* 0x000fce0000000f00 */
.L_x_119:
[----:B------:R-:W-:Y:S05]  /*0d70*/  BSYNC.RECONVERGENT B2 ;  /* 0x0000000000027941 */ /* 0x000fea0003800200 */
.L_x_118:
[----:B------:R-:W-:-:S13]  /*0d80*/  ISETP.GT.AND P0, PT, R10, 0x1, PT ;  /* 0x000000010a00780c */ /* 0x000fda0003f04270 */
[----:B------:R-:W-:Y:S05]  /*0d90*/  @P0 BRA `(.L_x_120) ;  /* 0x0000000000300947 */ /* 0x000fea0003800000 */
[----:B------:R-:W-:-:S05]  /*0da0*/  VIMNMX.U32 R2, PT, PT, R10, 0x2, PT ;  /* 0x000000020a027848 */ /* 0x000fca0003fe0000 */
[----:B------:R-:W-:-:S04]  /*0db0*/  IMAD.SHL.U32 R4, R2, 0x4, RZ ;  /* 0x0000000402047824 */ /* 0x000fc800078e00ff */
[----:B------:R-:W0:Y:S02]  /*0dc0*/  LDC R2, c[0x2][R4] ;  /* 0x0080000004027b82 */ /* 0x000e240000000800 */
[----:B0-----:R-:W-:-:S04]  /*0dd0*/  SHF.R.S32.HI R3, RZ, 0x1f, R2 ;  /* 0x0000001fff037819 */ /* 0x001fc80000011402 */
.L_x_506:
[----:B------:R-:W-:Y:S05]  /*0de0*/  BRX R2 -0xdf0                                                              (*"BRANCH_TARGETS .L_x_507,.L_x_508,.L_x_121"*) ;  /* 0xfffffff002847949 */ /* 0x000fea000383ffff */
.L_x_508:
[C---:B------:R-:W-:Y:S01]  /*0df0*/  FADD R2, -R14.reuse, 0.5 ;  /* 0x3f0000000e027421 */ /* 0x040fe20000000100 */
[----:B------:R-:W-:-:S05]  /*0e00*/  FADD R3, R14, 0.5 ;  /* 0x3f0000000e037421 */ /* 0x000fca0000000000 */
[----:B------:R0:W-:Y:S01]  /*0e10*/  STL.64 [R11], R2 ;  /* 0x000000020b007387 */ /* 0x0001e20000100a00 */
[----:B------:R-:W-:Y:S05]  /*0e20*/  BRA `(.L_x_121) ;  /* 0x0000000c00307947 */ /* 0x000fea0003800000 */
.L_x_507:
[----:B------:R-:W-:-:S05]  /*0e30*/  HFMA2 R2, -RZ, RZ, 1.875, 0 ;  /* 0x3f800000ff027431 */ /* 0x000fca00000001ff */
[----:B------:R1:W-:Y:S01]  /*0e40*/  STL [R11], R2 ;  /* 0x000000020b007387 */ /* 0x0003e20000100800 */
[----:B------:R-:W-:Y:S05]  /*0e50*/  BRA `(.L_x_121) ;  /* 0x0000000c00247947 */ /* 0x000fea0003800000 */
.L_x_120:
[----:B------:R-:W-:-:S04]  /*0e60*/  MOV R3, 0xfffffffe ;  /* 0xfffffffe00037802 */ /* 0x000fc80000000f00 */
[----:B------:R-:W-:-:S04]  /*0e70*/  VIADDMNMX.U32 R2, R10, R3, 0x3, PT ;  /* 0x000000030a027446 */ /* 0x000fc80003800003 */
[----:B------:R-:W-:-:S04]  /*0e80*/  SHF.L.U32 R4, R2, 0x2, RZ ;  /* 0x0000000202047819 */ /* 0x000fc800000006ff */
[----:B------:R-:W0:Y:S02]  /*0e90*/  LDC R2, c[0x2][R4+0xc] ;  /* 0x0080030004027b82 */ /* 0x000e240000000800 */
[----:B0-----:R-:W-:-:S04]  /*0ea0*/  SHF.R.S32.HI R3, RZ, 0x1f, R2 ;  /* 0x0000001fff037819 */ /* 0x001fc80000011402 */
.L_x_510:
[----:B------:R-:W-:Y:S05]  /*0eb0*/  BRX R2 -0xec0                                                              (*"BRANCH_TARGETS .L_x_511,.L_x_512,.L_x_513,.L_x_121"*) ;  /* 0xfffffff002507949 */ /* 0x000fea000383ffff */
.L_x_513:
[----:B------:R-:W-:Y:S02]  /*0ec0*/  IMAD.MOV.U32 R5, RZ, RZ, 0x3f800000 ;  /* 0x3f800000ff057424 */ /* 0x000fe400078e00ff */
[C---:B------:R-:W-:Y:S01]  /*0ed0*/  FMUL R16, R14.reuse, R14 ;  /* 0x0000000e0e107220 */ /* 0x040fe20000400000 */
[----:B------:R-:W-:Y:S01]  /*0ee0*/  HFMA2 R4, -RZ, RZ, 0.8955078125, -0.052093505859375 ;  /* 0x3b2aaaabff047431 */ /* 0x000fe200000001ff */
[----:B------:R-:W-:Y:S01]  /*0ef0*/  BSSY.RECONVERGENT B2, `(.L_x_122) ;  /* 0x0000011000027945 */ /* 0x000fe20003800200 */
[----:B------:R-:W-:Y:S01]  /*0f00*/  FFMA R3, R14, -8, R5 ;  /* 0xc10000000e037823 */ /* 0x000fe20000000005 */
[----:B------:R-:W-:-:S03]  /*0f10*/  FMUL R15, R16, R16 ;  /* 0x00000010100f7220 */ /* 0x000fc60000400000 */
[----:B------:R-:W-:-:S04]  /*0f20*/  FFMA R2, R16, 24, R3 ;  /* 0x41c0000010027823 */ /* 0x000fc80000000003 */
[----:B------:R-:W-:Y:S01]  /*0f30*/  FFMA R2, R15, -32, R2 ;  /* 0xc20000000f027823 */ /* 0x000fe20000000002 */
[----:B------:R-:W-:-:S03]  /*0f40*/  FFMA R3, R4, -384, R5 ;  /* 0xc3c0000004037823 */ /* 0x000fc60000000005 */
[----:B------:R-:W-:Y:S01]  /*0f50*/  FFMA R5, R15, 16, R2 ;  /* 0x418000000f057823 */ /* 0x000fe20000000002 */
[----:B------:R-:W-:-:S03]  /*0f60*/  FFMA R4, R3, R4, 0.002604166744276881218 ;  /* 0x3b2aaaab03047423 */ /* 0x000fc60000000004 */
[----:B------:R-:W0:Y:S01]  /*0f70*/  FCHK P0, R5, 384 ;  /* 0x43c0000005007902 */ /* 0x000e220000000000 */
[----:B------:R-:W-:-:S04]  /*0f80*/  FFMA R2, R5, R4, RZ ;  /* 0x0000000405027223 */ /* 0x000fc800000000ff */
[----:B------:R-:W-:-:S04]  /*0f90*/  FFMA R3, R2, -384, R5 ;  /* 0xc3c0000002037823 */ /* 0x000fc80000000005 */
[----:B------:R-:W-:Y:S01]  /*0fa0*/  FFMA R4, R4, R3, R2 ;  /* 0x0000000304047223 */ /* 0x000fe20000000002 */
[----:B0-----:R-:W-:Y:S06]  /*0fb0*/  @!P0 BRA `(.L_x_123) ;  /* 0x0000000000108947 */ /* 0x001fec0003800000 */
[----:B------:R-:W-:Y:S02]  /*0fc0*/  MOV R6, 0x43c00000 ;  /* 0x43c0000000067802 */ /* 0x000fe40000000f00 */
[----:B------:R-:W-:-:S07]  /*0fd0*/  MOV R8, 0xff0 ;  /* 0x00000ff000087802 */ /* 0x000fce0000000f00 */
[----:B---3-5:R-:W-:Y:S05]  /*0fe0*/  CALL.REL.NOINC `($__internal_2_$__cuda_sm3x_div_rn_noftz_f32_slowpath) ;  /* 0x0000005800187944 */ /* 0x028fea0003c00000 */
[----:B------:R-:W-:-:S07]  /*0ff0*/  MOV R4, R5 ;  /* 0x0000000500047202 */ /* 0x000fce0000000f00 */
.L_x_123:
[----:B------:R-:W-:Y:S05]  /*1000*/  BSYNC.RECONVERGENT B2 ;  /* 0x0000000000027941 */ /* 0x000fea0003800200 */
.L_x_122:
[----:B------:R-:W-:Y:S02]  /*1010*/  IMAD.MOV.U32 R3, RZ, RZ, 0x42300000 ;  /* 0x42300000ff037424 */ /* 0x000fe400078e00ff */
[----:B------:R-:W-:Y:S01]  /*1020*/  HFMA2 R6, -RZ, RZ, 1.041015625, -0.052093505859375 ;  /* 0x3c2aaaabff067431 */ /* 0x000fe200000001ff */
[----:B------:R-:W-:Y:S01]  /*1030*/  MOV R5, 0x3f800000 ;  /* 0x3f80000000057802 */ /* 0x000fe20000000f00 */
[----:B------:R-:W-:Y:S01]  /*1040*/  BSSY.RECONVERGENT B2, `(.L_x_124) ;  /* 0x0000010000027945 */ /* 0x000fe20003800200 */
[----:B------:R-:W-:-:S04]  /*1050*/  FFMA R3, R14, -R3, 19 ;  /* 0x419800000e037423 */ /* 0x000fc80000000803 */
[----:B------:R-:W-:Y:S01]  /*1060*/  FFMA R2, R16, 24, R3 ;  /* 0x41c0000010027823 */ /* 0x000fe20000000003 */
[----:B------:R-:W-:-:S03]  /*1070*/  FFMA R3, R6, -96, R5 ;  /* 0xc2c0000006037823 */ /* 0x000fc60000000005 */
[----:B------:R-:W-:Y:S01]  /*1080*/  FFMA R2, R15, 16, R2 ;  /* 0x418000000f027823 */ /* 0x000fe20000000002 */
[----:B------:R-:W-:-:S03]  /*1090*/  FFMA R3, R3, R6, 0.010416666977107524872 ;  /* 0x3c2aaaab03037423 */ /* 0x000fc60000000006 */
[----:B------:R-:W-:-:S04]  /*10a0*/  FFMA R2, R15, -16, R2 ;  /* 0xc18000000f027823 */ /* 0x000fc80000000002 */
[----:B------:R-:W0:Y:S01]  /*10b0*/  FCHK P0, R2, 96 ;  /* 0x42c0000002007902 */ /* 0x000e220000000000 */
[----:B------:R-:W-:-:S04]  /*10c0*/  FFMA R5, R2, R3, RZ ;  /* 0x0000000302057223 */ /* 0x000fc800000000ff */
[----:B------:R-:W-:-:S04]  /*10d0*/  FFMA R6, R5, -96, R2 ;  /* 0xc2c0000005067823 */ /* 0x000fc80000000002 */
[----:B------:R-:W-:Y:S01]  /*10e0*/  FFMA R5, R3, R6, R5 ;  /* 0x0000000603057223 */ /* 0x000fe20000000005 */
[----:B0-----:R-:W-:Y:S06]  /*10f0*/  @!P0 BRA `(.L_x_125) ;  /* 0x0000000000108947 */ /* 0x001fec0003800000 */
[----:B------:R-:W-:Y:S01]  /*1100*/  MOV R5, R2 ;  /* 0x0000000200057202 */ /* 0x000fe20000000f00 */
[----:B------:R-:W-:Y:S01]  /*1110*/  IMAD.MOV.U32 R6, RZ, RZ, 0x42c00000 ;  /* 0x42c00000ff067424 */ /* 0x000fe200078e00ff */
[----:B------:R-:W-:-:S07]  /*1120*/  MOV R8, 0x1140 ;  /* 0x0000114000087802 */ /* 0x000fce0000000f00 */
[----:B---3-5:R-:W-:Y:S05]  /*1130*/  CALL.REL.NOINC `($__internal_2_$__cuda_sm3x_div_rn_noftz_f32_slowpath) ;  /* 0x0000005400c47944 */ /* 0x028fea0003c00000 */
.L_x_125:
[----:B------:R-:W-:Y:S05]  /*1140*/  BSYNC.RECONVERGENT B2 ;  /* 0x0000000000027941 */ /* 0x000fea0003800200 */
.L_x_124:
[----:B------:R-:W-:Y:S01]  /*1150*/  MOV R3, 0x42f00000 ;  /* 0x42f0000000037802 */ /* 0x000fe20000000f00 */
[----:B------:R-:W-:Y:S01]  /*1160*/  HFMA2 R17, -RZ, RZ, 0.9580078125, -0.052093505859375 ;  /* 0x3baaaaabff117431 */ /* 0x000fe200000001ff */
[----:B------:R0:W-:Y:S01]  /*1170*/  STL.64 [R11], R4 ;  /* 0x000000040b007387 */ /* 0x0001e20000100a00 */
[----:B------:R-:W-:Y:S01]  /*1180*/  HFMA2 R6, -RZ, RZ, 1.875, 0 ;  /* 0x3f800000ff067431 */ /* 0x000fe200000001ff */
[----:B------:R-:W-:Y:S01]  /*1190*/  BSSY.RECONVERGENT B2, `(.L_x_126) ;  /* 0x000000f000027945 */ /* 0x000fe20003800200 */
[----:B------:R-:W-:-:S04]  /*11a0*/  FFMA R2, R16, -R3, 115 ;  /* 0x42e6000010027423 */ /* 0x000fc80000000803 */
[----:B------:R-:W-:-:S04]  /*11b0*/  FFMA R3, R15, 48, R2 ;  /* 0x424000000f037823 */ /* 0x000fc80000000002 */
[----:B------:R-:W1:Y:S01]  /*11c0*/  FCHK P0, R3, 192 ;  /* 0x4340000003007902 */ /* 0x000e620000000000 */
[----:B------:R-:W-:-:S04]  /*11d0*/  FFMA R6, R17, -192, R6 ;  /* 0xc340000011067823 */ /* 0x000fc80000000006 */
[----:B------:R-:W-:-:S04]  /*11e0*/  FFMA R6, R6, R17, 0.0052083334885537624359 ;  /* 0x3baaaaab06067423 */ /* 0x000fc80000000011 */
[----:B------:R-:W-:-:S04]  /*11f0*/  FFMA R2, R3, R6, RZ ;  /* 0x0000000603027223 */ /* 0x000fc800000000ff */
[----:B------:R-:W-:-:S04]  /*1200*/  FFMA R17, R2, -192, R3 ;  /* 0xc340000002117823 */ /* 0x000fc80000000003 */
[----:B------:R-:W-:Y:S01]  /*1210*/  FFMA R2, R6, R17, R2 ;  /* 0x0000001106027223 */ /* 0x000fe20000000002 */
[----:B01----:R-:W-:Y:S06]  /*1220*/  @!P0 BRA `(.L_x_127) ;  /* 0x0000000000148947 */ /* 0x003fec0003800000 */
[----:B------:R-:W-:Y:S01]  /*1230*/  IMAD.MOV.U32 R5, RZ, RZ, R3 ;  /* 0x000000ffff057224 */ /* 0x000fe200078e0003 */
[----:B------:R-:W-:Y:S02]  /*1240*/  MOV R6, 0x43400000 ;  /* 0x4340000000067802 */ /* 0x000fe40000000f00 */
[----:B------:R-:W-:-:S07]  /*1250*/  MOV R8, 0x1270 ;  /* 0x0000127000087802 */ /* 0x000fce0000000f00 */
[----:B---3-5:R-:W-:Y:S05]  /*1260*/  CALL.REL.NOINC `($__internal_2_$__cuda_sm3x_div_rn_noftz_f32_slowpath) ;  /* 0x0000005400787944 */ /* 0x028fea0003c00000 */
[----:B------:R-:W-:-:S07]  /*1270*/  MOV R2, R5 ;  /* 0x0000000500027202 */ /* 0x000fce0000000f00 */
.L_x_127:
[----:B------:R-:W-:Y:S05]  /*1280*/  BSYNC.RECONVERGENT B2 ;  /* 0x0000000000027941 */ /* 0x000fea0003800200 */
.L_x_126:
[----:B------:R-:W-:Y:S01]  /*1290*/  HFMA2 R3, -RZ, RZ, 3.09375, 0 ;  /* 0x42300000ff037431 */ /* 0x000fe200000001ff */
[----:B------:R-:W-:Y:S01]  /*12a0*/  MOV R6, 0x3f800000 ;  /* 0x3f80000000067802 */ /* 0x000fe20000000f00 */
[----:B------:R-:W-:Y:S01]  /*12b0*/  IMAD.MOV.U32 R5, RZ, RZ, 0x3c2aaaab ;  /* 0x3c2aaaabff057424 */ /* 0x000fe200078e00ff */
[----:B------:R-:W-:Y:S03]  /*12c0*/  BSSY.RECONVERGENT B2, `(.L_x_128) ;  /* 0x0000011000027945 */ /* 0x000fe60003800200 */
[----:B------:R-:W-:Y:S01]  /*12d0*/  FFMA R6, R5, -96, R6 ;  /* 0xc2c0000005067823 */ /* 0x000fe20000000006 */
[----:B------:R-:W-:-:S04]  /*12e0*/  FFMA R3, R14, R3, 19 ;  /* 0x419800000e037423 */ /* 0x000fc80000000003 */
[----:B------:R-:W-:Y:S01]  /*12f0*/  FFMA R4, R16, 24, R3 ;  /* 0x41c0000010047823 */ /* 0x000fe20000000003 */
[----:B------:R-:W-:-:S03]  /*1300*/  FFMA R3, R6, R5, 0.010416666977107524872 ;  /* 0x3c2aaaab06037423 */ /* 0x000fc60000000005 */
[----:B------:R-:W-:-:S04]  /*1310*/  FFMA R4, R15, -16, R4 ;  /* 0xc18000000f047823 */ /* 0x000fc80000000004 */
[----:B------:R-:W-:-:S04]  /*1320*/  FFMA R17, R15, -16, R4 ;  /* 0xc18000000f117823 */ /* 0x000fc80000000004 */
[----:B------:R-:W0:Y:S01]  /*1330*/  FCHK P0, R17, 96 ;  /* 0x42c0000011007902 */ /* 0x000e220000000000 */
[----:B------:R-:W-:-:S04]  /*1340*/  FFMA R4, R3, R17, RZ ;  /* 0x0000001103047223 */ /* 0x000fc800000000ff */
[----:B------:R-:W-:-:S04]  /*1350*/  FFMA R5, R4, -96, R17 ;  /* 0xc2c0000004057823 */ /* 0x000fc80000000011 */
[----:B------:R-:W-:Y:S01]  /*1360*/  FFMA R3, R3, R5, R4 ;  /* 0x0000000503037223 */ /* 0x000fe20000000004 */
[----:B0-----:R-:W-:Y:S06]  /*1370*/  @!P0 BRA `(.L_x_129) ;  /* 0x0000000000148947 */ /* 0x001fec0003800000 */
[----:B------:R-:W-:Y:S02]  /*1380*/  MOV R5, R17 ;  /* 0x0000001100057202 */ /* 0x000fe40000000f00 */
[----:B------:R-:W-:Y:S02]  /*1390*/  MOV R6, 0x42c00000 ;  /* 0x42c0000000067802 */ /* 0x000fe40000000f00 */
[----:B------:R-:W-:-:S07]  /*13a0*/  MOV R8, 0x13c0 ;  /* 0x000013c000087802 */ /* 0x000fce0000000f00 */
[----:B---3-5:R-:W-:Y:S05]  /*13b0*/  CALL.REL.NOINC `($__internal_2_$__cuda_sm3x_div_rn_noftz_f32_slowpath) ;  /* 0x0000005400247944 */ /* 0x028fea0003c00000 */
[----:B------:R-:W-:-:S07]  /*13c0*/  IMAD.MOV.U32 R3, RZ, RZ, R5 ;  /* 0x000000ffff037224 */ /* 0x000fce00078e0005 */
.L_x_129:
[----:B------:R-:W-:Y:S05]  /*13d0*/  BSYNC.RECONVERGENT B2 ;  /* 0x0000000000027941 */ /* 0x000fea0003800200 */
.L_x_128:
[----:B------:R-:W-:Y:S01]  /*13e0*/  HFMA2 R17, -RZ, RZ, 1.875, 0 ;  /* 0x3f800000ff117431 */ /* 0x000fe200000001ff */
[----:B------:R-:W-:Y:S01]  /*13f0*/  MOV R4, 0x3b2aaaab ;  /* 0x3b2aaaab00047802 */ /* 0x000fe20000000f00 */
[----:B------:R0:W-:Y:S01]  /*1400*/  STL.64 [R11+0x8], R2 ;  /* 0x000008020b007387 */ /* 0x0001e20000100a00 */
[----:B------:R-:W-:Y:S02]  /*1410*/  BSSY.RECONVERGENT B2, `(.L_x_130) ;  /* 0x0000010000027945 */ /* 0x000fe40003800200 */
[--C-:B------:R-:W-:Y:S01]  /*1420*/  FFMA R5, R14, 8, R17.reuse ;  /* 0x410000000e057823 */ /* 0x100fe20000000011 */
[----:B------:R-:W-:-:S03]  /*1430*/  FFMA R17, R4, -384, R17 ;  /* 0xc3c0000004117823 */ /* 0x000fc60000000011 */
[----:B------:R-:W-:Y:S01]  /*1440*/  FFMA R16, R16, 24, R5 ;  /* 0x41c0000010107823 */ /* 0x000fe20000000005 */
[----:B------:R-:W-:-:S03]  /*1450*/  FFMA R4, R17, R4, 0.002604166744276881218 ;  /* 0x3b2aaaab11047423 */ /* 0x000fc60000000004 */
[----:B------:R-:W-:-:S04]  /*1460*/  FFMA R16, R15, 32, R16 ;  /* 0x420000000f107823 */ /* 0x000fc80000000010 */
[----:B------:R-:W-:-:S04]  /*1470*/  FFMA R16, R15, 16, R16 ;  /* 0x418000000f107823 */ /* 0x000fc80000000010 */
[----:B------:R-:W1:Y:S01]  /*1480*/  FCHK P0, R16, 384 ;  /* 0x43c0000010007902 */ /* 0x000e620000000000 */
[----:B------:R-:W-:-:S04]  /*1490*/  FFMA R5, R4, R16, RZ ;  /* 0x0000001004057223 */ /* 0x000fc800000000ff */
[----:B------:R-:W-:-:S04]  /*14a0*/  FFMA R6, R5, -384, R16 ;  /* 0xc3c0000005067823 */ /* 0x000fc80000000010 */
[----:B------:R-:W-:Y:S01]  /*14b0*/  FFMA R5, R4, R6, R5 ;  /* 0x0000000604057223 */ /* 0x000fe20000000005 */
[----:B01----:R-:W-:Y:S06]  /*14c0*/  @!P0 BRA `(.L_x_131) ;  /* 0x0000000000108947 */ /* 0x003fec0003800000 */
[----:B------:R-:W-:Y:S01]  /*14d0*/  MOV R5, R16 ;  /* 0x0000001000057202 */ /* 0x000fe20000000f00 */
[----:B------:R-:W-:Y:S01]  /*14e0*/  IMAD.MOV.U32 R6, RZ, RZ, 0x43c00000 ;  /* 0x43c00000ff067424 */ /* 0x000fe200078e00ff */
[----:B------:R-:W-:-:S07]  /*14f0*/  MOV R8, 0x1510 ;  /* 0x0000151000087802 */ /* 0x000fce0000000f00 */
[----:B---3-5:R-:W-:Y:S05]  /*1500*/  CALL.REL.NOINC `($__internal_2_$__cuda_sm3x_div_rn_noftz_f32_slowpath) ;  /* 0x0000005000d07944 */ /* 0x028fea0003c00000 */
.L_x_131:
[----:B------:R-:W-:Y:S05]  /*1510*/  BSYNC.RECONVERGENT B2 ;  /* 0x0000000000027941 */ /* 0x000fea0003800200 */
.L_x_130:
[----:B------:R4:W-:Y:S01]  /*1520*/  STL [R11+0x10], R5 ;  /* 0x000010050b007387 */ /* 0x0009e20000100800 */
[----:B------:R-:W-:Y:S05]  /*1530*/  BRA `(.L_x_121) ;  /* 0x00000004006c7947 */ /* 0x000fea0003800000 */
.L_x_511:
[----:B------:R-:W-:Y:S02]  /*1540*/  HFMA2 R3, -RZ, RZ, 1.5, 0 ;  /* 0x3e000000ff037431 */ /* 0x000fe400000001ff */
[----:B------:R-:W-:-:S03]  /*1550*/  FMUL R5, R14, R14 ;  /* 0x0000000e0e057220 */ /* 0x000fc60000400000 */
[C-C-:B------:R-:W-:Y:S01]  /*1560*/  FFMA R2, R14.reuse, -0.5, R3.reuse ;  /* 0xbf0000000e027823 */ /* 0x140fe20000000003 */
[----:B------:R-:W-:Y:S01]  /*1570*/  FFMA R14, R14, 0.5, R3 ;  /* 0x3f0000000e0e7823 */ /* 0x000fe20000000003 */
[C---:B------:R-:W-:Y:S02]  /*1580*/  FADD R3, -R5.reuse, 0.75 ;  /* 0x3f40000005037421 */ /* 0x040fe40000000100 */
[C---:B------:R-:W-:Y:S01]  /*1590*/  FFMA R2, R5.reuse, 0.5, R2 ;  /* 0x3f00000005027823 */ /* 0x040fe20000000002 */
[----:B------:R-:W-:-:S04]  /*15a0*/  FFMA R14, R5, 0.5, R14 ;  /* 0x3f000000050e7823 */ /* 0x000fc8000000000e */
[----:B------:R0:W-:Y:S04]  /*15b0*/  STL.64 [R11], R2 ;  /* 0x000000020b007387 */ /* 0x0001e80000100a00 */
[----:B------:R0:W-:Y:S01]  /*15c0*/  STL [R11+0x8], R14 ;  /* 0x0000080e0b007387 */ /* 0x0001e20000100800 */
[----:B------:R-:W-:Y:S05]  /*15d0*/  BRA `(.L_x_121) ;  /* 0x0000000400447947 */ /* 0x000fea0003800000 */
.L_x_512:
[----:B------:R-:W-:Y:S01]  /*15e0*/  MOV R4, 0x3f800000 ;  /* 0x3f80000000047802 */ /* 0x000fe20000000f00 */
[CC--:B------:R-:W-:Y:S01]  /*15f0*/  FMUL R3, R14.reuse, R14.reuse ;  /* 0x0000000e0e037220 */ /* 0x0c0fe20000400000 */
[----:B------:R-:W-:Y:S01]  /*1600*/  HFMA2 R17, -RZ, RZ, 1.166015625, -0.052093505859375 ;  /* 0x3caaaaabff117431 */ /* 0x000fe200000001ff */
[----:B------:R-:W-:Y:S02]  /*1610*/  BSSY.RECONVERGENT B2, `(.L_x_132) ;  /* 0x0000010000027945 */ /* 0x000fe40003800200 */
[----:B------:R-:W-:Y:S01]  /*1620*/  FFMA R2, R14, -6, R4 ;  /* 0xc0c000000e027823 */ /* 0x000fe20000000004 */
[----:B------:R-:W-:-:S03]  /*1630*/  FMUL R15, R3, R14 ;  /* 0x0000000e030f7220 */ /* 0x000fc60000400000 */
[----:B------:R-:W-:Y:S01]  /*1640*/  FFMA R2, R3, 12, R2 ;  /* 0x4140000003027823 */ /* 0x000fe20000000002 */
[----:B------:R-:W-:-:S03]  /*1650*/  FFMA R4, R17, -48, R4 ;  /* 0xc240000011047823 */ /* 0x000fc60000000004 */
[----:B------:R-:W-:Y:S01]  /*1660*/  FFMA R5, R15, -8, R2 ;  /* 0xc10000000f057823 */ /* 0x000fe20000000002 */
[----:B------:R-:W-:-:S03]  /*1670*/  FFMA R4, R4, R17, 0.020833333954215049744 ;  /* 0x3caaaaab04047423 */ /* 0x000fc60000000011 */
[----:B------:R-:W0:Y:S01]  /*1680*/  FCHK P0, R5, 48 ;  /* 0x4240000005007902 */ /* 0x000e220000000000 */
[----:B------:R-:W-:-:S04]  /*1690*/  FFMA R2, R5, R4, RZ ;  /* 0x0000000405027223 */ /* 0x000fc800000000ff */
[----:B------:R-:W-:-:S04]  /*16a0*/  FFMA R17, R2, -48, R5 ;  /* 0xc240000002117823 */ /* 0x000fc80000000005 */
[----:B------:R-:W-:Y:S01]  /*16b0*/  FFMA R4, R4, R17, R2 ;  /* 0x0000001104047223 */ /* 0x000fe20000000002 */
[----:B0-----:R-:W-:Y:S06]  /*16c0*/  @!P0 BRA `(.L_x_133) ;  /* 0x0000000000108947 */ /* 0x001fec0003800000 */
[----:B------:R-:W-:Y:S01]  /*16d0*/  IMAD.MOV.U32 R6, RZ, RZ, 0x42400000 ;  /* 0x42400000ff067424 */ /* 0x000fe200078e00ff */
[----:B------:R-:W-:-:S07]  /*16e0*/  MOV R8, 0x1700 ;  /* 0x0000170000087802 */ /* 0x000fce0000000f00 */
[----:B---3-5:R-:W-:Y:S05]  /*16f0*/  CALL.REL.NOINC `($__internal_2_$__cuda_sm3x_div_rn_noftz_f32_slowpath) ;  /* 0x0000005000547944 */ /* 0x028fea0003c00000 */
[----:B------:R-:W-:-:S07]  /*1700*/  MOV R4, R5 ;  /* 0x0000000500047202 */ /* 0x000fce0000000f00 */
.L_x_133:
[----:B------:R-:W-:Y:S05]  /*1710*/  BSYNC.RECONVERGENT B2 ;  /* 0x0000000000027941 */ /* 0x000fea0003800200 */
.L_x_132:
[----:B------:R-:W-:Y:S01]  /*1720*/  HFMA2 R5, -RZ, RZ, 2.96875, 0 ;  /* 0x41f00000ff057431 */ /* 0x000fe200000001ff */
[----:B------:R-:W-:Y:S01]  /*1730*/  MOV R6, 0x3caaaaab ;  /* 0x3caaaaab00067802 */ /* 0x000fe20000000f00 */
[----:B------:R-:W-:Y:S01]  /*1740*/  IMAD.MOV.U32 R17, RZ, RZ, 0x42400000 ;  /* 0x42400000ff117424 */ /* 0x000fe200078e00ff */
[----:B------:R-:W-:Y:S02]  /*1750*/  BSSY.RECONVERGENT B2, `(.L_x_134) ;  /* 0x000000f000027945 */ /* 0x000fe40003800200 */
[----:B------:R-:W-:Y:S01]  /*1760*/  FFMA R2, R14, -R5, 23 ;  /* 0x41b800000e027423 */ /* 0x000fe20000000805 */
[----:B------:R-:W-:-:S03]  /*1770*/  FFMA R5, R6, -R17, 1 ;  /* 0x3f80000006057423 */ /* 0x000fc60000000811 */
[----:B------:R-:W-:Y:S01]  /*1780*/  FFMA R2, R3, -12, R2 ;  /* 0xc140000003027823 */ /* 0x000fe20000000002 */
[----:B------:R-:W-:-:S03]  /*1790*/  FFMA R5, R5, R6, 0.020833333954215049744 ;  /* 0x3caaaaab05057423 */ /* 0x000fc60000000006 */
[----:B------:R-:W-:-:S04]  /*17a0*/  FFMA R2, R15, 24, R2 ;  /* 0x41c000000f027823 */ /* 0x000fc80000000002 */
        /* <DEDUP_REMOVED lines=9> */
.L_x_135:
[----:B------:R-:W-:Y:S05]  /*1840*/  BSYNC.RECONVERGENT B2 ;  /* 0x0000000000027941 */ /* 0x000fea0003800200 */
.L_x_134:
[----:B------:R-:W-:Y:S01]  /*1850*/  HFMA2 R17, -RZ, RZ, 2.96875, 0 ;  /* 0x41f00000ff117431 */ /* 0x000fe200000001ff */
[----:B------:R-:W-:Y:S01]  /*1860*/  MOV R23, 0x42400000 ;  /* 0x4240000000177802 */ /* 0x000fe20000000f00 */
[----:B------:R-:W-:Y:S01]  /*1870*/  IMAD.MOV.U32 R6, RZ, RZ, 0x3caaaaab ;  /* 0x3caaaaabff067424 */ /* 0x000fe200078e00ff */
[----:B------:R0:W-:Y:S01]  /*1880*/  STL.64 [R11], R4 ;  /* 0x000000040b007387 */ /* 0x0001e20000100a00 */
[----:B------:R-:W-:Y:S02]  /*1890*/  BSSY.RECONVERGENT B2, `(.L_x_136) ;  /* 0x0000010000027945 */ /* 0x000fe40003800200 */
[----:B------:R-:W-:Y:S01]  /*18a0*/  FFMA R23, R6, -R23, 1 ;  /* 0x3f80000006177423 */ /* 0x000fe20000000817 */
[----:B------:R-:W-:-:S04]  /*18b0*/  FFMA R2, R14, R17, 23 ;  /* 0x41b800000e027423 */ /* 0x000fc80000000011 */
[----:B------:R-:W-:-:S04]  /*18c0*/  FFMA R2, R3, -12, R2 ;  /* 0xc140000003027823 */ /* 0x000fc80000000002 */
[----:B------:R-:W-:Y:S01]  /*18d0*/  FFMA R8, R15, -24, R2 ;  /* 0xc1c000000f087823 */ /* 0x000fe20000000002 */
[----:B------:R-:W-:-:S03]  /*18e0*/  FFMA R2, R23, R6, 0.020833333954215049744 ;  /* 0x3caaaaab17027423 */ /* 0x000fc60000000006 */
[----:B------:R-:W1:Y:S01]  /*18f0*/  FCHK P0, R8, 48 ;  /* 0x4240000008007902 */ /* 0x000e620000000000 */
[----:B------:R-:W-:-:S04]  /*1900*/  FFMA R17, R2, R8, RZ ;  /* 0x0000000802117223 */ /* 0x000fc800000000ff */
[----:B------:R-:W-:-:S04]  /*1910*/  FFMA R6, R17, -48, R8 ;  /* 0xc240000011067823 */ /* 0x000fc80000000008 */
[----:B------:R-:W-:Y:S01]  /*1920*/  FFMA R2, R2, R6, R17 ;  /* 0x0000000602027223 */ /* 0x000fe20000000011 */
[----:B01----:R-:W-:Y:S06]  /*1930*/  @!P0 BRA `(.L_x_137) ;  /* 0x0000000000148947 */ /* 0x003fec0003800000 */
[----:B------:R-:W-:Y:S02]  /*1940*/  MOV R5, R8 ;  /* 0x0000000800057202 */ /* 0x000fe40000000f00 */
[----:B------:R-:W-:Y:S02]  /*1950*/  MOV R6, 0x42400000 ;  /* 0x4240000000067802 */ /* 0x000fe40000000f00 */
[----:B------:R-:W-:-:S07]  /*1960*/  MOV R8, 0x1980 ;  /* 0x0000198000087802 */ /* 0x000fce0000000f00 */
[----:B---3-5:R-:W-:Y:S05]  /*1970*/  CALL.REL.NOINC `($__internal_2_$__cuda_sm3x_div_rn_noftz_f32_slowpath) ;  /* 0x0000004c00b47944 */ /* 0x028fea0003c00000 */
[----:B------:R-:W-:-:S07]  /*1980*/  IMAD.MOV.U32 R2, RZ, RZ, R5 ;  /* 0x000000ffff027224 */ /* 0x000fce00078e0005 */
.L_x_137:
[----:B------:R-:W-:Y:S05]  /*1990*/  BSYNC.RECONVERGENT B2 ;  /* 0x0000000000027941 */ /* 0x000fea0003800200 */
.L_x_136:
[----:B------:R-:W-:Y:S01]  /*19a0*/  HFMA2 R5, -RZ, RZ, 1.875, 0 ;  /* 0x3f800000ff057431 */ /* 0x000fe200000001ff */
[----:B------:R-:W-:Y:S01]  /*19b0*/  MOV R4, 0x3caaaaab ;  /* 0x3caaaaab00047802 */ /* 0x000fe20000000f00 */
[----:B------:R-:W-:Y:S01]  /*19c0*/  HFMA2 R17, -RZ, RZ, 3.125, 0 ;  /* 0x42400000ff117431 */ /* 0x000fe200000001ff */
[----:B------:R-:W-:Y:S02]  /*19d0*/  BSSY.RECONVERGENT B2, `(.L_x_138) ;  /* 0x0000010000027945 */ /* 0x000fe40003800200 */
[----:B------:R-:W-:-:S04]  /*19e0*/  FFMA R14, R14, 6, R5 ;  /* 0x40c000000e0e7823 */ /* 0x000fc80000000005 */
[----:B------:R-:W-:Y:S01]  /*19f0*/  FFMA R14, R3, 12, R14 ;  /* 0x41400000030e7823 */ /* 0x000fe2000000000e */
[----:B------:R-:W-:-:S03]  /*1a00*/  FFMA R3, R4, -R17, 1 ;  /* 0x3f80000004037423 */ /* 0x000fc60000000811 */
[----:B------:R-:W-:Y:S01]  /*1a10*/  FFMA R15, R15, 8, R14 ;  /* 0x410000000f0f7823 */ /* 0x000fe2000000000e */
[----:B------:R-:W-:-:S03]  /*1a20*/  FFMA R3, R3, R4, 0.020833333954215049744 ;  /* 0x3caaaaab03037423 */ /* 0x000fc60000000004 */
[----:B------:R-:W0:Y:S01]  /*1a30*/  FCHK P0, R15, 48 ;  /* 0x424000000f007902 */ /* 0x000e220000000000 */
[----:B------:R-:W-:-:S04]  /*1a40*/  FFMA R4, R3, R15, RZ ;  /* 0x0000000f03047223 */ /* 0x000fc800000000ff */
[----:B------:R-:W-:-:S04]  /*1a50*/  FFMA R5, R4, -48, R15 ;  /* 0xc240000004057823 */ /* 0x000fc8000000000f */
[----:B------:R-:W-:Y:S01]  /*1a60*/  FFMA R3, R3, R5, R4 ;  /* 0x0000000503037223 */ /* 0x000fe20000000004 */
[----:B0-----:R-:W-:Y:S06]  /*1a70*/  @!P0 BRA `(.L_x_139) ;  /* 0x0000000000148947 */ /* 0x001fec0003800000 */
[----:B------:R-:W-:Y:S01]  /*1a80*/  IMAD.MOV.U32 R5, RZ, RZ, R15 ;  /* 0x000000ffff057224 */ /* 0x000fe200078e000f */
[----:B------:R-:W-:Y:S02]  /*1a90*/  MOV R6, 0x42400000 ;  /* 0x4240000000067802 */ /* 0x000fe40000000f00 */
[----:B------:R-:W-:-:S07]  /*1aa0*/  MOV R8, 0x1ac0 ;  /* 0x00001ac000087802 */ /* 0x000fce0000000f00 */
[----:B---3-5:R-:W-:Y:S05]  /*1ab0*/  CALL.REL.NOINC `($__internal_2_$__cuda_sm3x_div_rn_noftz_f32_slowpath) ;  /* 0x0000004c00647944 */ /* 0x028fea0003c00000 */
[----:B------:R-:W-:-:S07]  /*1ac0*/  MOV R3, R5 ;  /* 0x0000000500037202 */ /* 0x000fce0000000f00 */
.L_x_139:
[----:B------:R-:W-:Y:S05]  /*1ad0*/  BSYNC.RECONVERGENT B2 ;  /* 0x0000000000027941 */ /* 0x000fea0003800200 */
.L_x_138:
[----:B------:R2:W-:Y:S02]  /*1ae0*/  STL.64 [R11+0x8], R2 ;  /* 0x000008020b007387 */ /* 0x0005e40000100a00 */
.L_x_121:
[----:B------:R-:W-:-:S04]  /*1af0*/  IADD3 R12, PT, PT, R12, 0x1, RZ ;  /* 0x000000010c0c7810 */ /* 0x000fc80007ffe0ff */
[----:B---3--:R-:W-:-:S13]  /*1b00*/  ISETP.NE.AND P0, PT, R12, R9, PT ;  /* 0x000000090c00720c */ /* 0x008fda0003f05270 */
[----:B------:R-:W-:Y:S05]  /*1b10*/  @P0 BRA `(.L_x_140) ;  /* 0xffffffec007c0947 */ /* 0x000fea000383ffff */
.L_x_111:
[----:B------:R-:W-:-:S13]  /*1b20*/  ISETP.NE.AND P0, PT, R9, 0x3, PT ;  /* 0x000000030900780c */ /* 0x000fda0003f05270 */
[----:B------:R-:W-:Y:S05]  /*1b30*/  @!P0 BRA `(.L_x_141) ;  /* 0x0000002400388947 */ /* 0x000fea0003800000 */
[----:B------:R-:W-:-:S13]  /*1b40*/  ISETP.NE.AND P0, PT, R9, 0x2, PT ;  /* 0x000000020900780c */ /* 0x000fda0003f05270 */
[----:B------:R-:W-:Y:S05]  /*1b50*/  @P0 EXIT ;  /* 0x000000000000094d */ /* 0x000fea0003800000 */
[----:B------:R-:W3:Y:S02]  /*1b60*/  LDCU UR6, c[0x0][0x3c0] ;  /* 0x00007800ff0677ac */ /* 0x000ee40008000800 */
[----:B---3--:R-:W-:-:S13]  /*1b70*/  ISETP.LE.AND P0, PT, RZ, UR6, PT ;  /* 0x00000006ff007c0c */ /* 0x008fda000bf03270 */
[----:B------:R-:W-:Y:S05]  /*1b80*/  @!P0 EXIT ;  /* 0x000000000000894d */ /* 0x000fea0003800000 */
[----:B------:R-:W3:Y:S01]  /*1b90*/  LDCU UR10, c[0x0][0x3cc] ;  /* 0x00007980ff0a77ac */ /* 0x000ee20008000800 */
[----:B012---:R-:W-:Y:S01]  /*1ba0*/  IMAD R2, R13, UR5, RZ ;  /* 0x000000050d027c24 */ /* 0x007fe2000f8e02ff */
[----:B------:R-:W-:-:S04]  /*1bb0*/  ULEA.HI UR4, UR6, UR6, URZ, 0x1 ;  /* 0x0000000606047291 */ /* 0x000fc8000f8f08ff */
[----:B------:R-:W-:Y:S02]  /*1bc0*/  USHF.R.S32.HI UR7, URZ, 0x1, UR4 ;  /* 0x00000001ff077899 */ /* 0x000fe40008011404 */
[----:B---3--:R-:W-:-:S09]  /*1bd0*/  UISETP.NE.AND UP0, UPT, UR10, 0x1, UPT ;  /* 0x000000010a00788c */ /* 0x008fd2000bf05270 */
[----:B------:R-:W-:Y:S05]  /*1be0*/  BRA.U UP0, `(.L_x_142) ;  /* 0x0000001500047547 */ /* 0x000fea000b800000 */
[----:B------:R-:W-:Y:S02]  /*1bf0*/  HFMA2 R16, -RZ, RZ, 0, 0 ;  /* 0x00000000ff107431 */ /* 0x000fe400000001ff */
[----:B------:R-:W-:Y:S01]  /*1c00*/  VIADD R9, R1, 0x24 ;  /* 0x0000002401097836 */ /* 0x000fe20000000000 */
[----:B------:R-:W-:-:S06]  /*1c10*/  UMOV UR4, URZ ;  /* 0x000000ff00047c82 */ /* 0x000fcc0008000000 */
.L_x_160:
[----:B01234-:R-:W0:Y:S01]  /*1c20*/  LDC.64 R10, c[0x0][0x3a8] ;  /* 0x0000ea00ff0a7b82 */ /* 0x01fe220000000a00 */
[----:B------:R-:W2:Y:S01]  /*1c30*/  LDL R5, [R1+0x48] ;  /* 0x0000480001057983 */ /* 0x000ea20000100800 */
[----:B------:R-:W1:Y:S03]  /*1c40*/  LDCU UR5, c[0x0][0x3c0] ;  /* 0x00007800ff0577ac */ /* 0x000e660008000800 */
[----:B0-----:R-:W3:Y:S01]  /*1c50*/  LDG.E R3, desc[UR8][R10.64] ;  /* 0x000000080a037981 */ /* 0x001ee2000c1e1900 */
[----:B-1----:R-:W-:Y:S01]  /*1c60*/  UISETP.GE.U32.AND UP0, UPT, UR5, 0x3, UPT ;  /* 0x000000030500788c */ /* 0x002fe2000bf06070 */
[----:B------:R-:W-:Y:S02]  /*1c70*/  MOV R4, RZ ;  /* 0x000000ff00047202 */ /* 0x000fe40000000f00 */
[----:B--2---:R-:W-:-:S04]  /*1c80*/  IADD3 R6, PT, PT, R5, -UR7, R16 ;  /* 0x8000000705067c10 */ /* 0x004fc8000fffe010 */
[----:B------:R-:W-:-:S13]  /*1c90*/  ISETP.GE.AND P0, PT, R6, RZ, PT ;  /* 0x000000ff0600720c */ /* 0x000fda0003f06270 */
[----:B---3--:R-:W-:-:S04]  /*1ca0*/  @P0 ISETP.GE.AND P1, PT, R6, R3, PT ;  /* 0x000000030600020c */ /* 0x008fc80003f26270 */
[----:B------:R-:W-:-:S04]  /*1cb0*/  @P0 SEL R15, R3, RZ, P1 ;  /* 0x000000ff030f0207 */ /* 0x000fc80000800000 */
[C---:B------:R-:W-:Y:S01]  /*1cc0*/  @P0 IADD3 R15, PT, PT, R6.reuse, -R15, RZ ;  /* 0x8000000f060f0210 */ /* 0x040fe20007ffe0ff */
[----:B------:R-:W-:Y:S01]  /*1cd0*/  @!P0 IMAD.IADD R15, R6, 0x1, R3 ;  /* 0x00000001060f8824 */ /* 0x000fe200078e0203 */
[----:B------:R-:W-:Y:S06]  /*1ce0*/  BRA.U !UP0, `(.L_x_143) ;  /* 0x0000000908b07547 */ /* 0x000fec000b800000 */
[----:B------:R-:W0:Y:S01]  /*1cf0*/  LDC.64 R30, c[0x0][0x3a0] ;  /* 0x0000e800ff1e7b82 */ /* 0x000e220000000a00 */
[----:B------:R-:W-:Y:S01]  /*1d00*/  UIADD3 UR10, UPT, UPT, -UR7, 0x1, URZ ;  /* 0x00000001070a7890 */ /* 0x000fe2000fffe1ff */
[----:B------:R-:W-:Y:S01]  /*1d10*/  HFMA2 R12, -RZ, RZ, 0, 0 ;  /* 0x00000000ff0c7431 */ /* 0x000fe200000001ff */
[----:B------:R-:W-:Y:S01]  /*1d20*/  UIADD3 UR5, UPT, UPT, UR5, 0x1, URZ ;  /* 0x0000000105057890 */ /* 0x000fe2000fffe0ff */
[----:B------:R-:W-:Y:S01]  /*1d30*/  IADD3 R13, PT, PT, R2, UR4, RZ ;  /* 0x00000004020d7c10 */ /* 0x000fe2000fffe0ff */
[----:B------:R-:W1:Y:S01]  /*1d40*/  LDCU UR11, c[0x0][0x3c4] ;  /* 0x00007880ff0b77ac */ /* 0x000e620008000800 */
[----:B------:R-:W-:Y:S01]  /*1d50*/  MOV R10, R9 ;  /* 0x00000009000a7202 */ /* 0x000fe20000000f00 */
[----:B------:R-:W-:Y:S01]  /*1d60*/  IMAD.U32 R14, RZ, RZ, UR10 ;  /* 0x0000000aff0e7e24 */ /* 0x000fe2000f8e00ff */
[----:B------:R-:W2:Y:S01]  /*1d70*/  LDC.64 R32, c[0x0][0x390] ;  /* 0x0000e400ff207b82 */ /* 0x000ea20000000a00 */
[----:B------:R-:W-:-:S04]  /*1d80*/  ULOP3.LUT UR5, UR5, 0xfffffffc, URZ, 0xc0, !UPT ;  /* 0xfffffffc05057892 */ /* 0x000fc8000f8ec0ff */
[----:B------:R-:W-:-:S12]  /*1d90*/  UIADD3 UR5, UPT, UPT, -UR5, URZ, URZ ;  /* 0x000000ff05057290 */ /* 0x000fd8000fffe1ff */
.L_x_152:
[----:B---3--:R-:W3:Y:S01]  /*1da0*/  LDC.64 R20, c[0x0][0x3a8] ;  /* 0x0000ea00ff147b82 */ /* 0x008ee20000000a00 */
[----:B------:R-:W4:Y:S01]  /*1db0*/  LDL R17, [R1+0x4c] ;  /* 0x00004c0001117983 */ /* 0x000f220000100800 */
[----:B------:R-:W-:-:S03]  /*1dc0*/  LEA R11, R16, R1, 0x2 ;  /* 0x00000001100b7211 */ /* 0x000fc600078e10ff */
[----:B------:R-:W2:Y:S04]  /*1dd0*/  LDL R6, [R10+-0xc] ;  /* 0xfffff4000a067983 */ /* 0x000ea80000100800 */
[----:B------:R-:W2:Y:S04]  /*1de0*/  LDL R5, [R11] ;  /* 0x000000000b057983 */ /* 0x000ea80000100800 */
[----:B---3--:R-:W3:Y:S04]  /*1df0*/  LDG.E R3, desc[UR8][R20.64+0x4] ;  /* 0x0000040814037981 */ /* 0x008ee8000c1e1900 */
[----:B------:R1:W3:Y:S01]  /*1e00*/  LDG.E R4, desc[UR8][R20.64] ;  /* 0x0000000814047981 */ /* 0x0002e2000c1e1900 */
[----:B------:R-:W0:Y:S01]  /*1e10*/  MUFU.RCP R8, R7 ;  /* 0x0000000700087308 */ /* 0x000e220000001000 */
[----:B------:R-:W-:Y:S01]  /*1e20*/  BSSY.RECONVERGENT B2, `(.L_x_144) ;  /* 0x000001a000027945 */ /* 0x000fe20003800200 */
[----:B0-----:R-:W-:-:S04]  /*1e30*/  FFMA R23, R8, -R7, 1 ;  /* 0x3f80000008177423 */ /* 0x001fc80000000807 */
[----:B------:R-:W-:Y:S01]  /*1e40*/  FFMA R8, R8, R23, R8 ;  /* 0x0000001708087223 */ /* 0x000fe20000000008 */
[----:B----4-:R-:W-:-:S04]  /*1e50*/  IADD3 R18, PT, PT, R14, -0x1, R17 ;  /* 0xffffffff0e127810 */ /* 0x010fc80007ffe011 */
[----:B------:R-:W-:Y:S01]  /*1e60*/  ISETP.GE.AND P0, PT, R18, RZ, PT ;  /* 0x000000ff1200720c */ /* 0x000fe20003f06270 */
[----:B--2---:R-:W-:-:S12]  /*1e70*/  FMUL R5, R5, R6 ;  /* 0x0000000605057220 */ /* 0x004fd80000400000 */
[----:B---3--:R-:W-:Y:S02]  /*1e80*/  @P0 ISETP.GE.AND P1, PT, R18, R3, PT ;  /* 0x000000031200020c */ /* 0x008fe40003f26270 */
[----:B------:R-:W0:Y:S02]  /*1e90*/  LDC.64 R18, c[0x0][0x388] ;  /* 0x0000e200ff127b82 */ /* 0x000e240000000a00 */
[----:B------:R-:W-:Y:S02]  /*1ea0*/  @P0 SEL R22, R3, RZ, P1 ;  /* 0x000000ff03160207 */ /* 0x000fe40000800000 */
[----:B------:R-:W-:Y:S02]  /*1eb0*/  @!P0 IADD3 R6, PT, PT, R17, -UR7, R12 ;  /* 0x8000000711068c10 */ /* 0x000fe4000fffe00c */
[----:B------:R-:W-:-:S04]  /*1ec0*/  @P0 IADD3 R22, PT, PT, R14, R17, -R22 ;  /* 0x000000110e160210 */ /* 0x000fc80007ffe816 */
[----:B------:R-:W-:Y:S02]  /*1ed0*/  @P0 IADD3 R22, PT, PT, R22, -0x1, RZ ;  /* 0xffffffff16160810 */ /* 0x000fe40007ffe0ff */
[----:B------:R-:W-:Y:S01]  /*1ee0*/  @!P0 IADD3 R22, PT, PT, R3, R6, RZ ;  /* 0x0000000603168210 */ /* 0x000fe20007ffe0ff */
[----:B------:R-:W2:Y:S01]  /*1ef0*/  FCHK P0, R5, R7 ;  /* 0x0000000705007302 */ /* 0x000ea20000000000 */
[----:B-1----:R-:W-:-:S03]  /*1f00*/  FFMA R20, R5, R8, RZ ;  /* 0x0000000805147223 */ /* 0x002fc600000000ff */
[----:B------:R-:W-:Y:S02]  /*1f10*/  IMAD R3, R4, R22, R15 ;  /* 0x0000001604037224 */ /* 0x000fe400078e020f */
[----:B------:R-:W-:Y:S02]  /*1f20*/  FFMA R17, R20, -R7, R5 ;  /* 0x8000000714117223 */ /* 0x000fe40000000005 */
[----:B-----5:R-:W-:Y:S02]  /*1f30*/  IMAD R4, R0, UR11, R3 ;  /* 0x0000000b00047c24 */ /* 0x020fe4000f8e0203 */
[----:B------:R-:W-:Y:S01]  /*1f40*/  FFMA R27, R8, R17, R20 ;  /* 0x00000011081b7223 */ /* 0x000fe20000000014 */
[----:B------:R-:W-:-:S04]  /*1f50*/  IMAD.WIDE R20, R13, 0x4, R32 ;  /* 0x000000040d147825 */ /* 0x000fc800078e0220 */
[----:B0-----:R-:W-:Y:S01]  /*1f60*/  IMAD.WIDE R18, R13, 0x4, R18 ;  /* 0x000000040d127825 */ /* 0x001fe200078e0212 */
[----:B--2---:R-:W-:Y:S06]  /*1f70*/  @!P0 BRA `(.L_x_145) ;  /* 0x0000000000108947 */ /* 0x004fec0003800000 */
[----:B------:R-:W-:Y:S01]  /*1f80*/  IMAD.MOV.U32 R6, RZ, RZ, R7 ;  /* 0x000000ffff067224 */ /* 0x000fe200078e0007 */
[----:B------:R-:W-:-:S07]  /*1f90*/  MOV R8, 0x1fb0 ;  /* 0x00001fb000087802 */ /* 0x000fce0000000f00 */
[----:B------:R-:W-:Y:S05]  /*1fa0*/  CALL.REL.NOINC `($__internal_2_$__cuda_sm3x_div_rn_noftz_f32_slowpath) ;  /* 0x0000004800287944 */ /* 0x000fea0003c00000 */
[----:B------:R-:W-:-:S07]  /*1fb0*/  MOV R27, R5 ;  /* 0x00000005001b7202 */ /* 0x000fce0000000f00 */
.L_x_145:
[----:B------:R-:W-:Y:S05]  /*1fc0*/  BSYNC.RECONVERGENT B2 ;  /* 0x0000000000027941 */ /* 0x000fea0003800200 */
.L_x_144:
[----:B------:R-:W2:Y:S01]  /*1fd0*/  LDL R25, [R1+0x4c] ;  /* 0x00004c0001197983 */ /* 0x000ea20000100800 */
[----:B------:R-:W0:Y:S01]  /*1fe0*/  LDC.64 R22, c[0x0][0x3a8] ;  /* 0x0000ea00ff167b82 */ /* 0x000e220000000a00 */
[----:B------:R-:W-:Y:S02]  /*1ff0*/  IMAD.WIDE R4, R4, 0x4, R30 ;  /* 0x0000000404047825 */ /* 0x000fe400078e021e */
[----:B------:R-:W3:Y:S04]  /*2000*/  LDL R11, [R11] ;  /* 0x000000000b0b7983 */ /* 0x000ee80000100800 */
[----:B------:R-:W-:Y:S04]  /*2010*/  REDG.E.ADD.F32.FTZ.RN.STRONG.GPU desc[UR8][R4.64], R27 ;  /* 0x0000001b040079a6 */ /* 0x000fe8000c12f308 */
[----:B------:R1:W-:Y:S04]  /*2020*/  STG.E desc[UR8][R20.64], R3 ;  /* 0x0000000314007986 */ /* 0x0003e8000c101908 */
[----:B------:R4:W-:Y:S04]  /*2030*/  STG.E desc[UR8][R18.64], R27 ;  /* 0x0000001b12007986 */ /* 0x0009e8000c101908 */
[----:B------:R-:W3:Y:S04]  /*2040*/  LDL R8, [R10+-0x8] ;  /* 0xfffff8000a087983 */ /* 0x000ee80000100800 */
[----:B0-----:R-:W5:Y:S01]  /*2050*/  LDG.E R24, desc[UR8][R22.64] ;  /* 0x0000000816187981 */ /* 0x001f62000c1e1900 */
[----:B--2---:R-:W-:-:S04]  /*2060*/  IADD3 R17, PT, PT, R25, R14, RZ ;  /* 0x0000000e19117210 */ /* 0x004fc80007ffe0ff */
[----:B------:R-:W-:-:S13]  /*2070*/  ISETP.GE.AND P0, PT, R17, RZ, PT ;  /* 0x000000ff1100720c */ /* 0x000fda0003f06270 */
[----:B------:R-:W2:Y:S04]  /*2080*/  @P0 LDG.E R6, desc[UR8][R22.64+0x4] ;  /* 0x0000040816060981 */ /* 0x000ea8000c1e1900 */
[----:B------:R-:W4:Y:S01]  /*2090*/  @!P0 LDG.E R26, desc[UR8][R22.64+0x4] ;  /* 0x00000408161a8981 */ /* 0x000f22000c1e1900 */
[----:B------:R-:W0:Y:S01]  /*20a0*/  MUFU.RCP R28, R7 ;  /* 0x00000007001c7308 */ /* 0x000e220000001000 */
[----:B---3--:R-:W-:Y:S01]  /*20b0*/  FMUL R8, R11, R8 ;  /* 0x000000080b087220 */ /* 0x008fe20000400000 */
[----:B------:R-:W-:Y:S01]  /*20c0*/  BSSY.RECONVERGENT B2, `(.L_x_146) ;  /* 0x0000014000027945 */ /* 0x000fe20003800200 */
[----:B--2---:R-:W-:-:S04]  /*20d0*/  @P0 ISETP.GE.AND P1, PT, R17, R6, PT ;  /* 0x000000061100020c */ /* 0x004fc80003f26270 */
[----:B------:R-:W-:-:S04]  /*20e0*/  @P0 SEL R6, R6, RZ, P1 ;  /* 0x000000ff06060207 */ /* 0x000fc80000800000 */
[----:B------:R-:W-:Y:S02]  /*20f0*/  @P0 IADD3 R6, PT, PT, R14, R25, -R6 ;  /* 0x000000190e060210 */ /* 0x000fe40007ffe806 */
[----:B------:R-:W-:Y:S01]  /*2100*/  @!P0 IADD3 R25, PT, PT, R25, -UR7, R12 ;  /* 0x8000000719198c10 */ /* 0x000fe2000fffe00c */
[----:B0-----:R-:W-:-:S03]  /*2110*/  FFMA R17, R28, -R7, 1 ;  /* 0x3f8000001c117423 */ /* 0x001fc60000000807 */
[----:B----4-:R-:W-:Y:S01]  /*2120*/  @!P0 IADD3 R6, PT, PT, R25, 0x1, R26 ;  /* 0x0000000119068810 */ /* 0x010fe20007ffe01a */
[----:B------:R-:W0:Y:S01]  /*2130*/  FCHK P0, R8, R7 ;  /* 0x0000000708007302 */ /* 0x000e220000000000 */
[----:B-1----:R-:W-:-:S04]  /*2140*/  FFMA R3, R28, R17, R28 ;  /* 0x000000111c037223 */ /* 0x002fc8000000001c */
[----:B------:R-:W-:Y:S01]  /*2150*/  FFMA R4, R3, R8, RZ ;  /* 0x0000000803047223 */ /* 0x000fe200000000ff */
[----:B-----5:R-:W-:-:S03]  /*2160*/  IMAD R11, R24, R6, R15 ;  /* 0x00000006180b7224 */ /* 0x020fc600078e020f */
[----:B------:R-:W-:-:S04]  /*2170*/  FFMA R5, R4, -R7, R8 ;  /* 0x8000000704057223 */ /* 0x000fc80000000008 */
[----:B------:R-:W-:Y:S01]  /*2180*/  FFMA R27, R3, R5, R4 ;  /* 0x00000005031b7223 */ /* 0x000fe20000000004 */
[----:B------:R-:W-:Y:S01]  /*2190*/  IMAD R3, R0, UR11, R11 ;  /* 0x0000000b00037c24 */ /* 0x000fe2000f8e020b */
[----:B0-----:R-:W-:Y:S06]  /*21a0*/  @!P0 BRA `(.L_x_147) ;  /* 0x0000000000148947 */ /* 0x001fec0003800000 */
[----:B------:R-:W-:Y:S01]  /*21b0*/  MOV R5, R8 ;  /* 0x0000000800057202 */ /* 0x000fe20000000f00 */
[----:B------:R-:W-:Y:S01]  /*21c0*/  IMAD.MOV.U32 R6, RZ, RZ, R7 ;  /* 0x000000ffff067224 */ /* 0x000fe200078e0007 */
[----:B------:R-:W-:-:S07]  /*21d0*/  MOV R8, 0x21f0 ;  /* 0x000021f000087802 */ /* 0x000fce0000000f00 */
[----:B------:R-:W-:Y:S05]  /*21e0*/  CALL.REL.NOINC `($__internal_2_$__cuda_sm3x_div_rn_noftz_f32_slowpath) ;  /* 0x0000004400987944 */ /* 0x000fea0003c00000 */
[----:B------:R-:W-:-:S07]  /*21f0*/  MOV R27, R5 ;  /* 0x00000005001b7202 */ /* 0x000fce0000000f00 */
.L_x_147:
[----:B------:R-:W-:Y:S05]  /*2200*/  BSYNC.RECONVERGENT B2 ;  /* 0x0000000000027941 */ /* 0x000fea0003800200 */
.L_x_146:
[----:B------:R-:W2:Y:S01]  /*2210*/  LDL R25, [R1+0x4c] ;  /* 0x00004c0001197983 */ /* 0x000ea20000100800 */
[----:B------:R-:W0:Y:S01]  /*2220*/  LDC.64 R4, c[0x0][0x3a8] ;  /* 0x0000ea00ff047b82 */ /* 0x000e220000000a00 */
[----:B------:R-:W-:Y:S01]  /*2230*/  IMAD.WIDE R22, R3, 0x4, R30 ;  /* 0x0000000403167825 */ /* 0x000fe200078e021e */
[----:B------:R-:W-:Y:S01]  /*2240*/  LEA R17, R16, R1, 0x2 ;  /* 0x0000000110117211 */ /* 0x000fe200078e10ff */
[----:B------:R-:W3:Y:S04]  /*2250*/  LDL R6, [R10+-0x4] ;  /* 0xfffffc000a067983 */ /* 0x000ee80000100800 */
[----:B------:R3:W-:Y:S04]  /*2260*/  REDG.E.ADD.F32.FTZ.RN.STRONG.GPU desc[UR8][R22.64], R27 ;  /* 0x0000001b160079a6 */ /* 0x0007e8000c12f308 */
[----:B------:R1:W-:Y:S04]  /*2270*/  STG.E desc[UR8][R20.64+0x4], R11 ;  /* 0x0000040b14007986 */ /* 0x0003e8000c101908 */
[----:B------:R4:W-:Y:S04]  /*2280*/  STG.E desc[UR8][R18.64+0x4], R27 ;  /* 0x0000041b12007986 */ /* 0x0009e8000c101908 */
[----:B------:R-:W3:Y:S04]  /*2290*/  LDL R17, [R17] ;  /* 0x0000000011117983 */ /* 0x000ee80000100800 */
[----:B0-----:R-:W5:Y:S01]  /*22a0*/  LDG.E R24, desc[UR8][R4.64] ;  /* 0x0000000804187981 */ /* 0x001f62000c1e1900 */
[----:B--2---:R-:W-:-:S04]  /*22b0*/  IADD3 R8, PT, PT, R14, 0x1, R25 ;  /* 0x000000010e087810 */ /* 0x004fc80007ffe019 */
[----:B------:R-:W-:-:S13]  /*22c0*/  ISETP.GE.AND P0, PT, R8, RZ, PT ;  /* 0x000000ff0800720c */ /* 0x000fda0003f06270 */
[----:B------:R-:W2:Y:S04]  /*22d0*/  @P0 LDG.E R3, desc[UR8][R4.64+0x4] ;  /* 0x0000040804030981 */ /* 0x000ea8000c1e1900 */
[----:B------:R-:W4:Y:S01]  /*22e0*/  @!P0 LDG.E R26, desc[UR8][R4.64+0x4] ;  /* 0x00000408041a8981 */ /* 0x000f22000c1e1900 */
[----:B------:R-:W1:Y:S01]  /*22f0*/  MUFU.RCP R28, R7 ;  /* 0x00000007001c7308 */ /* 0x000e620000001000 */
[----:B---3--:R-:W-:Y:S01]  /*2300*/  FMUL R22, R17, R6 ;  /* 0x0000000611167220 */ /* 0x008fe20000400000 */
[----:B------:R-:W-:Y:S01]  /*2310*/  BSSY.RECONVERGENT B2, `(.L_x_148) ;  /* 0x0000015000027945 */ /* 0x000fe20003800200 */
[----:B-1----:R-:W-:Y:S01]  /*2320*/  FFMA R11, R28, -R7, 1 ;  /* 0x3f8000001c0b7423 */ /* 0x002fe20000000807 */
[----:B--2---:R-:W-:-:S04]  /*2330*/  @P0 ISETP.GE.AND P1, PT, R8, R3, PT ;  /* 0x000000030800020c */ /* 0x004fc80003f26270 */
[----:B------:R-:W-:-:S04]  /*2340*/  @P0 SEL R3, R3, RZ, P1 ;  /* 0x000000ff03030207 */ /* 0x000fc80000800000 */
[----:B------:R-:W-:Y:S02]  /*2350*/  @P0 IADD3 R8, PT, PT, R14, R25, -R3 ;  /* 0x000000190e080210 */ /* 0x000fe40007ffe803 */
[----:B------:R-:W-:Y:S02]  /*2360*/  @!P0 IADD3 R25, PT, PT, R25, -UR7, R12 ;  /* 0x8000000719198c10 */ /* 0x000fe4000fffe00c */
[----:B------:R-:W-:Y:S02]  /*2370*/  @P0 IADD3 R8, PT, PT, R8, 0x1, RZ ;  /* 0x0000000108080810 */ /* 0x000fe40007ffe0ff */
[----:B----4-:R-:W-:Y:S01]  /*2380*/  @!P0 IADD3 R8, PT, PT, R25, 0x2, R26 ;  /* 0x0000000219088810 */ /* 0x010fe20007ffe01a */
[----:B------:R-:W0:Y:S01]  /*2390*/  FCHK P0, R22, R7 ;  /* 0x0000000716007302 */ /* 0x000e220000000000 */
[----:B------:R-:W-:-:S04]  /*23a0*/  FFMA R3, R28, R11, R28 ;  /* 0x0000000b1c037223 */ /* 0x000fc8000000001c */
[----:B------:R-:W-:Y:S01]  /*23b0*/  FFMA R6, R3, R22, RZ ;  /* 0x0000001603067223 */ /* 0x000fe200000000ff */
[----:B-----5:R-:W-:-:S03]  /*23c0*/  IMAD R11, R24, R8, R15 ;  /* 0x00000008180b7224 */ /* 0x020fc600078e020f */
[----:B------:R-:W-:-:S04]  /*23d0*/  FFMA R4, R6, -R7, R22 ;  /* 0x8000000706047223 */ /* 0x000fc80000000016 */
[----:B------:R-:W-:Y:S01]  /*23e0*/  FFMA R29, R3, R4, R6 ;  /* 0x00000004031d7223 */ /* 0x000fe20000000006 */
[----:B------:R-:W-:Y:S01]  /*23f0*/  IMAD R3, R0, UR11, R11 ;  /* 0x0000000b00037c24 */ /* 0x000fe2000f8e020b */
[----:B0-----:R-:W-:Y:S06]  /*2400*/  @!P0 BRA `(.L_x_149) ;  /* 0x0000000000148947 */ /* 0x001fec0003800000 */
[----:B------:R-:W-:Y:S01]  /*2410*/  IMAD.MOV.U32 R5, RZ, RZ, R22 ;  /* 0x000000ffff057224 */ /* 0x000fe200078e0016 */
[----:B------:R-:W-:Y:S02]  /*2420*/  MOV R6, R7 ;  /* 0x0000000700067202 */ /* 0x000fe40000000f00 */
[----:B------:R-:W-:-:S07]  /*2430*/  MOV R8, 0x2450 ;  /* 0x0000245000087802 */ /* 0x000fce0000000f00 */
[----:B------:R-:W-:Y:S05]  /*2440*/  CALL.REL.NOINC `($__internal_2_$__cuda_sm3x_div_rn_noftz_f32_slowpath) ;  /* 0x0000004400007944 */ /* 0x000fea0003c00000 */
[----:B------:R-:W-:-:S07]  /*2450*/  MOV R29, R5 ;  /* 0x00000005001d7202 */ /* 0x000fce0000000f00 */
.L_x_149:
[----:B------:R-:W-:Y:S05]  /*2460*/  BSYNC.RECONVERGENT B2 ;  /* 0x0000000000027941 */ /* 0x000fea0003800200 */
.L_x_148:
[----:B------:R-:W2:Y:S01]  /*2470*/  LDL R27, [R1+0x4c] ;  /* 0x00004c00011b7983 */ /* 0x000ea20000100800 */
[----:B------:R-:W0:Y:S01]  /*2480*/  LDC.64 R4, c[0x0][0x3a8] ;  /* 0x0000ea00ff047b82 */ /* 0x000e220000000a00 */
[----:B------:R-:W-:Y:S01]  /*2490*/  IMAD.WIDE R22, R3, 0x4, R30 ;  /* 0x0000000403167825 */ /* 0x000fe200078e021e */
[----:B------:R-:W-:Y:S01]  /*24a0*/  LEA R8, R16, R1, 0x2 ;  /* 0x0000000110087211 */ /* 0x000fe200078e10ff */
[----:B------:R-:W3:Y:S04]  /*24b0*/  LDL R3, [R10] ;  /* 0x000000000a037983 */ /* 0x000ee80000100800 */
[----:B------:R-:W-:Y:S01]  /*24c0*/  REDG.E.ADD.F32.FTZ.RN.STRONG.GPU desc[UR8][R22.64], R29 ;  /* 0x0000001d160079a6 */ /* 0x000fe2000c12f308 */
[----:B------:R-:W1:Y:S01]  /*24d0*/  MUFU.RCP R34, R7 ;  /* 0x0000000700227308 */ /* 0x000e620000001000 */
[----:B------:R-:W4:Y:S02]  /*24e0*/  LDC.64 R24, c[0x0][0x3c0] ;  /* 0x0000f000ff187b82 */ /* 0x000f240000000a00 */
[----:B------:R5:W-:Y:S04]  /*24f0*/  STG.E desc[UR8][R20.64+0x8], R11 ;  /* 0x0000080b14007986 */ /* 0x000be8000c101908 */
[----:B------:R0:W-:Y:S04]  /*2500*/  STG.E desc[UR8][R18.64+0x8], R29 ;  /* 0x0000081d12007986 */ /* 0x0001e8000c101908 */
[----:B------:R-:W3:Y:S04]  /*2510*/  LDL R8, [R8] ;  /* 0x0000000008087983 */ /* 0x000ee80000100800 */
[----:B0-----:R-:W5:Y:S01]  /*2520*/  LDG.E R26, desc[UR8][R4.64] ;  /* 0x00000008041a7981 */ /* 0x001f62000c1e1900 */
[----:B--2---:R-:W-:-:S04]  /*2530*/  IADD3 R17, PT, PT, R14, 0x2, R27 ;  /* 0x000000020e117810 */ /* 0x004fc80007ffe01b */
[----:B------:R-:W-:-:S13]  /*2540*/  ISETP.GE.AND P0, PT, R17, RZ, PT ;  /* 0x000000ff1100720c */ /* 0x000fda0003f06270 */
[----:B------:R-:W2:Y:S04]  /*2550*/  @P0 LDG.E R6, desc[UR8][R4.64+0x4] ;  /* 0x0000040804060981 */ /* 0x000ea8000c1e1900 */
[----:B------:R-:W5:Y:S01]  /*2560*/  @!P0 LDG.E R28, desc[UR8][R4.64+0x4] ;  /* 0x00000408041c8981 */ /* 0x000f62000c1e1900 */
[----:B---3--:R-:W-:Y:S01]  /*2570*/  FMUL R8, R8, R3 ;  /* 0x0000000308087220 */ /* 0x008fe20000400000 */
[----:B----4-:R-:W-:Y:S01]  /*2580*/  IADD3 R24, PT, PT, R24, 0x1, RZ ;  /* 0x0000000118187810 */ /* 0x010fe20007ffe0ff */
[----:B------:R-:W-:Y:S01]  /*2590*/  BSSY.RECONVERGENT B2, `(.L_x_150) ;  /* 0x0000015000027945 */ /* 0x000fe20003800200 */
[----:B--2---:R-:W-:-:S04]  /*25a0*/  @P0 ISETP.GE.AND P1, PT, R17, R6, PT ;  /* 0x000000061100020c */ /* 0x004fc80003f26270 */
[----:B------:R-:W-:-:S04]  /*25b0*/  @P0 SEL R6, R6, RZ, P1 ;  /* 0x000000ff06060207 */ /* 0x000fc80000800000 */
[----:B-----5:R-:W-:Y:S02]  /*25c0*/  @P0 IADD3 R11, PT, PT, R14, R27, -R6 ;  /* 0x0000001b0e0b0210 */ /* 0x020fe40007ffe806 */
[----:B------:R-:W-:Y:S01]  /*25d0*/  @!P0 IADD3 R27, PT, PT, R27, -UR7, R12 ;  /* 0x800000071b1b8c10 */ /* 0x000fe2000fffe00c */
[C---:B-1----:R-:W-:Y:S02]  /*25e0*/  FFMA R17, R34.reuse, -R7, 1 ;  /* 0x3f80000022117423 */ /* 0x042fe40000000807 */
[----:B------:R-:W-:Y:S01]  /*25f0*/  @P0 VIADD R11, R11, 0x2 ;  /* 0x000000020b0b0836 */ /* 0x000fe20000000000 */
[----:B------:R-:W-:Y:S01]  /*2600*/  @!P0 IADD3 R11, PT, PT, R27, 0x3, R28 ;  /* 0x000000031b0b8810 */ /* 0x000fe20007ffe01c */
[----:B------:R-:W0:Y:S01]  /*2610*/  FCHK P0, R8, R7 ;  /* 0x0000000708007302 */ /* 0x000e220000000000 */
[----:B------:R-:W-:-:S04]  /*2620*/  FFMA R6, R34, R17, R34 ;  /* 0x0000001122067223 */ /* 0x000fc80000000022 */
[----:B------:R-:W-:Y:S01]  /*2630*/  FFMA R3, R6, R8, RZ ;  /* 0x0000000806037223 */ /* 0x000fe200000000ff */
[----:B------:R-:W-:-:S03]  /*2640*/  IMAD R11, R26, R11, R15 ;  /* 0x0000000b1a0b7224 */ /* 0x000fc600078e020f */
[----:B------:R-:W-:-:S04]  /*2650*/  FFMA R4, R3, -R7, R8 ;  /* 0x8000000703047223 */ /* 0x000fc80000000008 */
[----:B------:R-:W-:Y:S01]  /*2660*/  FFMA R5, R6, R4, R3 ;  /* 0x0000000406057223 */ /* 0x000fe20000000003 */
[----:B------:R-:W-:Y:S01]  /*2670*/  IMAD R3, R0, R25, R11 ;  /* 0x0000001900037224 */ /* 0x000fe200078e020b */
[----:B------:R-:W-:Y:S01]  /*2680*/  LOP3.LUT R4, R24, 0xfffffffc, RZ, 0xc0, !PT ;  /* 0xfffffffc18047812 */ /* 0x000fe200078ec0ff */
[----:B0-----:R-:W-:Y:S06]  /*2690*/  @!P0 BRA `(.L_x_151) ;  /* 0x0000000000108947 */ /* 0x001fec0003800000 */
[----:B------:R-:W-:Y:S02]  /*26a0*/  MOV R5, R8 ;  /* 0x0000000800057202 */ /* 0x000fe40000000f00 */
[----:B------:R-:W-:Y:S02]  /*26b0*/  MOV R6, R7 ;  /* 0x0000000700067202 */ /* 0x000fe40000000f00 */
[----:B------:R-:W-:-:S07]  /*26c0*/  MOV R8, 0x26e0 ;  /* 0x000026e000087802 */ /* 0x000fce0000000f00 */
[----:B------:R-:W-:Y:S05]  /*26d0*/  CALL.REL.NOINC `($__internal_2_$__cuda_sm3x_div_rn_noftz_f32_slowpath) ;  /* 0x00000040005c7944 */ /* 0x000fea0003c00000 */
.L_x_151:
[----:B------:R-:W-:Y:S05]  /*26e0*/  BSYNC.RECONVERGENT B2 ;  /* 0x0000000000027941 */ /* 0x000fea0003800200 */
.L_x_150:
[----:B------:R-:W-:-:S05]  /*26f0*/  IMAD.WIDE R22, R3, 0x4, R30 ;  /* 0x0000000403167825 */ /* 0x000fca00078e021e */
[----:B------:R3:W-:Y:S01]  /*2700*/  REDG.E.ADD.F32.FTZ.RN.STRONG.GPU desc[UR8][R22.64], R5 ;  /* 0x00000005160079a6 */ /* 0x0007e2000c12f308 */
[----:B------:R-:W-:Y:S01]  /*2710*/  UIADD3 UR5, UPT, UPT, UR5, 0x4, URZ ;  /* 0x0000000405057890 */ /* 0x000fe2000fffe0ff */
[----:B------:R-:W-:Y:S01]  /*2720*/  VIADD R12, R12, 0x4 ;  /* 0x000000040c0c7836 */ /* 0x000fe20000000000 */
[----:B------:R-:W-:Y:S01]  /*2730*/  IADD3 R13, PT, PT, R13, 0x4, RZ ;  /* 0x000000040d0d7810 */ /* 0x000fe20007ffe0ff */
[----:B------:R3:W-:Y:S01]  /*2740*/  STG.E desc[UR8][R20.64+0xc], R11 ;  /* 0x00000c0b14007986 */ /* 0x0007e2000c101908 */
[----:B------:R-:W-:Y:S01]  /*2750*/  UISETP.NE.AND UP0, UPT, UR5, URZ, UPT ;  /* 0x000000ff0500728c */ /* 0x000fe2000bf05270 */
[----:B------:R-:W-:Y:S01]  /*2760*/  IADD3 R10, PT, PT, R10, 0x10, RZ ;  /* 0x000000100a0a7810 */ /* 0x000fe20007ffe0ff */
[----:B------:R-:W-:Y:S01]  /*2770*/  UIADD3 UR4, UPT, UPT, UR4, 0x4, URZ ;  /* 0x0000000404047890 */ /* 0x000fe2000fffe0ff */
[----:B------:R3:W-:Y:S01]  /*2780*/  STG.E desc[UR8][R18.64+0xc], R5 ;  /* 0x00000c0512007986 */ /* 0x0007e2000c101908 */
[----:B------:R-:W-:-:S05]  /*2790*/  IADD3 R14, PT, PT, R14, 0x4, RZ ;  /* 0x000000040e0e7810 */ /* 0x000fca0007ffe0ff */
[----:B------:R-:W-:Y:S05]  /*27a0*/  BRA.U UP0, `(.L_x_152) ;  /* 0xfffffff5007c7547 */ /* 0x000fea000b83ffff */
.L_x_143:
[----:B------:R-:W0:Y:S02]  /*27b0*/  LDCU UR5, c[0x0][0x3c0] ;  /* 0x00007800ff0577ac */ /* 0x000e240008000800 */
[----:B0-----:R-:W-:-:S04]  /*27c0*/  UIADD3 UR5, UPT, UPT, UR5, 0x1, URZ ;  /* 0x0000000105057890 */ /* 0x001fc8000fffe0ff */
[----:B------:R-:W-:-:S09]  /*27d0*/  ULOP3.LUT UP0, UR5, UR5, 0x3, URZ, 0xc0, !UPT ;  /* 0x0000000305057892 */ /* 0x000fd2000f80c0ff */
[----:B------:R-:W-:Y:S05]  /*27e0*/  BRA.U !UP0, `(.L_x_153) ;  /* 0x0000000508f07547 */ /* 0x000fea000b800000 */
[----:B---3--:R-:W0:Y:S01]  /*27f0*/  LDC.64 R18, c[0x0][0x3a8] ;  /* 0x0000ea00ff127b82 */ /* 0x008e220000000a00 */
[----:B------:R-:W2:Y:S01]  /*2800*/  LDL R13, [R1+0x4c] ;  /* 0x00004c00010d7983 */ /* 0x000ea20000100800 */
[----:B------:R-:W-:Y:S01]  /*2810*/  IMAD R3, R16, 0x4, R1 ;  /* 0x0000000410037824 */ /* 0x000fe200078e0201 */
[C---:B------:R-:W-:Y:S02]  /*2820*/  LEA R10, R4.reuse, R1, 0x2 ;  /* 0x00000001040a7211 */ /* 0x040fe400078e10ff */
[----:B------:R-:W-:Y:S01]  /*2830*/  IADD3 R12, PT, PT, R4, -UR7, RZ ;  /* 0x80000007040c7c10 */ /* 0x000fe2000fffe0ff */
[----:B------:R-:W1:Y:S01]  /*2840*/  MUFU.RCP R14, R7 ;  /* 0x00000007000e7308 */ /* 0x000e620000001000 */
[----:B------:R-:W3:Y:S01]  /*2850*/  LDL R8, [R3] ;  /* 0x0000000003087983 */ /* 0x000ee20000100800 */
[----:B------:R-:W4:Y:S03]  /*2860*/  LDCU UR6, c[0x0][0x3c4] ;  /* 0x00007880ff0677ac */ /* 0x000f260008000800 */
[----:B------:R-:W3:Y:S04]  /*2870*/  LDL R11, [R10+0x18] ;  /* 0x000018000a0b7983 */ /* 0x000ee80000100800 */
[----:B0-----:R-:W4:Y:S04]  /*2880*/  LDG.E R5, desc[UR8][R18.64+0x4] ;  /* 0x0000040812057981 */ /* 0x001f28000c1e1900 */
[----:B------:R-:W4:Y:S01]  /*2890*/  LDG.E R6, desc[UR8][R18.64] ;  /* 0x0000000812067981 */ /* 0x000f22000c1e1900 */
[----:B-1----:R-:W-:-:S04]  /*28a0*/  FFMA R17, R14, -R7, 1 ;  /* 0x3f8000000e117423 */ /* 0x002fc80000000807 */
[----:B------:R-:W-:Y:S01]  /*28b0*/  FFMA R14, R14, R17, R14 ;  /* 0x000000110e0e7223 */ /* 0x000fe2000000000e */
[----:B------:R-:W-:Y:S01]  /*28c0*/  BSSY.RECONVERGENT B2, `(.L_x_154) ;  /* 0x0000015000027945 */ /* 0x000fe20003800200 */
[----:B--2---:R-:W-:-:S04]  /*28d0*/  IADD3 R4, PT, PT, R13, R12, RZ ;  /* 0x0000000c0d047210 */ /* 0x004fc80007ffe0ff */
[----:B------:R-:W-:Y:S01]  /*28e0*/  ISETP.GE.AND P0, PT, R4, RZ, PT ;  /* 0x000000ff0400720c */ /* 0x000fe20003f06270 */
[----:B---3--:R-:W-:-:S12]  /*28f0*/  FMUL R8, R8, R11 ;  /* 0x0000000b08087220 */ /* 0x008fd80000400000 */
[----:B----4-:R-:W-:-:S04]  /*2900*/  @P0 ISETP.GE.AND P1, PT, R4, R5, PT ;  /* 0x000000050400020c */ /* 0x010fc80003f26270 */
[----:B------:R-:W-:-:S05]  /*2910*/  @P0 SEL R13, R5, RZ, P1 ;  /* 0x000000ff050d0207 */ /* 0x000fca0000800000 */
[C---:B------:R-:W-:Y:S01]  /*2920*/  @P0 IMAD.IADD R13, R4.reuse, 0x1, -R13 ;  /* 0x00000001040d0824 */ /* 0x040fe200078e0a0d */
[----:B------:R-:W-:Y:S01]  /*2930*/  @!P0 IADD3 R13, PT, PT, R4, R5, RZ ;  /* 0x00000005040d8210 */ /* 0x000fe20007ffe0ff */
[----:B------:R-:W0:Y:S01]  /*2940*/  FCHK P0, R8, R7 ;  /* 0x0000000708007302 */ /* 0x000e220000000000 */
[----:B------:R-:W-:-:S03]  /*2950*/  FFMA R5, R14, R8, RZ ;  /* 0x000000080e057223 */ /* 0x000fc600000000ff */
[----:B------:R-:W-:Y:S02]  /*2960*/  IMAD R11, R6, R13, R15 ;  /* 0x0000000d060b7224 */ /* 0x000fe400078e020f */
[----:B------:R-:W-:-:S04]  /*2970*/  FFMA R4, R5, -R7, R8 ;  /* 0x8000000705047223 */ /* 0x000fc80000000008 */
[----:B------:R-:W-:Y:S01]  /*2980*/  FFMA R13, R14, R4, R5 ;  /* 0x000000040e0d7223 */ /* 0x000fe20000000005 */
[----:B-----5:R-:W-:Y:S01]  /*2990*/  IMAD R4, R0, UR6, R11 ;  /* 0x0000000600047c24 */ /* 0x020fe2000f8e020b */
[----:B------:R-:W-:Y:S01]  /*29a0*/  UMOV UR6, UR4 ;  /* 0x0000000400067c82 */ /* 0x000fe20008000000 */
[----:B0-----:R-:W-:Y:S05]  /*29b0*/  @!P0 BRA `(.L_x_155) ;  /* 0x0000000000148947 */ /* 0x001fea0003800000 */
[----:B------:R-:W-:Y:S02]  /*29c0*/  MOV R5, R8 ;  /* 0x0000000800057202 */ /* 0x000fe40000000f00 */
[----:B------:R-:W-:Y:S02]  /*29d0*/  MOV R6, R7 ;  /* 0x0000000700067202 */ /* 0x000fe40000000f00 */
[----:B------:R-:W-:-:S07]  /*29e0*/  MOV R8, 0x2a00 ;  /* 0x00002a0000087802 */ /* 0x000fce0000000f00 */
[----:B------:R-:W-:Y:S05]  /*29f0*/  CALL.REL.NOINC `($__internal_2_$__cuda_sm3x_div_rn_noftz_f32_slowpath) ;  /* 0x0000003c00947944 */ /* 0x000fea0003c00000 */
[----:B------:R-:W-:-:S07]  /*2a00*/  IMAD.MOV.U32 R13, RZ, RZ, R5 ;  /* 0x000000ffff0d7224 */ /* 0x000fce00078e0005 */
.L_x_155:
[----:B------:R-:W-:Y:S05]  /*2a10*/  BSYNC.RECONVERGENT B2 ;  /* 0x0000000000027941 */ /* 0x000fea0003800200 */
.L_x_154:
[----:B------:R-:W0:Y:S08]  /*2a20*/  LDC.64 R18, c[0x0][0x3a0] ;  /* 0x0000e800ff127b82 */ /* 0x000e300000000a00 */
[----:B------:R-:W1:Y:S01]  /*2a30*/  LDC.64 R20, c[0x0][0x390] ;  /* 0x0000e400ff147b82 */ /* 0x000e620000000a00 */
[----:B0-----:R-:W-:-:S07]  /*2a40*/  IMAD.WIDE R4, R4, 0x4, R18 ;  /* 0x0000000404047825 */ /* 0x001fce00078e0212 */
[----:B------:R-:W0:Y:S01]  /*2a50*/  LDC.64 R18, c[0x0][0x388] ;  /* 0x0000e200ff127b82 */ /* 0x000e220000000a00 */
[----:B------:R-:W-:Y:S01]  /*2a60*/  IADD3 R17, PT, PT, R2, UR4, RZ ;  /* 0x0000000402117c10 */ /* 0x000fe2000fffe0ff */
[----:B------:R2:W-:Y:S01]  /*2a70*/  REDG.E.ADD.F32.FTZ.RN.STRONG.GPU desc[UR8][R4.64], R13 ;  /* 0x0000000d040079a6 */ /* 0x0005e2000c12f308 */
[----:B------:R-:W-:-:S03]  /*2a80*/  UISETP.NE.AND UP0, UPT, UR5, 0x1, UPT ;  /* 0x000000010500788c */ /* 0x000fc6000bf05270 */
[----:B-1----:R-:W-:Y:S01]  /*2a90*/  IMAD.WIDE R20, R17, 0x4, R20 ;  /* 0x0000000411147825 */ /* 0x002fe200078e0214 */
[----:B------:R-:W-:-:S04]  /*2aa0*/  UIADD3 UR4, UPT, UPT, UR4, 0x1, URZ ;  /* 0x0000000104047890 */ /* 0x000fc8000fffe0ff */
[----:B------:R2:W-:Y:S01]  /*2ab0*/  STG.E desc[UR8][R20.64], R11 ;  /* 0x0000000b14007986 */ /* 0x0005e2000c101908 */
[----:B0-----:R-:W-:-:S05]  /*2ac0*/  IMAD.WIDE R18, R17, 0x4, R18 ;  /* 0x0000000411127825 */ /* 0x001fca00078e0212 */
[----:B------:R2:W-:Y:S01]  /*2ad0*/  STG.E desc[UR8][R18.64], R13 ;  /* 0x0000000d12007986 */ /* 0x0005e2000c101908 */
[----:B------:R-:W-:Y:S05]  /*2ae0*/  BRA.U !UP0, `(.L_x_153) ;  /* 0x0000000508307547 */ /* 0x000fea000b800000 */
[----:B------:R-:W0:Y:S01]  /*2af0*/  LDC.64 R22, c[0x0][0x3a8] ;  /* 0x0000ea00ff167b82 */ /* 0x000e220000000a00 */
[----:B--2---:R-:W2:Y:S04]  /*2b00*/  LDL R13, [R1+0x4c] ;  /* 0x00004c00010d7983 */ /* 0x004ea80000100800 */
[----:B------:R-:W3:Y:S04]  /*2b10*/  LDL R8, [R3] ;  /* 0x0000000003087983 */ /* 0x000ee80000100800 */
[----:B------:R-:W3:Y:S01]  /*2b20*/  LDL R11, [R10+0x1c] ;  /* 0x00001c000a0b7983 */ /* 0x000ee20000100800 */
[----:B------:R-:W1:Y:S01]  /*2b30*/  MUFU.RCP R14, R7 ;  /* 0x00000007000e7308 */ /* 0x000e620000001000 */
[----:B------:R-:W4:Y:S02]  /*2b40*/  LDCU UR4, c[0x0][0x3c4] ;  /* 0x00007880ff0477ac */ /* 0x000f240008000800 */
[----:B0-----:R-:W5:Y:S04]  /*2b50*/  LDG.E R4, desc[UR8][R22.64+0x4] ;  /* 0x0000040816047981 */ /* 0x001f68000c1e1900 */
[----:B------:R-:W4:Y:S01]  /*2b60*/  LDG.E R6, desc[UR8][R22.64] ;  /* 0x0000000816067981 */ /* 0x000f22000c1e1900 */
[----:B-1----:R-:W-:-:S04]  /*2b70*/  FFMA R17, R14, -R7, 1 ;  /* 0x3f8000000e117423 */ /* 0x002fc80000000807 */
[----:B------:R-:W-:Y:S01]  /*2b80*/  FFMA R14, R14, R17, R14 ;  /* 0x000000110e0e7223 */ /* 0x000fe2000000000e */
[----:B------:R-:W-:Y:S01]  /*2b90*/  UISETP.NE.AND UP0, UPT, UR5, 0x2, UPT ;  /* 0x000000020500788c */ /* 0x000fe2000bf05270 */
[----:B------:R-:W-:Y:S01]  /*2ba0*/  BSSY.RECONVERGENT B2, `(.L_x_156) ;  /* 0x0000014000027945 */ /* 0x000fe20003800200 */
[----:B--2---:R-:W-:-:S04]  /*2bb0*/  IADD3 R13, PT, PT, R12, 0x1, R13 ;  /* 0x000000010c0d7810 */ /* 0x004fc80007ffe00d */
[----:B------:R-:W-:Y:S01]  /*2bc0*/  ISETP.GE.AND P0, PT, R13, RZ, PT ;  /* 0x000000ff0d00720c */ /* 0x000fe20003f06270 */
[----:B---3--:R-:W-:-:S12]  /*2bd0*/  FMUL R8, R8, R11 ;  /* 0x0000000b08087220 */ /* 0x008fd80000400000 */
[----:B-----5:R-:W-:-:S04]  /*2be0*/  @P0 ISETP.GE.AND P1, PT, R13, R4, PT ;  /* 0x000000040d00020c */ /* 0x020fc80003f26270 */
[----:B------:R-:W-:-:S04]  /*2bf0*/  @P0 SEL R5, R4, RZ, P1 ;  /* 0x000000ff04050207 */ /* 0x000fc80000800000 */
[C---:B------:R-:W-:Y:S02]  /*2c00*/  @P0 IADD3 R5, PT, PT, R13.reuse, -R5, RZ ;  /* 0x800000050d050210 */ /* 0x040fe40007ffe0ff */
[----:B------:R-:W-:Y:S01]  /*2c10*/  @!P0 IADD3 R5, PT, PT, R13, R4, RZ ;  /* 0x000000040d058210 */ /* 0x000fe20007ffe0ff */
[----:B------:R-:W0:Y:S01]  /*2c20*/  FCHK P0, R8, R7 ;  /* 0x0000000708007302 */ /* 0x000e220000000000 */
[----:B------:R-:W-:-:S03]  /*2c30*/  FFMA R13, R14, R8, RZ ;  /* 0x000000080e0d7223 */ /* 0x000fc600000000ff */
[----:B----4-:R-:W-:Y:S02]  /*2c40*/  IMAD R11, R6, R5, R15 ;  /* 0x00000005060b7224 */ /* 0x010fe400078e020f */
        /* <DEDUP_REMOVED lines=9> */
.L_x_157:
[----:B------:R-:W-:Y:S05]  /*2ce0*/  BSYNC.RECONVERGENT B2 ;  /* 0x0000000000027941 */ /* 0x000fea0003800200 */
.L_x_156:
[----:B------:R-:W0:Y:S02]  /*2cf0*/  LDC.64 R22, c[0x0][0x3a0] ;  /* 0x0000e800ff167b82 */ /* 0x000e240000000a00 */
[----:B0-----:R-:W-:-:S05]  /*2d00*/  IMAD.WIDE R4, R4, 0x4, R22 ;  /* 0x0000000404047825 */ /* 0x001fca00078e0216 */
[----:B------:R0:W-:Y:S01]  /*2d10*/  REDG.E.ADD.F32.FTZ.RN.STRONG.GPU desc[UR8][R4.64], R13 ;  /* 0x0000000d040079a6 */ /* 0x0001e2000c12f308 */
[----:B------:R-:W-:-:S03]  /*2d20*/  UIADD3 UR4, UPT, UPT, UR6, 0x2, URZ ;  /* 0x0000000206047890 */ /* 0x000fc6000fffe0ff */
[----:B------:R0:W-:Y:S04]  /*2d30*/  STG.E desc[UR8][R20.64+0x4], R11 ;  /* 0x0000040b14007986 */ /* 0x0001e8000c101908 */
[----:B------:R0:W-:Y:S01]  /*2d40*/  STG.E desc[UR8][R18.64+0x4], R13 ;  /* 0x0000040d12007986 */ /* 0x0001e2000c101908 */
[----:B------:R-:W-:Y:S05]  /*2d50*/  BRA.U !UP0, `(.L_x_153) ;  /* 0x0000000108947547 */ /* 0x000fea000b800000 */
[----:B------:R-:W1:Y:S01]  /*2d60*/  LDC.64 R22, c[0x0][0x3a8] ;  /* 0x0000ea00ff167b82 */ /* 0x000e620000000a00 */
[----:B0-----:R-:W2:Y:S04]  /*2d70*/  LDL R5, [R1+0x4c] ;  /* 0x00004c0001057983 */ /* 0x001ea80000100800 */
[----:B------:R-:W3:Y:S04]  /*2d80*/  LDL R3, [R3] ;  /* 0x0000000003037983 */ /* 0x000ee80000100800 */
[----:B------:R-:W3:Y:S01]  /*2d90*/  LDL R10, [R10+0x20] ;  /* 0x000020000a0a7983 */ /* 0x000ee20000100800 */
[----:B------:R-:W0:Y:S01]  /*2da0*/  MUFU.RCP R8, R7 ;  /* 0x0000000700087308 */ /* 0x000e220000001000 */
[----:B------:R-:W4:Y:S02]  /*2db0*/  LDCU UR4, c[0x0][0x3c4] ;  /* 0x00007880ff0477ac */ /* 0x000f240008000800 */
[----:B-1----:R-:W5:Y:S04]  /*2dc0*/  LDG.E R4, desc[UR8][R22.64+0x4] ;  /* 0x0000040816047981 */ /* 0x002f68000c1e1900 */
[----:B------:R-:W4:Y:S01]  /*2dd0*/  LDG.E R6, desc[UR8][R22.64] ;  /* 0x0000000816067981 */ /* 0x000f22000c1e1900 */
[----:B0-----:R-:W-:-:S04]  /*2de0*/  FFMA R11, R8, -R7, 1 ;  /* 0x3f800000080b7423 */ /* 0x001fc80000000807 */
[----:B------:R-:W-:Y:S01]  /*2df0*/  FFMA R11, R8, R11, R8 ;  /* 0x0000000b080b7223 */ /* 0x000fe20000000008 */
        /* <DEDUP_REMOVED lines=20> */
.L_x_159:
[----:B------:R-:W-:Y:S05]  /*2f40*/  BSYNC.RECONVERGENT B2 ;  /* 0x0000000000027941 */ /* 0x000fea0003800200 */
.L_x_158:
[----:B------:R-:W0:Y:S02]  /*2f50*/  LDC.64 R4, c[0x0][0x3a0] ;  /* 0x0000e800ff047b82 */ /* 0x000e240000000a00 */
[----:B0-----:R-:W-:-:S05]  /*2f60*/  IMAD.WIDE R4, R3, 0x4, R4 ;  /* 0x0000000403047825 */ /* 0x001fca00078e0204 */
[----:B------:R1:W-:Y:S01]  /*2f70*/  REDG.E.ADD.F32.FTZ.RN.STRONG.GPU desc[UR8][R4.64], R11 ;  /* 0x0000000b040079a6 */ /* 0x0003e2000c12f308 */
[----:B------:R-:W-:-:S03]  /*2f80*/  UIADD3 UR4, UPT, UPT, UR6, 0x3, URZ ;  /* 0x0000000306047890 */ /* 0x000fc6000fffe0ff */
[----:B------:R1:W-:Y:S04]  /*2f90*/  STG.E desc[UR8][R20.64+0x8], R15 ;  /* 0x0000080f14007986 */ /* 0x0003e8000c101908 */
[----:B------:R1:W-:Y:S05]  /*2fa0*/  STG.E desc[UR8][R18.64+0x8], R11 ;  /* 0x0000080b12007986 */ /* 0x0003ea000c101908 */
.L_x_153:
[----:B------:R-:W4:Y:S02]  /*2fb0*/  LDCU UR10, c[0x0][0x3c0] ;  /* 0x00007800ff0a77ac */ /* 0x000f240008000800 */
[----:B----4-:R-:W-:-:S13]  /*2fc0*/  ISETP.NE.AND P0, PT, R16, UR10, PT ;  /* 0x0000000a10007c0c */ /* 0x010fda000bf05270 */
[----:B------:R-:W-:Y:S05]  /*2fd0*/  @!P0 EXIT ;  /* 0x000000000000894d */ /* 0x000fea0003800000 */
[----:B------:R-:W-:Y:S01]  /*2fe0*/  IADD3 R16, PT, PT, R16, 0x1, RZ ;  /* 0x0000000110107810 */ /* 0x000fe20007ffe0ff */
[----:B------:R-:W-:Y:S06]  /*2ff0*/  BRA `(.L_x_160) ;  /* 0xffffffec00087947 */ /* 0x000fec000383ffff */
.L_x_142:
[----:B------:R-:W2:Y:S01]  /*3000*/  LDL.64 R12, [R1+0x48] ;  /* 0x00004800010c7983 */ /* 0x000ea20000100a00 */
[----:B------:R-:W-:Y:S01]  /*3010*/  UIADD3 UR6, UPT, UPT, UR6, 0x1, URZ ;  /* 0x0000000106067890 */ /* 0x000fe2000fffe0ff */
[----:B------:R-:W-:Y:S01]  /*3020*/  IMAD.MOV.U32 R14, RZ, RZ, RZ ;  /* 0x000000ffff0e7224 */ /* 0x000fe200078e00ff */
[----:B------:R-:W-:Y:S02]  /*3030*/  UMOV UR4, URZ ;  /* 0x000000ff00047c82 */ /* 0x000fe40008000000 */
[----:B------:R-:W-:Y:S02]  /*3040*/  ULOP3.LUT UR10, UR6, 0x3, URZ, 0xc0, !UPT ;  /* 0x00000003060a7892 */ /* 0x000fe4000f8ec0ff */
[----:B------:R-:W-:Y:S01]  /*3050*/  ULOP3.LUT UR6, UR6, 0xfffffffc, URZ, 0xc0, !UPT ;  /* 0xfffffffc06067892 */ /* 0x000fe2000f8ec0ff */
[----:B--2---:R-:W-:Y:S02]  /*3060*/  IADD3 R15, PT, PT, R12, -UR7, RZ ;  /* 0x800000070c0f7c10 */ /* 0x004fe4000fffe0ff */
[----:B------:R-:W-:-:S09]  /*3070*/  IADD3 R13, PT, PT, R13, -UR7, RZ ;  /* 0x800000070d0d7c10 */ /* 0x000fd2000fffe0ff */
.L_x_178:
[----:B012-4-:R-:W0:Y:S01]  /*3080*/  LDC.64 R4, c[0x0][0x3a8] ;  /* 0x0000ea00ff047b82 */ /* 0x017e220000000a00 */
[----:B------:R-:W1:Y:S01]  /*3090*/  LDCU UR7, c[0x0][0x3c0] ;  /* 0x00007800ff0777ac */ /* 0x000e620008000800 */
[----:B0-----:R-:W2:Y:S01]  /*30a0*/  LDG.E R4, desc[UR8][R4.64] ;  /* 0x0000000804047981 */ /* 0x001ea2000c1e1900 */
[----:B------:R-:W-:Y:S01]  /*30b0*/  IADD3 R3, PT, PT, R15, R14, RZ ;  /* 0x0000000e0f037210 */ /* 0x000fe20007ffe0ff */
[----:B-1----:R-:W-:Y:S01]  /*30c0*/  UISETP.GE.U32.AND UP0, UPT, UR7, 0x3, UPT ;  /* 0x000000030700788c */ /* 0x002fe2000bf06070 */
[----:B------:R-:W-:Y:S01]  /*30d0*/  LEA R11, R14, R1, 0x2 ;  /* 0x000000010e0b7211 */ /* 0x000fe200078e10ff */
[----:B------:R-:W-:Y:S01]  /*30e0*/  IMAD.MOV.U32 R6, RZ, RZ, RZ ;  /* 0x000000ffff067224 */ /* 0x000fe200078e00ff */
[----:B------:R-:W-:-:S13]  /*30f0*/  ISETP.GT.AND P0, PT, R3, -0x1, PT ;  /* 0xffffffff0300780c */ /* 0x000fda0003f04270 */
[CC--:B--2---:R-:W-:Y:S02]  /*3100*/  @P0 ISETP.GE.AND P1, PT, R3.reuse, R4.reuse, PT ;  /* 0x000000040300020c */ /* 0x0c4fe40003f26270 */
[----:B------:R-:W-:Y:S02]  /*3110*/  @!P0 IADD3 R12, PT, PT, R3, R4, RZ ;  /* 0x00000004030c8210 */ /* 0x000fe40007ffe0ff */
[----:B-----5:R-:W-:-:S04]  /*3120*/  @P0 SEL R0, R4, RZ, P1 ;  /* 0x000000ff04000207 */ /* 0x020fc80000800000 */
[----:B------:R-:W-:Y:S01]  /*3130*/  @P0 IADD3 R12, PT, PT, R3, -R0, RZ ;  /* 0x80000000030c0210 */ /* 0x000fe20007ffe0ff */
[----:B------:R-:W-:Y:S06]  /*3140*/  BRA.U !UP0, `(.L_x_161) ;  /* 0x00000009080c7547 */ /* 0x000fec000b800000 */
[----:B------:R0:W5:Y:S01]  /*3150*/  LDL R4, [R11] ;  /* 0x000000000b047983 */ /* 0x0001620000100800 */
[----:B------:R-:W1:Y:S01]  /*3160*/  LDC.64 R18, c[0x0][0x390] ;  /* 0x0000e400ff127b82 */ /* 0x000e620000000a00 */
[----:B------:R-:W-:-:S07]  /*3170*/  HFMA2 R10, -RZ, RZ, 0, 0 ;  /* 0x00000000ff0a7431 */ /* 0x000fce00000001ff */
[----:B0-----:R-:W2:Y:S02]  /*3180*/  LDC.64 R16, c[0x0][0x388] ;  /* 0x0000e200ff107b82 */ /* 0x001ea40000000a00 */
.L_x_170:
[----:B------:R-:W0:Y:S01]  /*3190*/  LDC.64 R20, c[0x0][0x3a8] ;  /* 0x0000ea00ff147b82 */ /* 0x000e220000000a00 */
[----:B------:R-:W-:-:S05]  /*31a0*/  LEA R9, R10, R1, 0x2 ;  /* 0x000000010a097211 */ /* 0x000fca00078e10ff */
[----:B------:R-:W3:Y:S04]  /*31b0*/  LDL R5, [R9+0x18] ;  /* 0x0000180009057983 */ /* 0x000ee80000100800 */
[----:B0-----:R-:W4:Y:S04]  /*31c0*/  LDG.E R0, desc[UR8][R20.64+0x4] ;  /* 0x0000040814007981 */ /* 0x001f28000c1e1900 */
[----:B------:R0:W2:Y:S01]  /*31d0*/  LDG.E R6, desc[UR8][R20.64] ;  /* 0x0000000814067981 */ /* 0x0000a2000c1e1900 */
[----:B------:R-:W-:Y:S01]  /*31e0*/  IADD3 R3, PT, PT, R13, R10, RZ ;  /* 0x0000000a0d037210 */ /* 0x000fe20007ffe0ff */
[----:B------:R-:W1:Y:S03]  /*31f0*/  MUFU.RCP R8, R7 ;  /* 0x0000000700087308 */ /* 0x000e660000001000 */
[----:B------:R-:W-:Y:S01]  /*3200*/  ISETP.GT.AND P1, PT, R3, -0x1, PT ;  /* 0xffffffff0300780c */ /* 0x000fe20003f24270 */
[----:B-1----:R-:W-:Y:S01]  /*3210*/  FFMA R23, R8, -R7, 1 ;  /* 0x3f80000008177423 */ /* 0x002fe20000000807 */
[----:B------:R-:W-:Y:S01]  /*3220*/  BSSY.RECONVERGENT B2, `(.L_x_162) ;  /* 0x0000012000027945 */ /* 0x000fe20003800200 */
[----:B---3-5:R-:W-:-:S02]  /*3230*/  FMUL R22, R4, R5 ;  /* 0x0000000504167220 */ /* 0x028fc40000400000 */
[----:B------:R-:W-:-:S08]  /*3240*/  FFMA R5, R8, R23, R8 ;  /* 0x0000001708057223 */ /* 0x000fd00000000008 */
[CC--:B----4-:R-:W-:Y:S02]  /*3250*/  @P1 ISETP.GE.AND P0, PT, R3.reuse, R0.reuse, PT ;  /* 0x000000000300120c */ /* 0x0d0fe40003f06270 */
[----:B------:R-:W-:Y:S02]  /*3260*/  @!P1 IADD3 R23, PT, PT, R3, R0, RZ ;  /* 0x0000000003179210 */ /* 0x000fe40007ffe0ff */
[----:B------:R-:W-:-:S08]  /*3270*/  @P1 SEL R0, R0, RZ, P0 ;  /* 0x000000ff00001207 */ /* 0x000fd00000000000 */
[----:B------:R-:W1:Y:S01]  /*3280*/  FCHK P0, R22, R7 ;  /* 0x0000000716007302 */ /* 0x000e620000000000 */
[----:B------:R-:W-:Y:S01]  /*3290*/  FFMA R8, R5, R22, RZ ;  /* 0x0000001605087223 */ /* 0x000fe200000000ff */
[----:B------:R-:W-:-:S03]  /*32a0*/  @P1 IMAD.IADD R23, R3, 0x1, -R0 ;  /* 0x0000000103171824 */ /* 0x000fc600078e0a00 */
[----:B0-----:R-:W-:Y:S01]  /*32b0*/  FFMA R20, R8, -R7, R22 ;  /* 0x8000000708147223 */ /* 0x001fe20000000016 */
[----:B--2---:R-:W-:-:S03]  /*32c0*/  IMAD R0, R6, R23, R12 ;  /* 0x0000001706007224 */ /* 0x004fc600078e020c */
[----:B------:R-:W-:Y:S01]  /*32d0*/  FFMA R25, R5, R20, R8 ;  /* 0x0000001405197223 */ /* 0x000fe20000000008 */
[----:B-1----:R-:W-:Y:S06]  /*32e0*/  @!P0 BRA `(.L_x_163) ;  /* 0x0000000000148947 */ /* 0x002fec0003800000 */
[----:B------:R-:W-:Y:S02]  /*32f0*/  MOV R5, R22 ;  /* 0x0000001600057202 */ /* 0x000fe40000000f00 */
[----:B------:R-:W-:Y:S02]  /*3300*/  MOV R6, R7 ;  /* 0x0000000700067202 */ /* 0x000fe40000000f00 */
[----:B------:R-:W-:-:S07]  /*3310*/  MOV R8, 0x3330 ;  /* 0x0000333000087802 */ /* 0x000fce0000000f00 */
[----:B------:R-:W-:Y:S05]  /*3320*/  CALL.REL.NOINC `($__internal_2_$__cuda_sm3x_div_rn_noftz_f32_slowpath) ;  /* 0x0000003400487944 */ /* 0x000fea0003c00000 */
[----:B------:R-:W-:-:S07]  /*3330*/  MOV R25, R5 ;  /* 0x0000000500197202 */ /* 0x000fce0000000f00 */
.L_x_163:
[----:B------:R-:W-:Y:S05]  /*3340*/  BSYNC.RECONVERGENT B2 ;  /* 0x0000000000027941 */ /* 0x000fea0003800200 */
.L_x_162:
[----:B------:R-:W0:Y:S01]  /*3350*/  LDC.64 R22, c[0x0][0x3a8] ;  /* 0x0000ea00ff167b82 */ /* 0x000e220000000a00 */
[----:B------:R-:W-:Y:S01]  /*3360*/  IADD3 R29, PT, PT, R3, 0x1, RZ ;  /* 0x00000001031d7810 */ /* 0x000fe20007ffe0ff */
[----:B------:R-:W-:Y:S01]  /*3370*/  VIADD R21, R2, UR4 ;  /* 0x0000000402157c36 */ /* 0x000fe20008000000 */
[----:B------:R-:W2:Y:S02]  /*3380*/  LDL R27, [R9+0x1c] ;  /* 0x00001c00091b7983 */ /* 0x000ea40000100800 */
[----:B------:R-:W-:Y:S01]  /*3390*/  ISETP.GE.AND P1, PT, R29, RZ, PT ;  /* 0x000000ff1d00720c */ /* 0x000fe20003f26270 */
[----:B------:R-:W-:-:S04]  /*33a0*/  IMAD.WIDE R30, R21, 0x4, R18 ;  /* 0x00000004151e7825 */ /* 0x000fc800078e0212 */
[----:B------:R-:W-:Y:S01]  /*33b0*/  IMAD.WIDE R20, R21, 0x4, R16 ;  /* 0x0000000415147825 */ /* 0x000fe200078e0210 */
[----:B------:R1:W-:Y:S04]  /*33c0*/  STG.E desc[UR8][R30.64], R0 ;  /* 0x000000001e007986 */ /* 0x0003e8000c101908 */
[----:B------:R3:W-:Y:S04]  /*33d0*/  STG.E desc[UR8][R20.64], R25 ;  /* 0x0000001914007986 */ /* 0x0007e8000c101908 */
[----:B0-----:R-:W4:Y:S04]  /*33e0*/  @P1 LDG.E R6, desc[UR8][R22.64+0x4] ;  /* 0x0000040816061981 */ /* 0x001f28000c1e1900 */
[----:B------:R-:W5:Y:S04]  /*33f0*/  @!P1 LDG.E R26, desc[UR8][R22.64+0x4] ;  /* 0x00000408161a9981 */ /* 0x000f68000c1e1900 */
[----:B------:R-:W5:Y:S01]  /*3400*/  LDG.E R8, desc[UR8][R22.64] ;  /* 0x0000000816087981 */ /* 0x000f62000c1e1900 */
[----:B------:R-:W0:Y:S02]  /*3410*/  MUFU.RCP R24, R7 ;  /* 0x0000000700187308 */ /* 0x000e240000001000 */
[----:B0-----:R-:W-:-:S04]  /*3420*/  FFMA R5, R24, -R7, 1 ;  /* 0x3f80000018057423 */ /* 0x001fc80000000807 */
[----:B------:R-:W-:Y:S01]  /*3430*/  FFMA R5, R24, R5, R24 ;  /* 0x0000000518057223 */ /* 0x000fe20000000018 */
[----:B------:R-:W-:Y:S01]  /*3440*/  BSSY.RECONVERGENT B2, `(.L_x_164) ;  /* 0x0000011000027945 */ /* 0x000fe20003800200 */
[----:B--2---:R-:W-:Y:S01]  /*3450*/  FMUL R24, R4, R27 ;  /* 0x0000001b04187220 */ /* 0x004fe20000400000 */
[----:B----4-:R-:W-:-:S04]  /*3460*/  @P1 ISETP.GE.AND P0, PT, R29, R6, PT ;  /* 0x000000061d00120c */ /* 0x010fc80003f06270 */
[----:B------:R-:W-:-:S08]  /*3470*/  @P1 SEL R6, R6, RZ, P0 ;  /* 0x000000ff06061207 */ /* 0x000fd00000000000 */
[----:B------:R-:W0:Y:S01]  /*3480*/  FCHK P0, R24, R7 ;  /* 0x0000000718007302 */ /* 0x000e220000000000 */
[----:B-1----:R-:W-:Y:S01]  /*3490*/  FFMA R0, R5, R24, RZ ;  /* 0x0000001805007223 */ /* 0x002fe200000000ff */
[C---:B---3--:R-:W-:Y:S02]  /*34a0*/  @P1 IADD3 R25, PT, PT, R29.reuse, -R6, RZ ;  /* 0x800000061d191210 */ /* 0x048fe40007ffe0ff */
[----:B-----5:R-:W-:Y:S01]  /*34b0*/  @!P1 IADD3 R25, PT, PT, R29, R26, RZ ;  /* 0x0000001a1d199210 */ /* 0x020fe20007ffe0ff */
[----:B------:R-:W-:-:S04]  /*34c0*/  FFMA R6, R0, -R7, R24 ;  /* 0x8000000700067223 */ /* 0x000fc80000000018 */
[----:B------:R-:W-:Y:S01]  /*34d0*/  FFMA R27, R5, R6, R0 ;  /* 0x00000006051b7223 */ /* 0x000fe20000000000 */
[----:B------:R-:W-:Y:S01]  /*34e0*/  IMAD R0, R8, R25, R12 ;  /* 0x0000001908007224 */ /* 0x000fe200078e020c */
[----:B0-----:R-:W-:Y:S06]  /*34f0*/  @!P0 BRA `(.L_x_165) ;  /* 0x0000000000148947 */ /* 0x001fec0003800000 */
[----:B------:R-:W-:Y:S02]  /*3500*/  MOV R5, R24 ;  /* 0x0000001800057202 */ /* 0x000fe40000000f00 */
[----:B------:R-:W-:Y:S02]  /*3510*/  MOV R6, R7 ;  /* 0x0000000700067202 */ /* 0x000fe40000000f00 */
[----:B------:R-:W-:-:S07]  /*3520*/  MOV R8, 0x3540 ;  /* 0x0000354000087802 */ /* 0x000fce0000000f00 */
[----:B------:R-:W-:Y:S05]  /*3530*/  CALL.REL.NOINC `($__internal_2_$__cuda_sm3x_div_rn_noftz_f32_slowpath) ;  /* 0x0000003000c47944 */ /* 0x000fea0003c00000 */
[----:B------:R-:W-:-:S07]  /*3540*/  IMAD.MOV.U32 R27, RZ, RZ, R5 ;  /* 0x000000ffff1b7224 */ /* 0x000fce00078e0005 */
.L_x_165:
[----:B------:R-:W-:Y:S05]  /*3550*/  BSYNC.RECONVERGENT B2 ;  /* 0x0000000000027941 */ /* 0x000fea0003800200 */
.L_x_164:
[----:B------:R-:W0:Y:S01]  /*3560*/  LDC.64 R22, c[0x0][0x3a8] ;  /* 0x0000ea00ff167b82 */ /* 0x000e220000000a00 */
[----:B------:R-:W-:Y:S01]  /*3570*/  IADD3 R29, PT, PT, R3, 0x2, RZ ;  /* 0x00000002031d7810 */ /* 0x000fe20007ffe0ff */
[----:B------:R1:W-:Y:S03]  /*3580*/  STG.E desc[UR8][R30.64+0x4], R0 ;  /* 0x000004001e007986 */ /* 0x0003e6000c101908 */
[----:B------:R-:W-:Y:S01]  /*3590*/  ISETP.GE.AND P1, PT, R29, RZ, PT ;  /* 0x000000ff1d00720c */ /* 0x000fe20003f26270 */
[----:B------:R2:W-:Y:S04]  /*35a0*/  STG.E desc[UR8][R20.64+0x4], R27 ;  /* 0x0000041b14007986 */ /* 0x0005e8000c101908 */
[----:B------:R-:W3:Y:S08]  /*35b0*/  LDL R25, [R9+0x20] ;  /* 0x0000200009197983 */ /* 0x000ef00000100800 */
[----:B0-----:R-:W4:Y:S04]  /*35c0*/  @P1 LDG.E R6, desc[UR8][R22.64+0x4] ;  /* 0x0000040816061981 */ /* 0x001f28000c1e1900 */
[----:B------:R-:W5:Y:S04]  /*35d0*/  @!P1 LDG.E R26, desc[UR8][R22.64+0x4] ;  /* 0x00000408161a9981 */ /* 0x000f68000c1e1900 */
[----:B------:R-:W2:Y:S01]  /*35e0*/  LDG.E R8, desc[UR8][R22.64] ;  /* 0x0000000816087981 */ /* 0x000ea2000c1e1900 */
[----:B------:R-:W0:Y:S02]  /*35f0*/  MUFU.RCP R24, R7 ;  /* 0x0000000700187308 */ /* 0x000e240000001000 */
[----:B0-----:R-:W-:-:S04]  /*3600*/  FFMA R5, R24, -R7, 1 ;  /* 0x3f80000018057423 */ /* 0x001fc80000000807 */
[----:B------:R-:W-:Y:S01]  /*3610*/  FFMA R5, R24, R5, R24 ;  /* 0x0000000518057223 */ /* 0x000fe20000000018 */
[----:B------:R-:W-:Y:S01]  /*3620*/  BSSY.RECONVERGENT B2, `(.L_x_166) ;  /* 0x0000010000027945 */ /* 0x000fe20003800200 */
[----:B---3--:R-:W-:Y:S01]  /*3630*/  FMUL R24, R4, R25 ;  /* 0x0000001904187220 */ /* 0x008fe20000400000 */
[----:B----4-:R-:W-:-:S04]  /*3640*/  @P1 ISETP.GE.AND P0, PT, R29, R6, PT ;  /* 0x000000061d00120c */ /* 0x010fc80003f06270 */
[----:B------:R-:W-:-:S08]  /*3650*/  @P1 SEL R6, R6, RZ, P0 ;  /* 0x000000ff06061207 */ /* 0x000fd00000000000 */
[----:B------:R-:W0:Y:S01]  /*3660*/  FCHK P0, R24, R7 ;  /* 0x0000000718007302 */ /* 0x000e220000000000 */
[----:B-1----:R-:W-:Y:S01]  /*3670*/  FFMA R0, R5, R24, RZ ;  /* 0x0000001805007223 */ /* 0x002fe200000000ff */
[C---:B------:R-:W-:Y:S02]  /*3680*/  @P1 IADD3 R25, PT, PT, R29.reuse, -R6, RZ ;  /* 0x800000061d191210 */ /* 0x040fe40007ffe0ff */
[----:B-----5:R-:W-:Y:S01]  /*3690*/  @!P1 IADD3 R25, PT, PT, R29, R26, RZ ;  /* 0x0000001a1d199210 */ /* 0x020fe20007ffe0ff */
[----:B------:R-:W-:-:S04]  /*36a0*/  FFMA R6, R0, -R7, R24 ;  /* 0x8000000700067223 */ /* 0x000fc80000000018 */
[----:B------:R-:W-:Y:S01]  /*36b0*/  FFMA R5, R5, R6, R0 ;  /* 0x0000000605057223 */ /* 0x000fe20000000000 */
[----:B--2---:R-:W-:Y:S01]  /*36c0*/  IMAD R0, R8, R25, R12 ;  /* 0x0000001908007224 */ /* 0x004fe200078e020c */
[----:B0-----:R-:W-:Y:S06]  /*36d0*/  @!P0 BRA `(.L_x_167) ;  /* 0x0000000000108947 */ /* 0x001fec0003800000 */
[----:B------:R-:W-:Y:S01]  /*36e0*/  MOV R5, R24 ;  /* 0x0000001800057202 */ /* 0x000fe20000000f00 */
[----:B------:R-:W-:Y:S01]  /*36f0*/  IMAD.MOV.U32 R6, RZ, RZ, R7 ;  /* 0x000000ffff067224 */ /* 0x000fe200078e0007 */
[----:B------:R-:W-:-:S07]  /*3700*/  MOV R8, 0x3720 ;  /* 0x0000372000087802 */ /* 0x000fce0000000f00 */
[----:B------:R-:W-:Y:S05]  /*3710*/  CALL.REL.NOINC `($__internal_2_$__cuda_sm3x_div_rn_noftz_f32_slowpath) ;  /* 0x00000030004c7944 */ /* 0x000fea0003c00000 */
.L_x_167:
[----:B------:R-:W-:Y:S05]  /*3720*/  BSYNC.RECONVERGENT B2 ;  /* 0x0000000000027941 */ /* 0x000fea0003800200 */
.L_x_166:
        /* <DEDUP_REMOVED lines=8> */
[----:B------:R-:W5:Y:S01]  /*37b0*/  LDG.E R8, desc[UR8][R22.64] ;  /* 0x0000000816087981 */ /* 0x000f62000c1e1900 */
        /* <DEDUP_REMOVED lines=9> */
[C---:B--2---:R-:W-:Y:S02]  /*3850*/  @P1 IADD3 R5, PT, PT, R25.reuse, -R6, RZ ;  /* 0x8000000619051210 */ /* 0x044fe40007ffe0ff */
[----:B-----5:R-:W-:Y:S01]  /*3860*/  @!P1 IADD3 R5, PT, PT, R25, R26, RZ ;  /* 0x0000001a19059210 */ /* 0x020fe20007ffe0ff */
[----:B------:R-:W-:-:S04]  /*3870*/  FFMA R6, R0, -R7, R24 ;  /* 0x8000000700067223 */ /* 0x000fc80000000018 */
[----:B------:R-:W-:Y:S01]  /*3880*/  FFMA R3, R3, R6, R0 ;  /* 0x0000000603037223 */ /* 0x000fe20000000000 */
[----:B------:R-:W-:Y:S01]  /*3890*/  IMAD R0, R8, R5, R12 ;  /* 0x0000000508007224 */ /* 0x000fe200078e020c */
[----:B0-----:R-:W-:Y:S06]  /*38a0*/  @!P0 BRA `(.L_x_169) ;  /* 0x0000000000148947 */ /* 0x001fec0003800000 */
[----:B------:R-:W-:Y:S01]  /*38b0*/  MOV R5, R24 ;  /* 0x0000001800057202 */ /* 0x000fe20000000f00 */
[----:B------:R-:W-:Y:S01]  /*38c0*/  IMAD.MOV.U32 R6, RZ, RZ, R7 ;  /* 0x000000ffff067224 */ /* 0x000fe200078e0007 */
[----:B------:R-:W-:-:S07]  /*38d0*/  MOV R8, 0x38f0 ;  /* 0x000038f000087802 */ /* 0x000fce0000000f00 */
[----:B------:R-:W-:Y:S05]  /*38e0*/  CALL.REL.NOINC `($__internal_2_$__cuda_sm3x_div_rn_noftz_f32_slowpath) ;  /* 0x0000002c00d87944 */ /* 0x000fea0003c00000 */
[----:B------:R-:W-:-:S07]  /*38f0*/  MOV R3, R5 ;  /* 0x0000000500037202 */ /* 0x000fce0000000f00 */
.L_x_169:
[----:B------:R-:W-:Y:S05]  /*3900*/  BSYNC.RECONVERGENT B2 ;  /* 0x0000000000027941 */ /* 0x000fea0003800200 */
.L_x_168:
[----:B------:R0:W-:Y:S01]  /*3910*/  STG.E desc[UR8][R30.64+0xc], R0 ;  /* 0x00000c001e007986 */ /* 0x0001e2000c101908 */
[----:B------:R-:W-:Y:S01]  /*3920*/  IADD3 R10, PT, PT, R10, 0x4, RZ ;  /* 0x000000040a0a7810 */ /* 0x000fe20007ffe0ff */
[----:B------:R-:W-:Y:S02]  /*3930*/  UIADD3 UR4, UPT, UPT, UR4, 0x4, URZ ;  /* 0x0000000404047890 */ /* 0x000fe4000fffe0ff */
[----:B------:R0:W-:Y:S01]  /*3940*/  STG.E desc[UR8][R20.64+0xc], R3 ;  /* 0x00000c0314007986 */ /* 0x0001e2000c101908 */
[----:B------:R-:W-:-:S13]  /*3950*/  ISETP.NE.AND P0, PT, R10, UR6, PT ;  /* 0x000000060a007c0c */ /* 0x000fda000bf05270 */
[----:B0-----:R-:W-:Y:S05]  /*3960*/  @P0 BRA `(.L_x_170) ;  /* 0xfffffff800080947 */ /* 0x001fea000383ffff */
[----:B------:R-:W-:-:S07]  /*3970*/  MOV R6, UR6 ;  /* 0x0000000600067c02 */ /* 0x000fce0008000f00 */
.L_x_161:
[----:B------:R-:W-:-:S09]  /*3980*/  UISETP.NE.AND UP0, UPT, UR10, URZ, UPT ;  /* 0x000000ff0a00728c */ /* 0x000fd2000bf05270 */
[----:B------:R-:W-:Y:S05]  /*3990*/  BRA.U !UP0, `(.L_x_171) ;  /* 0x00000005088c7547 */ /* 0x000fea000b800000 */
[----:B------:R-:W0:Y:S01]  /*39a0*/  LDC.64 R8, c[0x0][0x3a8] ;  /* 0x0000ea00ff087b82 */ /* 0x000e220000000a00 */
[----:B------:R-:W-:Y:S01]  /*39b0*/  LEA R0, R6, R1, 0x2 ;  /* 0x0000000106007211 */ /* 0x000fe200078e10ff */
[----:B------:R-:W2:Y:S04]  /*39c0*/  LDL R11, [R11] ;  /* 0x000000000b0b7983 */ /* 0x000ea80000100800 */
[----:B------:R-:W2:Y:S04]  /*39d0*/  LDL R16, [R0+0x18] ;  /* 0x0000180000107983 */ /* 0x000ea80000100800 */
[----:B0-----:R-:W3:Y:S04]  /*39e0*/  LDG.E R5, desc[UR8][R8.64+0x4] ;  /* 0x0000040808057981 */ /* 0x001ee8000c1e1900 */
[----:B------:R-:W4:Y:S01]  /*39f0*/  LDG.E R10, desc[UR8][R8.64] ;  /* 0x00000008080a7981 */ /* 0x000f22000c1e1900 */
[----:B------:R-:W-:-:S05]  /*3a00*/  IMAD.IADD R4, R13, 0x1, R6 ;  /* 0x000000010d047824 */ /* 0x000fca00078e0206 */
[----:B------:R-:W-:Y:S01]  /*3a10*/  ISETP.GE.AND P1, PT, R4, RZ, PT ;  /* 0x000000ff0400720c */ /* 0x000fe20003f26270 */
[----:B------:R-:W0:Y:S01]  /*3a20*/  MUFU.RCP R18, R7 ;  /* 0x0000000700127308 */ /* 0x000e220000001000 */
[----:B------:R-:W-:Y:S01]  /*3a30*/  UMOV UR5, UR4 ;  /* 0x0000000400057c82 */ /* 0x000fe20008000000 */
[----:B------:R-:W-:Y:S01]  /*3a40*/  BSSY.RECONVERGENT B2, `(.L_x_172) ;  /* 0x0000012000027945 */ /* 0x000fe20003800200 */
[----:B0-----:R-:W-:-:S04]  /*3a50*/  FFMA R3, R18, -R7, 1 ;  /* 0x3f80000012037423 */ /* 0x001fc80000000807 */
[----:B------:R-:W-:Y:S01]  /*3a60*/  FFMA R3, R18, R3, R18 ;  /* 0x0000000312037223 */ /* 0x000fe20000000012 */
[----:B--2---:R-:W-:-:S04]  /*3a70*/  FMUL R16, R11, R16 ;  /* 0x000000100b107220 */ /* 0x004fc80000400000 */
[----:B---3--:R-:W-:-:S04]  /*3a80*/  @P1 ISETP.GE.AND P0, PT, R4, R5, PT ;  /* 0x000000050400120c */ /* 0x008fc80003f06270 */
[----:B------:R-:W-:-:S08]  /*3a90*/  @P1 SEL R17, R5, RZ, P0 ;  /* 0x000000ff05111207 */ /* 0x000fd00000000000 */
[----:B------:R-:W0:Y:S01]  /*3aa0*/  FCHK P0, R16, R7 ;  /* 0x0000000710007302 */ /* 0x000e220000000000 */
[----:B------:R-:W-:Y:S01]  /*3ab0*/  FFMA R6, R3, R16, RZ ;  /* 0x0000001003067223 */ /* 0x000fe200000000ff */
[C---:B------:R-:W-:Y:S02]  /*3ac0*/  @P1 IADD3 R17, PT, PT, R4.reuse, -R17, RZ ;  /* 0x8000001104111210 */ /* 0x040fe40007ffe0ff */
[----:B------:R-:W-:Y:S01]  /*3ad0*/  @!P1 IADD3 R17, PT, PT, R4, R5, RZ ;  /* 0x0000000504119210 */ /* 0x000fe20007ffe0ff */
[----:B------:R-:W-:-:S04]  /*3ae0*/  FFMA R5, R6, -R7, R16 ;  /* 0x8000000706057223 */ /* 0x000fc80000000010 */
[----:B------:R-:W-:Y:S01]  /*3af0*/  FFMA R5, R3, R5, R6 ;  /* 0x0000000503057223 */ /* 0x000fe20000000006 */
[----:B----4-:R-:W-:Y:S01]  /*3b00*/  IMAD R3, R10, R17, R12 ;  /* 0x000000110a037224 */ /* 0x010fe200078e020c */
[----:B0-----:R-:W-:Y:S06]  /*3b10*/  @!P0 BRA `(.L_x_173) ;  /* 0x0000000000108947 */ /* 0x001fec0003800000 */
[----:B------:R-:W-:Y:S02]  /*3b20*/  MOV R5, R16 ;  /* 0x0000001000057202 */ /* 0x000fe40000000f00 */
[----:B------:R-:W-:Y:S02]  /*3b30*/  MOV R6, R7 ;  /* 0x0000000700067202 */ /* 0x000fe40000000f00 */
[----:B------:R-:W-:-:S07]  /*3b40*/  MOV R8, 0x3b60 ;  /* 0x00003b6000087802 */ /* 0x000fce0000000f00 */
[----:B------:R-:W-:Y:S05]  /*3b50*/  CALL.REL.NOINC `($__internal_2_$__cuda_sm3x_div_rn_noftz_f32_slowpath) ;  /* 0x0000002c003c7944 */ /* 0x000fea0003c00000 */
.L_x_173:
[----:B------:R-:W-:Y:S05]  /*3b60*/  BSYNC.RECONVERGENT B2 ;  /* 0x0000000000027941 */ /* 0x000fea0003800200 */
.L_x_172:
[----:B------:R-:W0:Y:S01]  /*3b70*/  LDC.64 R18, c[0x0][0x390] ;  /* 0x0000e400ff127b82 */ /* 0x000e220000000a00 */
[----:B------:R-:W-:Y:S01]  /*3b80*/  VIADD R9, R2, UR4 ;  /* 0x0000000402097c36 */ /* 0x000fe20008000000 */
[----:B------:R-:W-:Y:S02]  /*3b90*/  UISETP.NE.AND UP0, UPT, UR10, 0x1, UPT ;  /* 0x000000010a00788c */ /* 0x000fe4000bf05270 */
[----:B------:R-:W-:-:S04]  /*3ba0*/  UIADD3 UR4, UPT, UPT, UR4, 0x1, URZ ;  /* 0x0000000104047890 */ /* 0x000fc8000fffe0ff */
[----:B------:R-:W1:Y:S01]  /*3bb0*/  LDC.64 R16, c[0x0][0x388] ;  /* 0x0000e200ff107b82 */ /* 0x000e620000000a00 */
[----:B0-----:R-:W-:-:S05]  /*3bc0*/  IMAD.WIDE R18, R9, 0x4, R18 ;  /* 0x0000000409127825 */ /* 0x001fca00078e0212 */
[----:B------:R0:W-:Y:S01]  /*3bd0*/  STG.E desc[UR8][R18.64], R3 ;  /* 0x0000000312007986 */ /* 0x0001e2000c101908 */
[----:B-1----:R-:W-:-:S05]  /*3be0*/  IMAD.WIDE R16, R9, 0x4, R16 ;  /* 0x0000000409107825 */ /* 0x002fca00078e0210 */
[----:B------:R0:W-:Y:S01]  /*3bf0*/  STG.E desc[UR8][R16.64], R5 ;  /* 0x0000000510007986 */ /* 0x0001e2000c101908 */
[----:B------:R-:W-:Y:S05]  /*3c00*/  BRA.U !UP0, `(.L_x_171) ;  /* 0x0000000108f07547 */ /* 0x000fea000b800000 */
[----:B------:R-:W0:Y:S01]  /*3c10*/  LDC.64 R8, c[0x0][0x3a8] ;  /* 0x0000ea00ff087b82 */ /* 0x000e220000000a00 */
[----:B------:R-:W2:Y:S04]  /*3c20*/  LDL R20, [R0+0x1c] ;  /* 0x00001c0000147983 */ /* 0x000ea80000100800 */
[----:B0-----:R-:W3:Y:S04]  /*3c30*/  LDG.E R3, desc[UR8][R8.64+0x4] ;  /* 0x0000040808037981 */ /* 0x001ee8000c1e1900 */
[----:B------:R0:W4:Y:S01]  /*3c40*/  LDG.E R10, desc[UR8][R8.64] ;  /* 0x00000008080a7981 */ /* 0x000122000c1e1900 */
[----:B------:R-:W-:-:S04]  /*3c50*/  IADD3 R22, PT, PT, R4, 0x1, RZ ;  /* 0x0000000104167810 */ /* 0x000fc80007ffe0ff */
[----:B------:R-:W-:Y:S01]  /*3c60*/  ISETP.GE.AND P1, PT, R22, RZ, PT ;  /* 0x000000ff1600720c */ /* 0x000fe20003f26270 */
[----:B------:R-:W1:Y:S01]  /*3c70*/  MUFU.RCP R24, R7 ;  /* 0x0000000700187308 */ /* 0x000e620000001000 */
[----:B------:R-:W-:Y:S01]  /*3c80*/  UISETP.NE.AND UP0, UPT, UR10, 0x2, UPT ;  /* 0x000000020a00788c */ /* 0x000fe2000bf05270 */
[----:B------:R-:W-:Y:S01]  /*3c90*/  BSSY.RECONVERGENT B2, `(.L_x_174) ;  /* 0x0000012000027945 */ /* 0x000fe20003800200 */
[----:B-1----:R-:W-:-:S04]  /*3ca0*/  FFMA R5, R24, -R7, 1 ;  /* 0x3f80000018057423 */ /* 0x002fc80000000807 */
[----:B------:R-:W-:Y:S01]  /*3cb0*/  FFMA R5, R24, R5, R24 ;  /* 0x0000000518057223 */ /* 0x000fe20000000018 */
[----:B--2---:R-:W-:-:S04]  /*3cc0*/  FMUL R20, R11, R20 ;  /* 0x000000140b147220 */ /* 0x004fc80000400000 */
[----:B---3--:R-:W-:-:S04]  /*3cd0*/  @P1 ISETP.GE.AND P0, PT, R22, R3, PT ;  /* 0x000000031600120c */ /* 0x008fc80003f06270 */
[----:B------:R-:W-:-:S08]  /*3ce0*/  @P1 SEL R6, R3, RZ, P0 ;  /* 0x000000ff03061207 */ /* 0x000fd00000000000 */
[----:B------:R-:W1:Y:S01]  /*3cf0*/  FCHK P0, R20, R7 ;  /* 0x0000000714007302 */ /* 0x000e620000000000 */
[C---:B------:R-:W-:Y:S01]  /*3d00*/  @P1 IADD3 R21, PT, PT, R22.reuse, -R6, RZ ;  /* 0x8000000616151210 */ /* 0x040fe20007ffe0ff */
[----:B------:R-:W-:Y:S01]  /*3d10*/  FFMA R6, R5, R20, RZ ;  /* 0x0000001405067223 */ /* 0x000fe200000000ff */
[----:B------:R-:W-:-:S03]  /*3d20*/  @!P1 IADD3 R21, PT, PT, R22, R3, RZ ;  /* 0x0000000316159210 */ /* 0x000fc60007ffe0ff */
[----:B0-----:R-:W-:Y:S02]  /*3d30*/  FFMA R8, R6, -R7, R20 ;  /* 0x8000000706087223 */ /* 0x001fe40000000014 */
[----:B----4-:R-:W-:Y:S02]  /*3d40*/  IMAD R3, R10, R21, R12 ;  /* 0x000000150a037224 */ /* 0x010fe400078e020c */
[----:B------:R-:W-:Y:S01]  /*3d50*/  FFMA R5, R5, R8, R6 ;  /* 0x0000000805057223 */ /* 0x000fe20000000006 */
[----:B-1----:R-:W-:Y:S06]  /*3d60*/  @!P0 BRA `(.L_x_175) ;  /* 0x0000000000108947 */ /* 0x002fec0003800000 */
[----:B------:R-:W-:Y:S01]  /*3d70*/  MOV R5, R20 ;  /* 0x0000001400057202 */ /* 0x000fe20000000f00 */
[----:B------:R-:W-:Y:S01]  /*3d80*/  IMAD.MOV.U32 R6, RZ, RZ, R7 ;  /* 0x000000ffff067224 */ /* 0x000fe200078e0007 */
[----:B------:R-:W-:-:S07]  /*3d90*/  MOV R8, 0x3db0 ;  /* 0x00003db000087802 */ /* 0x000fce0000000f00 */
[----:B------:R-:W-:Y:S05]  /*3da0*/  CALL.REL.NOINC `($__internal_2_$__cuda_sm3x_div_rn_noftz_f32_slowpath) ;  /* 0x0000002800a87944 */ /* 0x000fea0003c00000 */
.L_x_175:
[----:B------:R-:W-:Y:S05]  /*3db0*/  BSYNC.RECONVERGENT B2 ;  /* 0x0000000000027941 */ /* 0x000fea0003800200 */
.L_x_174:
[----:B------:R1:W-:Y:S01]  /*3dc0*/  STG.E desc[UR8][R18.64+0x4], R3 ;  /* 0x0000040312007986 */ /* 0x0003e2000c101908 */
[----:B------:R-:W-:-:S03]  /*3dd0*/  UIADD3 UR4, UPT, UPT, UR5, 0x2, URZ ;  /* 0x0000000205047890 */ /* 0x000fc6000fffe0ff */
[----:B------:R1:W-:Y:S01]  /*3de0*/  STG.E desc[UR8][R16.64+0x4], R5 ;  /* 0x0000040510007986 */ /* 0x0003e2000c101908 */
[----:B------:R-:W-:Y:S08]  /*3df0*/  BRA.U !UP0, `(.L_x_171) ;  /* 0x0000000108747547 */ /* 0x000ff0000b800000 */
[----:B------:R-:W1:Y:S01]  /*3e00*/  LDC.64 R8, c[0x0][0x3a8] ;  /* 0x0000ea00ff087b82 */ /* 0x000e620000000a00 */
[----:B------:R-:W2:Y:S04]  /*3e10*/  LDL R0, [R0+0x20] ;  /* 0x0000200000007983 */ /* 0x000ea80000100800 */
[----:B-1----:R-:W3:Y:S04]  /*3e20*/  LDG.E R5, desc[UR8][R8.64+0x4] ;  /* 0x0000040808057981 */ /* 0x002ee8000c1e1900 */
[----:B------:R-:W4:Y:S01]  /*3e30*/  LDG.E R6, desc[UR8][R8.64] ;  /* 0x0000000808067981 */ /* 0x000f22000c1e1900 */
[----:B------:R-:W-:Y:S01]  /*3e40*/  IADD3 R10, PT, PT, R4, 0x2, RZ ;  /* 0x00000002040a7810 */ /* 0x000fe20007ffe0ff */
[----:B------:R-:W0:Y:S03]  /*3e50*/  MUFU.RCP R20, R7 ;  /* 0x0000000700147308 */ /* 0x000e260000001000 */
[----:B------:R-:W-:Y:S01]  /*3e60*/  ISETP.GE.AND P1, PT, R10, RZ, PT ;  /* 0x000000ff0a00720c */ /* 0x000fe20003f26270 */
[----:B0-----:R-:W-:-:S04]  /*3e70*/  FFMA R3, R20, -R7, 1 ;  /* 0x3f80000014037423 */ /* 0x001fc80000000807 */
[----:B------:R-:W-:Y:S01]  /*3e80*/  FFMA R3, R20, R3, R20 ;  /* 0x0000000314037223 */ /* 0x000fe20000000014 */
[----:B------:R-:W-:Y:S01]  /*3e90*/  BSSY.RECONVERGENT B2, `(.L_x_176) ;  /* 0x0000010000027945 */ /* 0x000fe20003800200 */
[----:B--2---:R-:W-:-:S06]  /*3ea0*/  FMUL R20, R11, R0 ;  /* 0x000000000b147220 */ /* 0x004fcc0000400000 */
        /* <DEDUP_REMOVED lines=10> */
[----:B------:R-:W-:Y:S01]  /*3f50*/  MOV R5, R20 ;  /* 0x0000001400057202 */ /* 0x000fe20000000f00 */
[----:B------:R-:W-:Y:S01]  /*3f60*/  IMAD.MOV.U32 R6, RZ, RZ, R7 ;  /* 0x000000ffff067224 */ /* 0x000fe200078e0007 */
[----:B------:R-:W-:-:S07]  /*3f70*/  MOV R8, 0x3f90 ;  /* 0x00003f9000087802 */ /* 0x000fce0000000f00 */
[----:B------:R-:W-:Y:S05]  /*3f80*/  CALL.REL.NOINC `($__internal_2_$__cuda_sm3x_div_rn_noftz_f32_slowpath) ;  /* 0x0000002800307944 */ /* 0x000fea0003c00000 */
.L_x_177:
[----:B------:R-:W-:Y:S05]  /*3f90*/  BSYNC.RECONVERGENT B2 ;  /* 0x0000000000027941 */ /* 0x000fea0003800200 */
.L_x_176:
[----:B------:R2:W-:Y:S01]  /*3fa0*/  STG.E desc[UR8][R18.64+0x8], R3 ;  /* 0x0000080312007986 */ /* 0x0005e2000c101908 */
[----:B------:R-:W-:-:S03]  /*3fb0*/  UIADD3 UR4, UPT, UPT, UR5, 0x3, URZ ;  /* 0x0000000305047890 */ /* 0x000fc6000fffe0ff */
[----:B------:R2:W-:Y:S09]  /*3fc0*/  STG.E desc[UR8][R16.64+0x8], R5 ;  /* 0x0000080510007986 */ /* 0x0005f2000c101908 */
.L_x_171:
[----:B------:R-:W3:Y:S02]  /*3fd0*/  LDCU UR7, c[0x0][0x3c0] ;  /* 0x00007800ff0777ac */ /* 0x000ee40008000800 */
[----:B---3--:R-:W-:-:S13]  /*3fe0*/  ISETP.NE.AND P0, PT, R14, UR7, PT ;  /* 0x000000070e007c0c */ /* 0x008fda000bf05270 */
[----:B------:R-:W-:Y:S05]  /*3ff0*/  @!P0 EXIT ;  /* 0x000000000000894d */ /* 0x000fea0003800000 */
[----:B------:R-:W-:Y:S01]  /*4000*/  IADD3 R14, PT, PT, R14, 0x1, RZ ;  /* 0x000000010e0e7810 */ /* 0x000fe20007ffe0ff */
[----:B------:R-:W-:Y:S06]  /*4010*/  BRA `(.L_x_178) ;  /* 0xfffffff000187947 */ /* 0x000fec000383ffff */
.L_x_141:
[----:B------:R-:W3:Y:S02]  /*4020*/  LDCU UR4, c[0x0][0x3c0] ;  /* 0x00007800ff0477ac */ /* 0x000ee40008000800 */
[----:B---3--:R-:W-:-:S13]  /*4030*/  ISETP.LE.AND P0, PT, RZ, UR4, PT ;  /* 0x00000004ff007c0c */ /* 0x008fda000bf03270 */
[----:B------:R-:W-:Y:S05]  /*4040*/  @!P0 EXIT ;  /* 0x000000000000894d */ /* 0x000fea0003800000 */
[----:B------:R-:W3:Y:S01]  /*4050*/  LDCU UR7, c[0x0][0x3cc] ;  /* 0x00007980ff0777ac */ /* 0x000ee20008000800 */
[----:B------:R-:W-:Y:S01]  /*4060*/  IMAD R9, R13, UR5, RZ ;  /* 0x000000050d097c24 */ /* 0x000fe2000f8e02ff */
[----:B------:R-:W-:-:S04]  /*4070*/  ULEA.HI UR6, UR4, UR4, URZ, 0x1 ;  /* 0x0000000404067291 */ /* 0x000fc8000f8f08ff */
[----:B------:R-:W-:Y:S02]  /*4080*/  USHF.R.S32.HI UR6, URZ, 0x1, UR6 ;  /* 0x00000001ff067899 */ /* 0x000fe40008011406 */
[----:B---3--:R-:W-:-:S09]  /*4090*/  UISETP.NE.AND UP0, UPT, UR7, 0x1, UPT ;  /* 0x000000010700788c */ /* 0x008fd2000bf05270 */
[----:B------:R-:W-:Y:S05]  /*40a0*/  BRA.U UP0, `(.L_x_179) ;  /* 0x00000015005c7547 */ /* 0x000fea000b800000 */
[----:B------:R-:W-:Y:S01]  /*40b0*/  HFMA2 R18, -RZ, RZ, 0, 0 ;  /* 0x00000000ff127431 */ /* 0x000fe200000001ff */
[----:B------:R-:W-:-:S06]  /*40c0*/  UMOV UR4, URZ ;  /* 0x000000ff00047c82 */ /* 0x000fcc0008000000 */
.L_x_198:
[----:B012-4-:R-:W1:Y:S01]  /*40d0*/  LDC.64 R4, c[0x0][0x3a8] ;  /* 0x0000ea00ff047b82 */ /* 0x017e620000000a00 */
[----:B0-2---:R-:W2:Y:S04]  /*40e0*/  LDL R3, [R1+0x48] ;  /* 0x0000480001037983 */ /* 0x005ea80000100800 */
[----:B-1----:R-:W3:Y:S01]  /*40f0*/  LDG.E R2, desc[UR8][R4.64] ;  /* 0x0000000804027981 */ /* 0x002ee2000c1e1900 */
[----:B------:R-:W-:Y:S01]  /*4100*/  LEA R15, R18, R1, 0x2 ;  /* 0x00000001120f7211 */ /* 0x000fe200078e10ff */
[----:B------:R-:W-:Y:S01]  /*4110*/  IMAD.MOV.U32 R14, RZ, RZ, RZ ;  /* 0x000000ffff0e7224 */ /* 0x000fe200078e00ff */
[----:B--2---:R-:W-:-:S04]  /*4120*/  IADD3 R3, PT, PT, R3, -UR6, R18 ;  /* 0x8000000603037c10 */ /* 0x004fc8000fffe012 */
[----:B------:R-:W-:-:S13]  /*4130*/  ISETP.GE.AND P0, PT, R3, RZ, PT ;  /* 0x000000ff0300720c */ /* 0x000fda0003f06270 */
[----:B---3--:R-:W-:-:S04]  /*4140*/  @P0 ISETP.GE.AND P1, PT, R3, R2, PT ;  /* 0x000000020300020c */ /* 0x008fc80003f26270 */
[----:B------:R-:W-:-:S04]  /*4150*/  @P0 SEL R16, R2, RZ, P1 ;  /* 0x000000ff02100207 */ /* 0x000fc80000800000 */
[C---:B------:R-:W-:Y:S02]  /*4160*/  @P0 IADD3 R16, PT, PT, R3.reuse, -R16, RZ ;  /* 0x8000001003100210 */ /* 0x040fe40007ffe0ff */
[----:B------:R-:W-:-:S07]  /*4170*/  @!P0 IADD3 R16, PT, PT, R3, R2, RZ ;  /* 0x0000000203108210 */ /* 0x000fce0007ffe0ff */
.L_x_197:
[----:B012---:R-:W0:Y:S01]  /*4180*/  LDC.64 R4, c[0x0][0x3a8] ;  /* 0x0000ea00ff047b82 */ /* 0x007e220000000a00 */
[----:B------:R-:W2:Y:S01]  /*4190*/  LDL R3, [R1+0x4c] ;  /* 0x00004c0001037983 */ /* 0x000ea20000100800 */
[----:B------:R-:W1:Y:S03]  /*41a0*/  LDCU UR5, c[0x0][0x3c0] ;  /* 0x00007800ff0577ac */ /* 0x000e660008000800 */
[----:B0-----:R-:W3:Y:S01]  /*41b0*/  LDG.E R2, desc[UR8][R4.64+0x4] ;  /* 0x0000040804027981 */ /* 0x001ee2000c1e1900 */
[----:B-1----:R-:W-:Y:S01]  /*41c0*/  UISETP.GE.U32.AND UP0, UPT, UR5, 0x3, UPT ;  /* 0x000000030500788c */ /* 0x002fe2000bf06070 */
[----:B------:R-:W-:Y:S01]  /*41d0*/  LEA R11, R14, R1, 0x2 ;  /* 0x000000010e0b7211 */ /* 0x000fe200078e10ff */
[----:B------:R-:W-:Y:S01]  /*41e0*/  IMAD.MOV.U32 R22, RZ, RZ, RZ ;  /* 0x000000ffff167224 */ /* 0x000fe200078e00ff */
[----:B--2---:R-:W-:-:S04]  /*41f0*/  IADD3 R3, PT, PT, R3, -UR6, R14 ;  /* 0x8000000603037c10 */ /* 0x004fc8000fffe00e */
[----:B------:R-:W-:-:S13]  /*4200*/  ISETP.GE.AND P0, PT, R3, RZ, PT ;  /* 0x000000ff0300720c */ /* 0x000fda0003f06270 */
[----:B---3--:R-:W-:-:S04]  /*4210*/  @P0 ISETP.GE.AND P1, PT, R3, R2, PT ;  /* 0x000000020300020c */ /* 0x008fc80003f26270 */
[----:B------:R-:W-:-:S04]  /*4220*/  @P0 SEL R13, R2, RZ, P1 ;  /* 0x000000ff020d0207 */ /* 0x000fc80000800000 */
[C---:B------:R-:W-:Y:S02]  /*4230*/  @P0 IADD3 R13, PT, PT, R3.reuse, -R13, RZ ;  /* 0x8000000d030d0210 */ /* 0x040fe40007ffe0ff */
[----:B------:R-:W-:Y:S01]  /*4240*/  @!P0 IADD3 R13, PT, PT, R3, R2, RZ ;  /* 0x00000002030d8210 */ /* 0x000fe20007ffe0ff */
[----:B------:R-:W-:Y:S06]  /*4250*/  BRA.U !UP0, `(.L_x_180) ;  /* 0x0000000908b07547 */ /* 0x000fec000b800000 */
[----:B------:R-:W0:Y:S01]  /*4260*/  LDC.64 R20, c[0x0][0x3a0] ;  /* 0x0000e800ff147b82 */ /* 0x000e220000000a00 */
[----:B------:R-:W-:Y:S01]  /*4270*/  HFMA2 R12, -RZ, RZ, 0, 0 ;  /* 0x00000000ff0c7431 */ /* 0x000fe200000001ff */
[----:B------:R-:W1:Y:S01]  /*4280*/  LDCU UR5, c[0x0][0x3c0] ;  /* 0x00007800ff0577ac */ /* 0x000e620008000800 */
[----:B------:R-:W2:Y:S05]  /*4290*/  LDCU UR10, c[0x0][0x3c4] ;  /* 0x00007880ff0a77ac */ /* 0x000eaa0008000800 */
.L_x_189:
[----:B------:R-:W3:Y:S01]  /*42a0*/  LDC.64 R22, c[0x0][0x3a8] ;  /* 0x0000ea00ff167b82 */ /* 0x000ee20000000a00 */
[----:B------:R-:W4:Y:S01]  /*42b0*/  LDL R19, [R1+0x50] ;  /* 0x0000500001137983 */ /* 0x000f220000100800 */
[----:B------:R-:W-:-:S03]  /*42c0*/  LEA R10, R12, R1, 0x2 ;  /* 0x000000010c0a7211 */ /* 0x000fc600078e10ff */
[----:B------:R-:W2:Y:S04]  /*42d0*/  LDL R5, [R15] ;  /* 0x000000000f057983 */ /* 0x000ea80000100800 */
[----:B------:R-:W2:Y:S04]  /*42e0*/  LDL R8, [R11+0x18] ;  /* 0x000018000b087983 */ /* 0x000ea80000100800 */
[----:B------:R-:W2:Y:S04]  /*42f0*/  LDL R17, [R10+0x30] ;  /* 0x000030000a117983 */ /* 0x000ea80000100800 */
[----:B---3--:R-:W3:Y:S04]  /*4300*/  LDG.E R2, desc[UR8][R22.64+0x8] ;  /* 0x0000080816027981 */ /* 0x008ee8000c1e1900 */
[----:B------:R-:W3:Y:S04]  /*4310*/  LDG.E R6, desc[UR8][R22.64+0x4] ;  /* 0x0000040816067981 */ /* 0x000ee8000c1e1900 */
[----:B------:R1:W3:Y:S01]  /*4320*/  LDG.E R3, desc[UR8][R22.64] ;  /* 0x0000000816037981 */ /* 0x0002e2000c1e1900 */
[----:B------:R-:W-:Y:S01]  /*4330*/  IADD3 R4, PT, PT, R12, -UR6, RZ ;  /* 0x800000060c047c10 */ /* 0x000fe2000fffe0ff */
[----:B------:R-:W0:Y:S01]  /*4340*/  MUFU.RCP R26, R7 ;  /* 0x00000007001a7308 */ /* 0x000e220000001000 */
[----:B------:R-:W-:Y:S01]  /*4350*/  BSSY.RECONVERGENT B2, `(.L_x_181) ;  /* 0x0000018000027945 */ /* 0x000fe20003800200 */
[----:B0-----:R-:W-:Y:S01]  /*4360*/  FFMA R25, R26, -R7, 1 ;  /* 0x3f8000001a197423 */ /* 0x001fe20000000807 */
[----:B----4-:R-:W-:-:S04]  /*4370*/  IADD3 R19, PT, PT, R19, R4, RZ ;  /* 0x0000000413137210 */ /* 0x010fc80007ffe0ff */
[----:B------:R-:W-:Y:S01]  /*4380*/  ISETP.GE.AND P0, PT, R19, RZ, PT ;  /* 0x000000ff1300720c */ /* 0x000fe20003f06270 */
[----:B--2---:R-:W-:-:S04]  /*4390*/  FMUL R8, R5, R8 ;  /* 0x0000000805087220 */ /* 0x004fc80000400000 */
[----:B-1----:R-:W-:-:S08]  /*43a0*/  FMUL R22, R8, R17 ;  /* 0x0000001108167220 */ /* 0x002fd00000400000 */
[----:B---3--:R-:W-:-:S04]  /*43b0*/  @P0 ISETP.GE.AND P1, PT, R19, R2, PT ;  /* 0x000000021300020c */ /* 0x008fc80003f26270 */
[----:B------:R-:W-:-:S05]  /*43c0*/  @P0 SEL R24, R2, RZ, P1 ;  /* 0x000000ff02180207 */ /* 0x000fca0000800000 */
[C---:B------:R-:W-:Y:S01]  /*43d0*/  @P0 IMAD.IADD R24, R19.reuse, 0x1, -R24 ;  /* 0x0000000113180824 */ /* 0x040fe200078e0a18 */
[----:B------:R-:W-:Y:S01]  /*43e0*/  @!P0 IADD3 R24, PT, PT, R19, R2, RZ ;  /* 0x0000000213188210 */ /* 0x000fe20007ffe0ff */
[----:B------:R-:W0:Y:S01]  /*43f0*/  FCHK P0, R22, R7 ;  /* 0x0000000716007302 */ /* 0x000e220000000000 */
[----:B------:R-:W-:-:S03]  /*4400*/  FFMA R5, R26, R25, R26 ;  /* 0x000000191a057223 */ /* 0x000fc6000000001a */
[----:B------:R-:W-:Y:S02]  /*4410*/  IMAD R6, R6, R24, R13 ;  /* 0x0000001806067224 */ /* 0x000fe400078e020d */
[C---:B------:R-:W-:Y:S02]  /*4420*/  FFMA R2, R5.reuse, R22, RZ ;  /* 0x0000001605027223 */ /* 0x040fe400000000ff */
[----:B------:R-:W-:Y:S02]  /*4430*/  IMAD R3, R6, R3, R16 ;  /* 0x0000000306037224 */ /* 0x000fe400078e0210 */
[----:B------:R-:W-:Y:S02]  /*4440*/  FFMA R8, R2, -R7, R22 ;  /* 0x8000000702087223 */ /* 0x000fe40000000016 */
[----:B-----5:R-:W-:Y:S02]  /*4450*/  IMAD R17, R0, UR10, R3 ;  /* 0x0000000a00117c24 */ /* 0x020fe4000f8e0203 */
[----:B------:R-:W-:Y:S01]  /*4460*/  FFMA R19, R5, R8, R2 ;  /* 0x0000000805137223 */ /* 0x000fe20000000002 */
[----:B0-----:R-:W-:Y:S06]  /*4470*/  @!P0 BRA `(.L_x_182) ;  /* 0x0000000000148947 */ /* 0x001fec0003800000 */
[----:B------:R-:W-:Y:S02]  /*4480*/  MOV R5, R22 ;  /* 0x0000001600057202 */ /* 0x000fe40000000f00 */
[----:B------:R-:W-:Y:S02]  /*4490*/  MOV R6, R7 ;  /* 0x0000000700067202 */ /* 0x000fe40000000f00 */
[----:B------:R-:W-:-:S07]  /*44a0*/  MOV R8, 0x44c0 ;  /* 0x000044c000087802 */ /* 0x000fce0000000f00 */
[----:B------:R-:W-:Y:S05]  /*44b0*/  CALL.REL.NOINC `($__internal_2_$__cuda_sm3x_div_rn_noftz_f32_slowpath) ;  /* 0x0000002000e47944 */ /* 0x000fea0003c00000 */
[----:B------:R-:W-:-:S07]  /*44c0*/  MOV R19, R5 ;  /* 0x0000000500137202 */ /* 0x000fce0000000f00 */
.L_x_182:
[----:B------:R-:W-:Y:S05]  /*44d0*/  BSYNC.RECONVERGENT B2 ;  /* 0x0000000000027941 */ /* 0x000fea0003800200 */
.L_x_181:
[----:B------:R-:W2:Y:S01]  /*44e0*/  LDL R5, [R1+0x50] ;  /* 0x0000500001057983 */ /* 0x000ea20000100800 */
[----:B------:R-:W0:Y:S01]  /*44f0*/  LDC.64 R32, c[0x0][0x390] ;  /* 0x0000e400ff207b82 */ /* 0x000e220000000a00 */
[----:B------:R-:W-:Y:S02]  /*4500*/  IMAD.WIDE R24, R17, 0x4, R20 ;  /* 0x0000000411187825 */ /* 0x000fe400078e0214 */
[----:B------:R-:W3:Y:S04]  /*4510*/  LDL R17, [R15] ;  /* 0x000000000f117983 */ /* 0x000ee80000100800 */
[----:B------:R-:W-:Y:S01]  /*4520*/  REDG.E.ADD.F32.FTZ.RN.STRONG.GPU desc[UR8][R24.64], R19 ;  /* 0x00000013180079a6 */ /* 0x000fe2000c12f308 */
[----:B------:R-:W1:Y:S03]  /*4530*/  LDC.64 R30, c[0x0][0x388] ;  /* 0x0000e200ff1e7b82 */ /* 0x000e660000000a00 */
[----:B------:R-:W3:Y:S04]  /*4540*/  LDL R28, [R11+0x18] ;  /* 0x000018000b1c7983 */ /* 0x000ee80000100800 */
[----:B------:R-:W4:Y:S01]  /*4550*/  LDL R34, [R10+0x34] ;  /* 0x000034000a227983 */ /* 0x000f220000100800 */
[----:B------:R-:W5:Y:S01]  /*4560*/  LDC.64 R22, c[0x0][0x3a8] ;  /* 0x0000ea00ff167b82 */ /* 0x000f620000000a00 */
[----:B--2---:R-:W-:Y:S01]  /*4570*/  IADD3 R2, PT, PT, R4, 0x1, R5 ;  /* 0x0000000104027810 */ /* 0x004fe20007ffe005 */
[----:B------:R-:W-:-:S03]  /*4580*/  VIADD R5, R9, UR4 ;  /* 0x0000000409057c36 */ /* 0x000fc60008000000 */
[----:B------:R-:W-:Y:S01]  /*4590*/  ISETP.GE.AND P0, PT, R2, RZ, PT ;  /* 0x000000ff0200720c */ /* 0x000fe20003f06270 */
[----:B0-----:R-:W-:-:S04]  /*45a0*/  IMAD.WIDE R32, R5, 0x4, R32 ;  /* 0x0000000405207825 */ /* 0x001fc800078e0220 */
[----:B-1----:R-:W-:Y:S01]  /*45b0*/  IMAD.WIDE R30, R5, 0x4, R30 ;  /* 0x00000004051e7825 */ /* 0x002fe200078e021e */
[----:B------:R0:W-:Y:S04]  /*45c0*/  STG.E desc[UR8][R32.64], R3 ;  /* 0x0000000320007986 */ /* 0x0001e8000c101908 */
[----:B------:R1:W-:Y:S04]  /*45d0*/  STG.E desc[UR8][R30.64], R19 ;  /* 0x000000131e007986 */ /* 0x0003e8000c101908 */
[----:B-----5:R-:W2:Y:S04]  /*45e0*/  @P0 LDG.E R5, desc[UR8][R22.64+0x8] ;  /* 0x0000080816050981 */ /* 0x020ea8000c1e1900 */
[----:B------:R-:W5:Y:S04]  /*45f0*/  @!P0 LDG.E R27, desc[UR8][R22.64+0x8] ;  /* 0x00000808161b8981 */ /* 0x000f68000c1e1900 */
[----:B------:R-:W5:Y:S04]  /*4600*/  LDG.E R8, desc[UR8][R22.64+0x4] ;  /* 0x0000040816087981 */ /* 0x000f68000c1e1900 */
[----:B------:R-:W5:Y:S01]  /*4610*/  LDG.E R26, desc[UR8][R22.64] ;  /* 0x00000008161a7981 */ /* 0x000f62000c1e1900 */
[----:B------:R-:W0:Y:S01]  /*4620*/  MUFU.RCP R36, R7 ;  /* 0x0000000700247308 */ /* 0x000e220000001000 */
[----:B---3--:R-:W-:-:S04]  /*4630*/  FMUL R17, R17, R28 ;  /* 0x0000001c11117220 */ /* 0x008fc80000400000 */
[----:B----4-:R-:W-:Y:S01]  /*4640*/  FMUL R34, R17, R34 ;  /* 0x0000002211227220 */ /* 0x010fe20000400000 */
[----:B0-----:R-:W-:-:S04]  /*4650*/  FFMA R3, R36, -R7, 1 ;  /* 0x3f80000024037423 */ /* 0x001fc80000000807 */
[----:B------:R-:W-:Y:S01]  /*4660*/  FFMA R3, R36, R3, R36 ;  /* 0x0000000324037223 */ /* 0x000fe20000000024 */
[----:B------:R-:W-:Y:S01]  /*4670*/  BSSY.RECONVERGENT B2, `(.L_x_183) ;  /* 0x0000012000027945 */ /* 0x000fe20003800200 */
[----:B--2---:R-:W-:-:S04]  /*4680*/  @P0 ISETP.GE.AND P1, PT, R2, R5, PT ;  /* 0x000000050200020c */ /* 0x004fc80003f26270 */
[----:B------:R-:W-:-:S04]  /*4690*/  @P0 SEL R5, R5, RZ, P1 ;  /* 0x000000ff05050207 */ /* 0x000fc80000800000 */
[C---:B------:R-:W-:Y:S02]  /*46a0*/  @P0 IADD3 R6, PT, PT, R2.reuse, -R5, RZ ;  /* 0x8000000502060210 */ /* 0x040fe40007ffe0ff */
[----:B-----5:R-:W-:Y:S01]  /*46b0*/  @!P0 IADD3 R6, PT, PT, R2, R27, RZ ;  /* 0x0000001b02068210 */ /* 0x020fe20007ffe0ff */
[----:B------:R-:W0:Y:S01]  /*46c0*/  FCHK P0, R34, R7 ;  /* 0x0000000722007302 */ /* 0x000e220000000000 */
[----:B------:R-:W-:-:S03]  /*46d0*/  FFMA R2, R3, R34, RZ ;  /* 0x0000002203027223 */ /* 0x000fc600000000ff */
[----:B------:R-:W-:Y:S02]  /*46e0*/  IMAD R17, R8, R6, R13 ;  /* 0x0000000608117224 */ /* 0x000fe400078e020d */
[----:B------:R-:W-:Y:S02]  /*46f0*/  FFMA R5, R2, -R7, R34 ;  /* 0x8000000702057223 */ /* 0x000fe40000000022 */
[----:B------:R-:W-:Y:S02]  /*4700*/  IMAD R17, R17, R26, R16 ;  /* 0x0000001a11117224 */ /* 0x000fe400078e0210 */
[----:B------:R-:W-:Y:S02]  /*4710*/  FFMA R25, R3, R5, R2 ;  /* 0x0000000503197223 */ /* 0x000fe40000000002 */
[----:B------:R-:W-:Y:S01]  /*4720*/  IMAD R3, R0, UR10, R17 ;  /* 0x0000000a00037c24 */ /* 0x000fe2000f8e0211 */
[----:B01----:R-:W-:Y:S06]  /*4730*/  @!P0 BRA `(.L_x_184) ;  /* 0x0000000000148947 */ /* 0x003fec0003800000 */
[----:B------:R-:W-:Y:S02]  /*4740*/  MOV R5, R34 ;  /* 0x0000002200057202 */ /* 0x000fe40000000f00 */
[----:B------:R-:W-:Y:S02]  /*4750*/  MOV R6, R7 ;  /* 0x0000000700067202 */ /* 0x000fe40000000f00 */
[----:B------:R-:W-:-:S07]  /*4760*/  MOV R8, 0x4780 ;  /* 0x0000478000087802 */ /* 0x000fce0000000f00 */
[----:B------:R-:W-:Y:S05]  /*4770*/  CALL.REL.NOINC `($__internal_2_$__cuda_sm3x_div_rn_noftz_f32_slowpath) ;  /* 0x0000002000347944 */ /* 0x000fea0003c00000 */
[----:B------:R-:W-:-:S07]  /*4780*/  IMAD.MOV.U32 R25, RZ, RZ, R5 ;  /* 0x000000ffff197224 */ /* 0x000fce00078e0005 */
.L_x_184:
[----:B------:R-:W-:Y:S05]  /*4790*/  BSYNC.RECONVERGENT B2 ;  /* 0x0000000000027941 */ /* 0x000fea0003800200 */
.L_x_183:
[----:B------:R-:W2:Y:S01]  /*47a0*/  LDL R5, [R1+0x50] ;  /* 0x0000500001057983 */ /* 0x000ea20000100800 */
[----:B------:R-:W0:Y:S01]  /*47b0*/  LDC.64 R22, c[0x0][0x3a8] ;  /* 0x0000ea00ff167b82 */ /* 0x000e220000000a00 */
[----:B------:R-:W-:Y:S02]  /*47c0*/  IMAD.WIDE R2, R3, 0x4, R20 ;  /* 0x0000000403027825 */ /* 0x000fe400078e0214 */
[----:B------:R-:W3:Y:S04]  /*47d0*/  LDL R8, [R15] ;  /* 0x000000000f087983 */ /* 0x000ee80000100800 */
[----:B------:R1:W-:Y:S04]  /*47e0*/  REDG.E.ADD.F32.FTZ.RN.STRONG.GPU desc[UR8][R2.64], R25 ;  /* 0x00000019020079a6 */ /* 0x0003e8000c12f308 */
[----:B------:R-:W-:Y:S04]  /*47f0*/  STG.E desc[UR8][R32.64+0x4], R17 ;  /* 0x0000041120007986 */ /* 0x000fe8000c101908 */
[----:B------:R4:W-:Y:S04]  /*4800*/  STG.E desc[UR8][R30.64+0x4], R25 ;  /* 0x000004191e007986 */ /* 0x0009e8000c101908 */
[----:B------:R-:W3:Y:S04]  /*4810*/  LDL R19, [R11+0x18] ;  /* 0x000018000b137983 */ /* 0x000ee80000100800 */
[----:B------:R-:W5:Y:S04]  /*4820*/  LDL R27, [R10+0x38] ;  /* 0x000038000a1b7983 */ /* 0x000f680000100800 */
[----:B0-----:R-:W4:Y:S04]  /*4830*/  LDG.E R24, desc[UR8][R22.64+0x4] ;  /* 0x0000040816187981 */ /* 0x001f28000c1e1900 */
[----:B------:R-:W4:Y:S01]  /*4840*/  LDG.E R26, desc[UR8][R22.64] ;  /* 0x00000008161a7981 */ /* 0x000f22000c1e1900 */
[----:B--2---:R-:W-:-:S04]  /*4850*/  IADD3 R5, PT, PT, R4, 0x2, R5 ;  /* 0x0000000204057810 */ /* 0x004fc80007ffe005 */
[----:B------:R-:W-:-:S13]  /*4860*/  ISETP.GE.AND P0, PT, R5, RZ, PT ;  /* 0x000000ff0500720c */ /* 0x000fda0003f06270 */
[----:B------:R-:W2:Y:S04]  /*4870*/  @P0 LDG.E R6, desc[UR8][R22.64+0x8] ;  /* 0x0000080816060981 */ /* 0x000ea8000c1e1900 */
[----:B------:R-:W4:Y:S01]  /*4880*/  @!P0 LDG.E R28, desc[UR8][R22.64+0x8] ;  /* 0x00000808161c8981 */ /* 0x000f22000c1e1900 */
[----:B------:R-:W1:Y:S01]  /*4890*/  MUFU.RCP R34, R7 ;  /* 0x0000000700227308 */ /* 0x000e620000001000 */
[----:B---3--:R-:W-:-:S04]  /*48a0*/  FMUL R8, R8, R19 ;  /* 0x0000001308087220 */ /* 0x008fc80000400000 */
[----:B-----5:R-:W-:Y:S01]  /*48b0*/  FMUL R8, R8, R27 ;  /* 0x0000001b08087220 */ /* 0x020fe20000400000 */
[----:B-1----:R-:W-:-:S04]  /*48c0*/  FFMA R3, R34, -R7, 1 ;  /* 0x3f80000022037423 */ /* 0x002fc80000000807 */
[----:B------:R-:W-:Y:S01]  /*48d0*/  FFMA R2, R34, R3, R34 ;  /* 0x0000000322027223 */ /* 0x000fe20000000022 */
[----:B------:R-:W-:Y:S01]  /*48e0*/  BSSY.RECONVERGENT B2, `(.L_x_185) ;  /* 0x0000012000027945 */ /* 0x000fe20003800200 */
[----:B--2---:R-:W-:-:S04]  /*48f0*/  @P0 ISETP.GE.AND P1, PT, R5, R6, PT ;  /* 0x000000060500020c */ /* 0x004fc80003f26270 */
[----:B------:R-:W-:-:S04]  /*4900*/  @P0 SEL R6, R6, RZ, P1 ;  /* 0x000000ff06060207 */ /* 0x000fc80000800000 */
[C---:B------:R-:W-:Y:S02]  /*4910*/  @P0 IADD3 R6, PT, PT, R5.reuse, -R6, RZ ;  /* 0x8000000605060210 */ /* 0x040fe40007ffe0ff */
[----:B----4-:R-:W-:Y:S01]  /*4920*/  @!P0 IADD3 R6, PT, PT, R5, R28, RZ ;  /* 0x0000001c05068210 */ /* 0x010fe20007ffe0ff */
[----:B------:R-:W0:Y:S01]  /*4930*/  FCHK P0, R8, R7 ;  /* 0x0000000708007302 */ /* 0x000e220000000000 */
[----:B------:R-:W-:-:S03]  /*4940*/  FFMA R5, R2, R8, RZ ;  /* 0x0000000802057223 */ /* 0x000fc600000000ff */
[----:B------:R-:W-:Y:S02]  /*4950*/  IMAD R3, R24, R6, R13 ;  /* 0x0000000618037224 */ /* 0x000fe400078e020d */
[----:B------:R-:W-:Y:S02]  /*4960*/  FFMA R6, R5, -R7, R8 ;  /* 0x8000000705067223 */ /* 0x000fe40000000008 */
[----:B------:R-:W-:Y:S02]  /*4970*/  IMAD R3, R3, R26, R16 ;  /* 0x0000001a03037224 */ /* 0x000fe400078e0210 */
[----:B------:R-:W-:Y:S02]  /*4980*/  FFMA R25, R2, R6, R5 ;  /* 0x0000000602197223 */ /* 0x000fe40000000005 */
[----:B------:R-:W-:Y:S01]  /*4990*/  IMAD R2, R0, UR10, R3 ;  /* 0x0000000a00027c24 */ /* 0x000fe2000f8e0203 */
[----:B0-----:R-:W-:Y:S06]  /*49a0*/  @!P0 BRA `(.L_x_186) ;  /* 0x0000000000148947 */ /* 0x001fec0003800000 */
[----:B------:R-:W-:Y:S02]  /*49b0*/  MOV R5, R8 ;  /* 0x0000000800057202 */ /* 0x000fe40000000f00 */
[----:B------:R-:W-:Y:S02]  /*49c0*/  MOV R6, R7 ;  /* 0x0000000700067202 */ /* 0x000fe40000000f00 */
[----:B------:R-:W-:-:S07]  /*49d0*/  MOV R8, 0x49f0 ;  /* 0x000049f000087802 */ /* 0x000fce0000000f00 */
[----:B------:R-:W-:Y:S05]  /*49e0*/  CALL.REL.NOINC `($__internal_2_$__cuda_sm3x_div_rn_noftz_f32_slowpath) ;  /* 0x0000001c00987944 */ /* 0x000fea0003c00000 */
[----:B------:R-:W-:-:S07]  /*49f0*/  IMAD.MOV.U32 R25, RZ, RZ, R5 ;  /* 0x000000ffff197224 */ /* 0x000fce00078e0005 */
.L_x_186:
[----:B------:R-:W-:Y:S05]  /*4a00*/  BSYNC.RECONVERGENT B2 ;  /* 0x0000000000027941 */ /* 0x000fea0003800200 */
.L_x_185:
[----:B------:R-:W2:Y:S01]  /*4a10*/  LDL R5, [R1+0x50] ;  /* 0x0000500001057983 */ /* 0x000ea20000100800 */
[----:B------:R-:W0:Y:S03]  /*4a20*/  LDC.64 R22, c[0x0][0x3a8] ;  /* 0x0000ea00ff167b82 */ /* 0x000e260000000a00 */
[----:B------:R-:W3:Y:S04]  /*4a30*/  LDL R19, [R11+0x18] ;  /* 0x000018000b137983 */ /* 0x000ee80000100800 */
[----:B------:R-:W4:Y:S01]  /*4a40*/  LDL R10, [R10+0x3c] ;  /* 0x00003c000a0a7983 */ /* 0x000f220000100800 */
[----:B--2---:R-:W-:Y:S01]  /*4a50*/  IADD3 R6, PT, PT, R4, 0x3, R5 ;  /* 0x0000000304067810 */ /* 0x004fe20007ffe005 */
[----:B------:R-:W-:-:S02]  /*4a60*/  IMAD.WIDE R4, R2, 0x4, R20 ;  /* 0x0000000402047825 */ /* 0x000fc400078e0214 */
[----:B------:R-:W3:Y:S01]  /*4a70*/  LDL R2, [R15] ;  /* 0x000000000f027983 */ /* 0x000ee20000100800 */
[----:B------:R-:W-:-:S03]  /*4a80*/  ISETP.GE.AND P0, PT, R6, RZ, PT ;  /* 0x000000ff0600720c */ /* 0x000fc60003f06270 */
[----:B------:R-:W-:Y:S04]  /*4a90*/  REDG.E.ADD.F32.FTZ.RN.STRONG.GPU desc[UR8][R4.64], R25 ;  /* 0x00000019040079a6 */ /* 0x000fe8000c12f308 */
[----:B------:R1:W-:Y:S04]  /*4aa0*/  STG.E desc[UR8][R32.64+0x8], R3 ;  /* 0x0000080320007986 */ /* 0x0003e8000c101908 */
[----:B------:R2:W-:Y:S04]  /*4ab0*/  STG.E desc[UR8][R30.64+0x8], R25 ;  /* 0x000008191e007986 */ /* 0x0005e8000c101908 */
[----:B0-----:R-:W5:Y:S04]  /*4ac0*/  @P0 LDG.E R17, desc[UR8][R22.64+0x8] ;  /* 0x0000080816110981 */ /* 0x001f68000c1e1900 */
[----:B------:R-:W2:Y:S04]  /*4ad0*/  @!P0 LDG.E R27, desc[UR8][R22.64+0x8] ;  /* 0x00000808161b8981 */ /* 0x000ea8000c1e1900 */
[----:B------:R-:W2:Y:S04]  /*4ae0*/  LDG.E R8, desc[UR8][R22.64+0x4] ;  /* 0x0000040816087981 */ /* 0x000ea8000c1e1900 */
[----:B------:R-:W2:Y:S01]  /*4af0*/  LDG.E R24, desc[UR8][R22.64] ;  /* 0x0000000816187981 */ /* 0x000ea2000c1e1900 */
[----:B------:R-:W1:Y:S01]  /*4b00*/  MUFU.RCP R26, R7 ;  /* 0x00000007001a7308 */ /* 0x000e620000001000 */
[----:B------:R-:W-:Y:S01]  /*4b10*/  BSSY.RECONVERGENT B2, `(.L_x_187) ;  /* 0x0000015000027945 */ /* 0x000fe20003800200 */
[----:B-1----:R-:W-:Y:S01]  /*4b20*/  FFMA R3, R26, -R7, 1 ;  /* 0x3f8000001a037423 */ /* 0x002fe20000000807 */
[----:B---3--:R-:W-:-:S04]  /*4b30*/  FMUL R19, R2, R19 ;  /* 0x0000001302137220 */ /* 0x008fc80000400000 */
[----:B----4-:R-:W-:Y:S01]  /*4b40*/  FMUL R10, R19, R10 ;  /* 0x0000000a130a7220 */ /* 0x010fe20000400000 */
[----:B-----5:R-:W-:-:S04]  /*4b50*/  @P0 ISETP.GE.AND P1, PT, R6, R17, PT ;  /* 0x000000110600020c */ /* 0x020fc80003f26270 */
[----:B------:R-:W-:-:S04]  /*4b60*/  @P0 SEL R17, R17, RZ, P1 ;  /* 0x000000ff11110207 */ /* 0x000fc80000800000 */
[C---:B------:R-:W-:Y:S02]  /*4b70*/  @P0 IADD3 R4, PT, PT, R6.reuse, -R17, RZ ;  /* 0x8000001106040210 */ /* 0x040fe40007ffe0ff */
[----:B--2---:R-:W-:Y:S01]  /*4b80*/  @!P0 IADD3 R4, PT, PT, R6, R27, RZ ;  /* 0x0000001b06048210 */ /* 0x004fe20007ffe0ff */
[----:B------:R-:W0:Y:S01]  /*4b90*/  FCHK P0, R10, R7 ;  /* 0x000000070a007302 */ /* 0x000e220000000000 */
[----:B------:R-:W-:-:S03]  /*4ba0*/  FFMA R2, R26, R3, R26 ;  /* 0x000000031a027223 */ /* 0x000fc6000000001a */
[----:B------:R-:W-:Y:S02]  /*4bb0*/  IMAD R17, R8, R4, R13 ;  /* 0x0000000408117224 */ /* 0x000fe400078e020d */
[----:B------:R-:W-:Y:S02]  /*4bc0*/  FFMA R3, R2, R10, RZ ;  /* 0x0000000a02037223 */ /* 0x000fe400000000ff */
[----:B------:R-:W-:Y:S02]  /*4bd0*/  IMAD R17, R17, R24, R16 ;  /* 0x0000001811117224 */ /* 0x000fe400078e0210 */
[----:B------:R-:W-:-:S04]  /*4be0*/  FFMA R4, R3, -R7, R10 ;  /* 0x8000000703047223 */ /* 0x000fc8000000000a */
[----:B------:R-:W-:Y:S01]  /*4bf0*/  FFMA R5, R2, R4, R3 ;  /* 0x0000000402057223 */ /* 0x000fe20000000003 */
[----:B------:R-:W-:Y:S01]  /*4c00*/  IMAD R3, R0, UR10, R17 ;  /* 0x0000000a00037c24 */ /* 0x000fe2000f8e0211 */
[----:B0-----:R-:W-:Y:S06]  /*4c10*/  @!P0 BRA `(.L_x_188) ;  /* 0x0000000000108947 */ /* 0x001fec0003800000 */
[----:B------:R-:W-:Y:S02]  /*4c20*/  MOV R5, R10 ;  /* 0x0000000a00057202 */ /* 0x000fe40000000f00 */
[----:B------:R-:W-:Y:S02]  /*4c30*/  MOV R6, R7 ;  /* 0x0000000700067202 */ /* 0x000fe40000000f00 */
[----:B------:R-:W-:-:S07]  /*4c40*/  MOV R8, 0x4c60 ;  /* 0x00004c6000087802 */ /* 0x000fce0000000f00 */
[----:B------:R-:W-:Y:S05]  /*4c50*/  CALL.REL.NOINC `($__internal_2_$__cuda_sm3x_div_rn_noftz_f32_slowpath) ;  /* 0x0000001800fc7944 */ /* 0x000fea0003c00000 */
.L_x_188:
[----:B------:R-:W-:Y:S05]  /*4c60*/  BSYNC.RECONVERGENT B2 ;  /* 0x0000000000027941 */ /* 0x000fea0003800200 */
.L_x_187:
[----:B------:R-:W-:Y:S01]  /*4c70*/  IMAD.WIDE R2, R3, 0x4, R20 ;  /* 0x0000000403027825 */ /* 0x000fe200078e0214 */
[----:B------:R-:W-:-:S04]  /*4c80*/  UIADD3 UR7, UPT, UPT, UR5, 0x1, URZ ;  /* 0x0000000105077890 */ /* 0x000fc8000fffe0ff */
[----:B------:R3:W-:Y:S01]  /*4c90*/  REDG.E.ADD.F32.FTZ.RN.STRONG.GPU desc[UR8][R2.64], R5 ;  /* 0x00000005020079a6 */ /* 0x0007e2000c12f308 */
[----:B------:R-:W-:Y:S01]  /*4ca0*/  ULOP3.LUT UR7, UR7, 0xfffffffc, URZ, 0xc0, !UPT ;  /* 0xfffffffc07077892 */ /* 0x000fe2000f8ec0ff */
[----:B------:R-:W-:Y:S01]  /*4cb0*/  VIADD R12, R12, 0x4 ;  /* 0x000000040c0c7836 */ /* 0x000fe20000000000 */
[----:B------:R-:W-:Y:S01]  /*4cc0*/  UIADD3 UR4, UPT, UPT, UR4, 0x4, URZ ;  /* 0x0000000404047890 */ /* 0x000fe2000fffe0ff */
[----:B------:R3:W-:Y:S03]  /*4cd0*/  STG.E desc[UR8][R32.64+0xc], R17 ;  /* 0x00000c1120007986 */ /* 0x0007e6000c101908 */
[----:B------:R-:W-:Y:S01]  /*4ce0*/  ISETP.NE.AND P0, PT, R12, UR7, PT ;  /* 0x000000070c007c0c */ /* 0x000fe2000bf05270 */
[----:B------:R3:W-:-:S12]  /*4cf0*/  STG.E desc[UR8][R30.64+0xc], R5 ;  /* 0x00000c051e007986 */ /* 0x0007d8000c101908 */
[----:B---3--:R-:W-:Y:S05]  /*4d00*/  @P0 BRA `(.L_x_189) ;  /* 0xfffffff400640947 */ /* 0x008fea000383ffff */
[----:B------:R-:W-:-:S07]  /*4d10*/  MOV R22, UR7 ;  /* 0x0000000700167c02 */ /* 0x000fce0008000f00 */
.L_x_180:
[----:B------:R-:W-:-:S04]  /*4d20*/  UIADD3 UR5, UPT, UPT, UR5, 0x1, URZ ;  /* 0x0000000105057890 */ /* 0x000fc8000fffe0ff */
[----:B------:R-:W-:-:S09]  /*4d30*/  ULOP3.LUT UP0, UR7, UR5, 0x3, URZ, 0xc0, !UPT ;  /* 0x0000000305077892 */ /* 0x000fd2000f80c0ff */
[----:B------:R-:W-:Y:S05]  /*4d40*/  BRA.U !UP0, `(.L_x_190) ;  /* 0x0000000908147547 */ /* 0x000fea000b800000 */
[----:B------:R-:W0:Y:S01]  /*4d50*/  LDC.64 R20, c[0x0][0x3a8] ;  /* 0x0000ea00ff147b82 */ /* 0x000e220000000a00 */
[----:B------:R-:W2:Y:S01]  /*4d60*/  LDL R17, [R1+0x50] ;  /* 0x0000500001117983 */ /* 0x000ea20000100800 */
[----:B------:R-:W-:-:S03]  /*4d70*/  LEA R10, R22, R1, 0x2 ;  /* 0x00000001160a7211 */ /* 0x000fc600078e10ff */
[----:B------:R-:W3:Y:S04]  /*4d80*/  LDL R5, [R15] ;  /* 0x000000000f057983 */ /* 0x000ee80000100800 */
[----:B------:R-:W3:Y:S01]  /*4d90*/  LDL R8, [R11+0x18] ;  /* 0x000018000b087983 */ /* 0x000ee20000100800 */
[----:B------:R-:W-:Y:S01]  /*4da0*/  IADD3 R4, PT, PT, R22, -UR6, RZ ;  /* 0x8000000616047c10 */ /* 0x000fe2000fffe0ff */
[----:B------:R-:W1:Y:S01]  /*4db0*/  MUFU.RCP R24, R7 ;  /* 0x0000000700187308 */ /* 0x000e620000001000 */
[----:B------:R-:W4:Y:S01]  /*4dc0*/  LDCU UR5, c[0x0][0x3c4] ;  /* 0x00007880ff0577ac */ /* 0x000f220008000800 */
[----:B------:R-:W4:Y:S04]  /*4dd0*/  LDL R12, [R10+0x30] ;  /* 0x000030000a0c7983 */ /* 0x000f280000100800 */
[----:B0-----:R-:W4:Y:S04]  /*4de0*/  LDG.E R2, desc[UR8][R20.64+0x8] ;  /* 0x0000080814027981 */ /* 0x001f28000c1e1900 */
[----:B------:R-:W4:Y:S04]  /*4df0*/  LDG.E R6, desc[UR8][R20.64+0x4] ;  /* 0x0000040814067981 */ /* 0x000f28000c1e1900 */
[----:B------:R-:W4:Y:S01]  /*4e00*/  LDG.E R3, desc[UR8][R20.64] ;  /* 0x0000000814037981 */ /* 0x000f22000c1e1900 */
[----:B-1----:R-:W-:Y:S01]  /*4e10*/  FFMA R19, R24, -R7, 1 ;  /* 0x3f80000018137423 */ /* 0x002fe20000000807 */
[----:B------:R-:W-:Y:S01]  /*4e20*/  BSSY.RECONVERGENT B2, `(.L_x_191) ;  /* 0x0000017000027945 */ /* 0x000fe20003800200 */
[----:B--2---:R-:W-:-:S04]  /*4e30*/  IADD3 R17, PT, PT, R17, R4, RZ ;  /* 0x0000000411117210 */ /* 0x004fc80007ffe0ff */
[----:B------:R-:W-:Y:S01]  /*4e40*/  ISETP.GE.AND P0, PT, R17, RZ, PT ;  /* 0x000000ff1100720c */ /* 0x000fe20003f06270 */
[----:B---3--:R-:W-:-:S04]  /*4e50*/  FMUL R5, R5, R8 ;  /* 0x0000000805057220 */ /* 0x008fc80000400000 */
[----:B----4-:R-:W-:-:S08]  /*4e60*/  FMUL R12, R5, R12 ;  /* 0x0000000c050c7220 */ /* 0x010fd00000400000 */
[----:B------:R-:W-:-:S04]  /*4e70*/  @P0 ISETP.GE.AND P1, PT, R17, R2, PT ;  /* 0x000000021100020c */ /* 0x000fc80003f26270 */
[----:B------:R-:W-:-:S05]  /*4e80*/  @P0 SEL R22, R2, RZ, P1 ;  /* 0x000000ff02160207 */ /* 0x000fca0000800000 */
[C---:B------:R-:W-:Y:S01]  /*4e90*/  @P0 IMAD.IADD R22, R17.reuse, 0x1, -R22 ;  /* 0x0000000111160824 */ /* 0x040fe200078e0a16 */
[----:B------:R-:W-:Y:S01]  /*4ea0*/  @!P0 IADD3 R22, PT, PT, R17, R2, RZ ;  /* 0x0000000211168210 */ /* 0x000fe20007ffe0ff */
[----:B------:R-:W-:Y:S01]  /*4eb0*/  FFMA R2, R24, R19, R24 ;  /* 0x0000001318027223 */ /* 0x000fe20000000018 */
[----:B------:R-:W0:Y:S03]  /*4ec0*/  FCHK P0, R12, R7 ;  /* 0x000000070c007302 */ /* 0x000e260000000000 */
[----:B------:R-:W-:Y:S01]  /*4ed0*/  FFMA R5, R2, R12, RZ ;  /* 0x0000000c02057223 */ /* 0x000fe200000000ff */
[----:B------:R-:W-:-:S03]  /*4ee0*/  IMAD R6, R6, R22, R13 ;  /* 0x0000001606067224 */ /* 0x000fc600078e020d */
[----:B------:R-:W-:Y:S01]  /*4ef0*/  FFMA R8, R5, -R7, R12 ;  /* 0x8000000705087223 */ /* 0x000fe2000000000c */
[----:B------:R-:W-:-:S03]  /*4f00*/  IMAD R3, R6, R3, R16 ;  /* 0x0000000306037224 */ /* 0x000fc600078e0210 */
        /* <DEDUP_REMOVED lines=8> */
.L_x_192:
[----:B------:R-:W-:Y:S05]  /*4f90*/  BSYNC.RECONVERGENT B2 ;  /* 0x0000000000027941 */ /* 0x000fea0003800200 */
.L_x_191:
[----:B------:R-:W0:Y:S08]  /*4fa0*/  LDC.64 R22, c[0x0][0x3a0] ;  /* 0x0000e800ff167b82 */ /* 0x000e300000000a00 */
[----:B------:R-:W1:Y:S08]  /*4fb0*/  LDC.64 R30, c[0x0][0x390] ;  /* 0x0000e400ff1e7b82 */ /* 0x000e700000000a00 */
[----:B------:R-:W2:Y:S01]  /*4fc0*/  LDC.64 R20, c[0x0][0x388] ;  /* 0x0000e200ff147b82 */ /* 0x000ea20000000a00 */
[----:B------:R-:W-:Y:S01]  /*4fd0*/  IADD3 R17, PT, PT, R9, UR4, RZ ;  /* 0x0000000409117c10 */ /* 0x000fe2000fffe0ff */
[----:B0-----:R-:W-:-:S05]  /*4fe0*/  IMAD.WIDE R22, R2, 0x4, R22 ;  /* 0x0000000402167825 */ /* 0x001fca00078e0216 */
[----:B------:R0:W-:Y:S01]  /*4ff0*/  REDG.E.ADD.F32.FTZ.RN.STRONG.GPU desc[UR8][R22.64], R5 ;  /* 0x00000005160079a6 */ /* 0x0001e2000c12f308 */
[----:B------:R-:W-:Y:S01]  /*5000*/  UISETP.NE.AND UP0, UPT, UR7, 0x1, UPT ;  /* 0x000000010700788c */ /* 0x000fe2000bf05270 */
[----:B-1----:R-:W-:Y:S01]  /*5010*/  IMAD.WIDE R30, R17, 0x4, R30 ;  /* 0x00000004111e7825 */ /* 0x002fe200078e021e */
[----:B------:R-:W-:-:S04]  /*5020*/  UIADD3 UR4, UPT, UPT, UR4, 0x1, URZ ;  /* 0x0000000104047890 */ /* 0x000fc8000fffe0ff */
[----:B------:R0:W-:Y:S01]  /*5030*/  STG.E desc[UR8][R30.64], R3 ;  /* 0x000000031e007986 */ /* 0x0001e2000c101908 */
[----:B--2---:R-:W-:-:S05]  /*5040*/  IMAD.WIDE R20, R17, 0x4, R20 ;  /* 0x0000000411147825 */ /* 0x004fca00078e0214 */
[----:B------:R0:W-:Y:S01]  /*5050*/  STG.E desc[UR8][R20.64], R5 ;  /* 0x0000000514007986 */ /* 0x0001e2000c101908 */
[----:B------:R-:W-:Y:S05]  /*5060*/  BRA.U !UP0, `(.L_x_190) ;  /* 0x00000005084c7547 */ /* 0x000fea000b800000 */
[----:B0-----:R-:W0:Y:S01]  /*5070*/  LDC.64 R22, c[0x0][0x3a8] ;  /* 0x0000ea00ff167b82 */ /* 0x001e220000000a00 */
[----:B------:R-:W2:Y:S04]  /*5080*/  LDL R17, [R1+0x50] ;  /* 0x0000500001117983 */ /* 0x000ea80000100800 */
[----:B------:R-:W3:Y:S04]  /*5090*/  LDL R5, [R15] ;  /* 0x000000000f057983 */ /* 0x000ee80000100800 */
[----:B------:R-:W3:Y:S04]  /*50a0*/  LDL R8, [R11+0x18] ;  /* 0x000018000b087983 */ /* 0x000ee80000100800 */
[----:B------:R-:W4:Y:S01]  /*50b0*/  LDL R12, [R10+0x34] ;  /* 0x000034000a0c7983 */ /* 0x000f220000100800 */
[----:B------:R-:W1:Y:S01]  /*50c0*/  MUFU.RCP R24, R7 ;  /* 0x0000000700187308 */ /* 0x000e620000001000 */
[----:B------:R-:W5:Y:S02]  /*50d0*/  LDCU UR4, c[0x0][0x3c4] ;  /* 0x00007880ff0477ac */ /* 0x000f640008000800 */
[----:B0-----:R-:W5:Y:S04]  /*50e0*/  LDG.E R2, desc[UR8][R22.64+0x8] ;  /* 0x0000080816027981 */ /* 0x001f68000c1e1900 */
[----:B------:R-:W5:Y:S04]  /*50f0*/  LDG.E R6, desc[UR8][R22.64+0x4] ;  /* 0x0000040816067981 */ /* 0x000f68000c1e1900 */
[----:B------:R-:W5:Y:S01]  /*5100*/  LDG.E R3, desc[UR8][R22.64] ;  /* 0x0000000816037981 */ /* 0x000f62000c1e1900 */
[----:B-1----:R-:W-:-:S04]  /*5110*/  FFMA R19, R24, -R7, 1 ;  /* 0x3f80000018137423 */ /* 0x002fc80000000807 */
[----:B------:R-:W-:Y:S01]  /*5120*/  FFMA R24, R24, R19, R24 ;  /* 0x0000001318187223 */ /* 0x000fe20000000018 */
[----:B------:R-:W-:Y:S01]  /*5130*/  UISETP.NE.AND UP0, UPT, UR7, 0x2, UPT ;  /* 0x000000020700788c */ /* 0x000fe2000bf05270 */
[----:B------:R-:W-:Y:S01]  /*5140*/  BSSY.RECONVERGENT B2, `(.L_x_193) ;  /* 0x0000015000027945 */ /* 0x000fe20003800200 */
[----:B--2---:R-:W-:-:S04]  /*5150*/  IADD3 R17, PT, PT, R4, 0x1, R17 ;  /* 0x0000000104117810 */ /* 0x004fc80007ffe011 */
[----:B------:R-:W-:Y:S01]  /*5160*/  ISETP.GE.AND P0, PT, R17, RZ, PT ;  /* 0x000000ff1100720c */ /* 0x000fe20003f06270 */
[----:B---3--:R-:W-:-:S04]  /*5170*/  FMUL R5, R5, R8 ;  /* 0x0000000805057220 */ /* 0x008fc80000400000 */
[----:B----4-:R-:W-:-:S08]  /*5180*/  FMUL R12, R5, R12 ;  /* 0x0000000c050c7220 */ /* 0x010fd00000400000 */
[----:B-----5:R-:W-:-:S04]  /*5190*/  @P0 ISETP.GE.AND P1, PT, R17, R2, PT ;  /* 0x000000021100020c */ /* 0x020fc80003f26270 */
[----:B------:R-:W-:-:S05]  /*51a0*/  @P0 SEL R26, R2, RZ, P1 ;  /* 0x000000ff021a0207 */ /* 0x000fca0000800000 */
[C---:B------:R-:W-:Y:S01]  /*51b0*/  @P0 IMAD.IADD R26, R17.reuse, 0x1, -R26 ;  /* 0x00000001111a0824 */ /* 0x040fe200078e0a1a */
[----:B------:R-:W-:Y:S01]  /*51c0*/  @!P0 IADD3 R26, PT, PT, R17, R2, RZ ;  /* 0x00000002111a8210 */ /* 0x000fe20007ffe0ff */
        /* <DEDUP_REMOVED lines=12> */
.L_x_194:
[----:B------:R-:W-:Y:S05]  /*5290*/  BSYNC.RECONVERGENT B2 ;  /* 0x0000000000027941 */ /* 0x000fea0003800200 */
.L_x_193:
[----:B------:R-:W0:Y:S02]  /*52a0*/  LDC.64 R22, c[0x0][0x3a0] ;  /* 0x0000e800ff167b82 */ /* 0x000e240000000a00 */
[----:B0-----:R-:W-:-:S05]  /*52b0*/  IMAD.WIDE R22, R2, 0x4, R22 ;  /* 0x0000000402167825 */ /* 0x001fca00078e0216 */
[----:B------:R1:W-:Y:S01]  /*52c0*/  REDG.E.ADD.F32.FTZ.RN.STRONG.GPU desc[UR8][R22.64], R5 ;  /* 0x00000005160079a6 */ /* 0x0003e2000c12f308 */
[----:B------:R-:W-:-:S03]  /*52d0*/  UIADD3 UR4, UPT, UPT, UR5, 0x2, URZ ;  /* 0x0000000205047890 */ /* 0x000fc6000fffe0ff */
[----:B------:R1:W-:Y:S04]  /*52e0*/  STG.E desc[UR8][R30.64+0x4], R3 ;  /* 0x000004031e007986 */ /* 0x0003e8000c101908 */
[----:B------:R1:W-:Y:S01]  /*52f0*/  STG.E desc[UR8][R20.64+0x4], R5 ;  /* 0x0000040514007986 */ /* 0x0003e2000c101908 */
[----:B------:R-:W-:Y:S05]  /*5300*/  BRA.U !UP0, `(.L_x_190) ;  /* 0x0000000108a47547 */ /* 0x000fea000b800000 */
[----:B-1----:R-:W0:Y:S01]  /*5310*/  LDC.64 R22, c[0x0][0x3a8] ;  /* 0x0000ea00ff167b82 */ /* 0x002e220000000a00 */
[----:B------:R-:W2:Y:S01]  /*5320*/  LDL R17, [R1+0x50] ;  /* 0x0000500001117983 */ /* 0x000ea20000100800 */
[----:B------:R-:W1:Y:S03]  /*5330*/  LDCU UR4, c[0x0][0x3c4] ;  /* 0x00007880ff0477ac */ /* 0x000e660008000800 */
[----:B------:R-:W3:Y:S04]  /*5340*/  LDL R8, [R11+0x18] ;  /* 0x000018000b087983 */ /* 0x000ee80000100800 */
[----:B------:R-:W3:Y:S04]  /*5350*/  LDL R5, [R15] ;  /* 0x000000000f057983 */ /* 0x000ee80000100800 */
[----:B------:R-:W4:Y:S04]  /*5360*/  LDL R10, [R10+0x38] ;  /* 0x000038000a0a7983 */ /* 0x000f280000100800 */
[----:B0-----:R-:W5:Y:S04]  /*5370*/  LDG.E R2, desc[UR8][R22.64+0x8] ;  /* 0x0000080816027981 */ /* 0x001f68000c1e1900 */
[----:B------:R-:W5:Y:S04]  /*5380*/  LDG.E R6, desc[UR8][R22.64+0x4] ;  /* 0x0000040816067981 */ /* 0x000f68000c1e1900 */
[----:B------:R-:W5:Y:S01]  /*5390*/  LDG.E R3, desc[UR8][R22.64] ;  /* 0x0000000816037981 */ /* 0x000f62000c1e1900 */
[----:B------:R-:W-:Y:S01]  /*53a0*/  BSSY.RECONVERGENT B2, `(.L_x_195) ;  /* 0x0000019000027945 */ /* 0x000fe20003800200 */
[----:B--2---:R-:W-:-:S04]  /*53b0*/  IADD3 R17, PT, PT, R4, 0x2, R17 ;  /* 0x0000000204117810 */ /* 0x004fc80007ffe011 */
[----:B------:R-:W-:Y:S01]  /*53c0*/  ISETP.GE.AND P0, PT, R17, RZ, PT ;  /* 0x000000ff1100720c */ /* 0x000fe20003f06270 */
[----:B------:R-:W0:Y:S01]  /*53d0*/  MUFU.RCP R4, R7 ;  /* 0x0000000700047308 */ /* 0x000e220000001000 */
[----:B---3--:R-:W-:-:S04]  /*53e0*/  FMUL R5, R5, R8 ;  /* 0x0000000805057220 */ /* 0x008fc80000400000 */
[----:B----4-:R-:W-:-:S07]  /*53f0*/  FMUL R10, R5, R10 ;  /* 0x0000000a050a7220 */ /* 0x010fce0000400000 */
[----:B-----5:R-:W-:Y:S01]  /*5400*/  @P0 ISETP.GE.AND P1, PT, R17, R2, PT ;  /* 0x000000021100020c */ /* 0x020fe20003f26270 */
[----:B0-----:R-:W-:-:S03]  /*5410*/  FFMA R11, R4, -R7, 1 ;  /* 0x3f800000040b7423 */ /* 0x001fc60000000807 */
[----:B------:R-:W-:Y:S01]  /*5420*/  @P0 SEL R12, R2, RZ, P1 ;  /* 0x000000ff020c0207 */ /* 0x000fe20000800000 */
[----:B------:R-:W-:-:S03]  /*5430*/  FFMA R4, R4, R11, R4 ;  /* 0x0000000b04047223 */ /* 0x000fc60000000004 */
[C---:B------:R-:W-:Y:S01]  /*5440*/  @P0 IADD3 R12, PT, PT, R17.reuse, -R12, RZ ;  /* 0x8000000c110c0210 */ /* 0x040fe20007ffe0ff */
[----:B------:R-:W-:Y:S01]  /*5450*/  @!P0 IMAD.IADD R12, R17, 0x1, R2 ;  /* 0x00000001110c8824 */ /* 0x000fe200078e0202 */
[----:B------:R-:W0:Y:S01]  /*5460*/  FCHK P0, R10, R7 ;  /* 0x000000070a007302 */ /* 0x000e220000000000 */
[----:B------:R-:W-:Y:S02]  /*5470*/  FFMA R5, R4, R10, RZ ;  /* 0x0000000a04057223 */ /* 0x000fe400000000ff */
[----:B------:R-:W-:Y:S02]  /*5480*/  IMAD R6, R6, R12, R13 ;  /* 0x0000000c06067224 */ /* 0x000fe400078e020d */
[----:B------:R-:W-:Y:S02]  /*5490*/  FFMA R2, R5, -R7, R10 ;  /* 0x8000000705027223 */ /* 0x000fe4000000000a */
[----:B------:R-:W-:Y:S02]  /*54a0*/  IMAD R3, R6, R3, R16 ;  /* 0x0000000306037224 */ /* 0x000fe400078e0210 */
[----:B------:R-:W-:-:S02]  /*54b0*/  FFMA R11, R4, R2, R5 ;  /* 0x00000002040b7223 */ /* 0x000fc40000000005 */
[----:B-1----:R-:W-:Y:S01]  /*54c0*/  IMAD R2, R0, UR4, R3 ;  /* 0x0000000400027c24 */ /* 0x002fe2000f8e0203 */
[----:B0-----:R-:W-:Y:S06]  /*54d0*/  @!P0 BRA `(.L_x_196) ;  /* 0x0000000000148947 */ /* 0x001fec0003800000 */
[----:B------:R-:W-:Y:S02]  /*54e0*/  MOV R5, R10 ;  /* 0x0000000a00057202 */ /* 0x000fe40000000f00 */
[----:B------:R-:W-:Y:S02]  /*54f0*/  MOV R6, R7 ;  /* 0x0000000700067202 */ /* 0x000fe40000000f00 */
[----:B------:R-:W-:-:S07]  /*5500*/  MOV R8, 0x5520 ;  /* 0x0000552000087802 */ /* 0x000fce0000000f00 */
[----:B------:R-:W-:Y:S05]  /*5510*/  CALL.REL.NOINC `($__internal_2_$__cuda_sm3x_div_rn_noftz_f32_slowpath) ;  /* 0x0000001000cc7944 */ /* 0x000fea0003c00000 */
[----:B------:R-:W-:-:S07]  /*5520*/  MOV R11, R5 ;  /* 0x00000005000b7202 */ /* 0x000fce0000000f00 */
.L_x_196:
[----:B------:R-:W-:Y:S05]  /*5530*/  BSYNC.RECONVERGENT B2 ;  /* 0x0000000000027941 */ /* 0x000fea0003800200 */
.L_x_195:
[----:B------:R-:W0:Y:S02]  /*5540*/  LDC.64 R4, c[0x0][0x3a0] ;  /* 0x0000e800ff047b82 */ /* 0x000e240000000a00 */
[----:B0-----:R-:W-:-:S05]  /*5550*/  IMAD.WIDE R4, R2, 0x4, R4 ;  /* 0x0000000402047825 */ /* 0x001fca00078e0204 */
[----:B------:R2:W-:Y:S01]  /*5560*/  REDG.E.ADD.F32.FTZ.RN.STRONG.GPU desc[UR8][R4.64], R11 ;  /* 0x0000000b040079a6 */ /* 0x0005e2000c12f308 */
[----:B------:R-:W-:-:S03]  /*5570*/  UIADD3 UR4, UPT, UPT, UR5, 0x3, URZ ;  /* 0x0000000305047890 */ /* 0x000fc6000fffe0ff */
[----:B------:R2:W-:Y:S04]  /*5580*/  STG.E desc[UR8][R30.64+0x8], R3 ;  /* 0x000008031e007986 */ /* 0x0005e8000c101908 */
[----:B------:R2:W-:Y:S05]  /*5590*/  STG.E desc[UR8][R20.64+0x8], R11 ;  /* 0x0000080b14007986 */ /* 0x0005ea000c101908 */
.L_x_190:
[----:B------:R-:W3:Y:S02]  /*55a0*/  LDCU UR5, c[0x0][0x3c0] ;  /* 0x00007800ff0577ac */ /* 0x000ee40008000800 */
[C---:B---3--:R-:W-:Y:S02]  /*55b0*/  ISETP.NE.AND P0, PT, R14.reuse, UR5, PT ;  /* 0x000000050e007c0c */ /* 0x048fe4000bf05270 */
[----:B------:R-:W-:-:S11]  /*55c0*/  IADD3 R14, PT, PT, R14, 0x1, RZ ;  /* 0x000000010e0e7810 */ /* 0x000fd60007ffe0ff */
[----:B------:R-:W-:Y:S05]  /*55d0*/  @P0 BRA `(.L_x_197) ;  /* 0xffffffe800e80947 */ /* 0x000fea000383ffff */
[----:B------:R-:W-:-:S13]  /*55e0*/  ISETP.NE.AND P0, PT, R18, UR5, PT ;  /* 0x0000000512007c0c */ /* 0x000fda000bf05270 */
[----:B------:R-:W-:Y:S05]  /*55f0*/  @!P0 EXIT ;  /* 0x000000000000894d */ /* 0x000fea0003800000 */
[----:B------:R-:W-:Y:S01]  /*5600*/  VIADD R18, R18, 0x1 ;  /* 0x0000000112127836 */ /* 0x000fe20000000000 */
[----:B------:R-:W-:Y:S06]  /*5610*/  BRA `(.L_x_198) ;  /* 0xffffffe800ac7947 */ /* 0x000fec000383ffff */
.L_x_179:
[----:B012---:R-:W2:Y:S04]  /*5620*/  LDL.64 R2, [R1+0x48] ;  /* 0x0000480001027983 */ /* 0x007ea80000100a00 */
[----:B------:R-:W3:Y:S01]  /*5630*/  LDL R4, [R1+0x50] ;  /* 0x0000500001047983 */ /* 0x000ee20000100800 */
[----:B------:R-:W-:-:S04]  /*5640*/  UIADD3 UR4, UPT, UPT, UR4, 0x1, URZ ;  /* 0x0000000104047890 */ /* 0x000fc8000fffe0ff */
[----:B------:R-:W-:Y:S02]  /*5650*/  ULOP3.LUT UR10, UR4, 0x3, URZ, 0xc0, !UPT ;  /* 0x00000003040a7892 */ /* 0x000fe4000f8ec0ff */
[----:B------:R-:W-:-:S03]  /*5660*/  ULOP3.LUT UR7, UR4, 0xfffffffc, URZ, 0xc0, !UPT ;  /* 0xfffffffc04077892 */ /* 0x000fc6000f8ec0ff */
[----:B------:R-:W-:Y:S01]  /*5670*/  UMOV UR4, URZ ;  /* 0x000000ff00047c82 */ /* 0x000fe20008000000 */
[----:B--2--5:R-:W-:Y:S02]  /*5680*/  IADD3 R0, PT, PT, R2, -UR6, RZ ;  /* 0x8000000602007c10 */ /* 0x024fe4000fffe0ff */
[----:B------:R-:W-:Y:S01]  /*5690*/  IADD3 R2, PT, PT, R3, -UR6, RZ ;  /* 0x8000000603027c10 */ /* 0x000fe2000fffe0ff */
[----:B------:R-:W-:Y:S01]  /*56a0*/  HFMA2 R3, -RZ, RZ, 0, 0 ;  /* 0x00000000ff037431 */ /* 0x000fe200000001ff */
[----:B---3--:R-:W-:-:S07]  /*56b0*/  IADD3 R4, PT, PT, R4, -UR6, RZ ;  /* 0x8000000604047c10 */ /* 0x008fce000fffe0ff */
.L_x_217:
[----:B01----:R-:W0:Y:S02]  /*56c0*/  LDC.64 R14, c[0x0][0x3a8] ;  /* 0x0000ea00ff0e7b82 */ /* 0x003e240000000a00 */
[----:B0-2---:R-:W2:Y:S01]  /*56d0*/  LDG.E R14, desc[UR8][R14.64] ;  /* 0x000000080e0e7981 */ /* 0x005ea2000c1e1900 */
[----:B------:R-:W-:Y:S01]  /*56e0*/  IMAD.IADD R13, R0, 0x1, R3 ;  /* 0x00000001000d7824 */ /* 0x000fe200078e0203 */
[----:B----4-:R-:W-:Y:S02]  /*56f0*/  LEA R11, R3, R1, 0x2 ;  /* 0x00000001030b7211 */ /* 0x010fe400078e10ff */
[----:B------:R-:W-:Y:S02]  /*5700*/  MOV R12, RZ ;  /* 0x000000ff000c7202 */ /* 0x000fe40000000f00 */
[----:B------:R-:W-:-:S13]  /*5710*/  ISETP.GT.AND P0, PT, R13, -0x1, PT ;  /* 0xffffffff0d00780c */ /* 0x000fda0003f04270 */
[CC--:B--2---:R-:W-:Y:S02]  /*5720*/  @P0 ISETP.GE.AND P1, PT, R13.reuse, R14.reuse, PT ;  /* 0x0000000e0d00020c */ /* 0x0c4fe40003f26270 */
[----:B------:R-:W-:Y:S02]  /*5730*/  @!P0 IADD3 R10, PT, PT, R13, R14, RZ ;  /* 0x0000000e0d0a8210 */ /* 0x000fe40007ffe0ff */
[----:B------:R-:W-:-:S04]  /*5740*/  @P0 SEL R5, R14, RZ, P1 ;  /* 0x000000ff0e050207 */ /* 0x000fc80000800000 */
[----:B------:R-:W-:-:S07]  /*5750*/  @P0 IADD3 R10, PT, PT, R13, -R5, RZ ;  /* 0x800000050d0a0210 */ /* 0x000fce0007ffe0ff */
.L_x_216:
[----:B0-----:R-:W0:Y:S01]  /*5760*/  LDC.64 R16, c[0x0][0x3a8] ;  /* 0x0000ea00ff107b82 */ /* 0x001e220000000a00 */
[----:B------:R-:W-:Y:S01]  /*5770*/  IMAD.IADD R15, R2, 0x1, R12 ;  /* 0x00000001020f7824 */ /* 0x000fe200078e020c */
[----:B-1----:R-:W1:Y:S01]  /*5780*/  LDCU UR5, c[0x0][0x3c0] ;  /* 0x00007800ff0577ac */ /* 0x002e620008000800 */
[----:B0-2---:R-:W2:Y:S03]  /*5790*/  LDG.E R16, desc[UR8][R16.64+0x4] ;  /* 0x0000040810107981 */ /* 0x005ea6000c1e1900 */
[----:B------:R-:W-:Y:S01]  /*57a0*/  ISETP.GT.AND P0, PT, R15, -0x1, PT ;  /* 0xffffffff0f00780c */ /* 0x000fe20003f04270 */
[----:B-1----:R-:W-:Y:S01]  /*57b0*/  UISETP.GE.U32.AND UP0, UPT, UR5, 0x3, UPT ;  /* 0x000000030500788c */ /* 0x002fe2000bf06070 */
[----:B------:R-:W-:-:S11]  /*57c0*/  LEA R14, R12, R1, 0x2 ;  /* 0x000000010c0e7211 */ /* 0x000fd600078e10ff */
[CC--:B--2---:R-:W-:Y:S02]  /*57d0*/  @P0 ISETP.GE.AND P1, PT, R15.reuse, R16.reuse, PT ;  /* 0x000000100f00020c */ /* 0x0c4fe40003f26270 */
[----:B------:R-:W-:Y:S02]  /*57e0*/  @!P0 IADD3 R13, PT, PT, R15, R16, RZ ;  /* 0x000000100f0d8210 */ /* 0x000fe40007ffe0ff */
[----:B------:R-:W-:-:S04]  /*57f0*/  @P0 SEL R5, R16, RZ, P1 ;  /* 0x000000ff10050207 */ /* 0x000fc80000800000 */
[----:B------:R-:W-:Y:S01]  /*5800*/  @P0 IADD3 R13, PT, PT, R15, -R5, RZ ;  /* 0x800000050f0d0210 */ /* 0x000fe20007ffe0ff */
[----:B------:R-:W-:Y:S01]  /*5810*/  HFMA2 R5, -RZ, RZ, 0, 0 ;  /* 0x00000000ff057431 */ /* 0x000fe200000001ff */
[----:B------:R-:W-:Y:S06]  /*5820*/  BRA.U !UP0, `(.L_x_199) ;  /* 0x0000000908347547 */ /* 0x000fec000b800000 */
[----:B------:R-:W2:Y:S04]  /*5830*/  LDL R20, [R11] ;  /* 0x000000000b147983 */ /* 0x000ea80000100800 */
[----:B------:R-:W2:Y:S01]  /*5840*/  LDL R5, [R14+0x18] ;  /* 0x000018000e057983 */ /* 0x000ea20000100800 */
[----:B------:R-:W-:Y:S02]  /*5850*/  IMAD.MOV.U32 R15, RZ, RZ, RZ ;  /* 0x000000ffff0f7224 */ /* 0x000fe400078e00ff */
[----:B--2---:R-:W-:-:S07]  /*5860*/  FMUL R20, R20, R5 ;  /* 0x0000000514147220 */ /* 0x004fce0000400000 */
.L_x_208:
[----:B------:R-:W0:Y:S01]  /*5870*/  LDC.64 R16, c[0x0][0x3a8] ;  /* 0x0000ea00ff107b82 */ /* 0x000e220000000a00 */
[----:B------:R-:W-:-:S05]  /*5880*/  LEA R21, R15, R1, 0x2 ;  /* 0x000000010f157211 */ /* 0x000fca00078e10ff */
[----:B------:R-:W2:Y:S04]  /*5890*/  LDL R23, [R21+0x30] ;  /* 0x0000300015177983 */ /* 0x000ea80000100800 */
[----:B0-----:R-:W3:Y:S04]  /*58a0*/  LDG.E R19, desc[UR8][R16.64+0x8] ;  /* 0x0000080810137981 */ /* 0x001ee8000c1e1900 */
[----:B------:R-:W4:Y:S04]  /*58b0*/  LDG.E R8, desc[UR8][R16.64+0x4] ;  /* 0x0000040810087981 */ /* 0x000f28000c1e1900 */
[----:B------:R0:W5:Y:S01]  /*58c0*/  LDG.E R18, desc[UR8][R16.64] ;  /* 0x0000000810127981 */ /* 0x000162000c1e1900 */
[----:B------:R-:W1:Y:S01]  /*58d0*/  MUFU.RCP R6, R7 ;  /* 0x0000000700067308 */ /* 0x000e620000001000 */
[----:B------:R-:W-:-:S04]  /*58e0*/  IADD3 R22, PT, PT, R4, R15, RZ ;  /* 0x0000000f04167210 */ /* 0x000fc80007ffe0ff */
[----:B------:R-:W-:Y:S01]  /*58f0*/  ISETP.GT.AND P0, PT, R22, -0x1, PT ;  /* 0xffffffff1600780c */ /* 0x000fe20003f04270 */
[----:B-1----:R-:W-:-:S04]  /*5900*/  FFMA R5, R6, -R7, 1 ;  /* 0x3f80000006057423 */ /* 0x002fc80000000807 */
[----:B------:R-:W-:Y:S01]  /*5910*/  FFMA R5, R6, R5, R6 ;  /* 0x0000000506057223 */ /* 0x000fe20000000006 */
[----:B------:R-:W-:Y:S01]  /*5920*/  BSSY.RECONVERGENT B2, `(.L_x_200) ;  /* 0x0000012000027945 */ /* 0x000fe20003800200 */
[----:B--2---:R-:W-:-:S06]  /*5930*/  FMUL R24, R20, R23 ;  /* 0x0000001714187220 */ /* 0x004fcc0000400000 */
[CC--:B---3--:R-:W-:Y:S02]  /*5940*/  @P0 ISETP.GE.AND P1, PT, R22.reuse, R19.reuse, PT ;  /* 0x000000131600020c */ /* 0x0c8fe40003f26270 */
[----:B------:R-:W-:Y:S02]  /*5950*/  @!P0 IADD3 R6, PT, PT, R22, R19, RZ ;  /* 0x0000001316068210 */ /* 0x000fe40007ffe0ff */
[----:B------:R-:W-:-:S04]  /*5960*/  @P0 SEL R19, R19, RZ, P1 ;  /* 0x000000ff13130207 */ /* 0x000fc80000800000 */
[----:B------:R-:W-:Y:S01]  /*5970*/  @P0 IADD3 R6, PT, PT, R22, -R19, RZ ;  /* 0x8000001316060210 */ /* 0x000fe20007ffe0ff */
[----:B------:R-:W1:Y:S01]  /*5980*/  FCHK P0, R24, R7 ;  /* 0x0000000718007302 */ /* 0x000e620000000000 */
[----:B0-----:R-:W-:-:S03]  /*5990*/  FFMA R16, R5, R24, RZ ;  /* 0x0000001805107223 */ /* 0x001fc600000000ff */
[----:B----4-:R-:W-:Y:S02]  /*59a0*/  IMAD R25, R8, R6, R13 ;  /* 0x0000000608197224 */ /* 0x010fe400078e020d */
[----:B------:R-:W-:Y:S02]  /*59b0*/  FFMA R17, R16, -R7, R24 ;  /* 0x8000000710117223 */ /* 0x000fe40000000018 */
[----:B-----5:R-:W-:Y:S02]  /*59c0*/  IMAD R25, R25, R18, R10 ;  /* 0x0000001219197224 */ /* 0x020fe400078e020a */
[----:B------:R-:W-:Y:S01]  /*59d0*/  FFMA R23, R5, R17, R16 ;  /* 0x0000001105177223 */ /* 0x000fe20000000010 */
[----:B-1----:R-:W-:Y:S06]  /*59e0*/  @!P0 BRA `(.L_x_201) ;  /* 0x0000000000148947 */ /* 0x002fec0003800000 */
[----:B------:R-:W-:Y:S01]  /*59f0*/  IMAD.MOV.U32 R5, RZ, RZ, R24 ;  /* 0x000000ffff057224 */ /* 0x000fe200078e0018 */
[----:B------:R-:W-:Y:S02]  /*5a00*/  MOV R6, R7 ;  /* 0x0000000700067202 */ /* 0x000fe40000000f00 */
[----:B------:R-:W-:-:S07]  /*5a10*/  MOV R8, 0x5a30 ;  /* 0x00005a3000087802 */ /* 0x000fce0000000f00 */
[----:B------:R-:W-:Y:S05]  /*5a20*/  CALL.REL.NOINC `($__internal_2_$__cuda_sm3x_div_rn_noftz_f32_slowpath) ;  /* 0x0000000c00887944 */ /* 0x000fea0003c00000 */
[----:B------:R-:W-:-:S07]  /*5a30*/  MOV R23, R5 ;  /* 0x0000000500177202 */ /* 0x000fce0000000f00 */
.L_x_201:
[----:B------:R-:W-:Y:S05]  /*5a40*/  BSYNC.RECONVERGENT B2 ;  /* 0x0000000000027941 */ /* 0x000fea0003800200 */
.L_x_200:
[----:B------:R-:W0:Y:S01]  /*5a50*/  LDC.64 R16, c[0x0][0x390] ;  /* 0x0000e400ff107b82 */ /* 0x000e220000000a00 */
[----:B------:R-:W-:Y:S01]  /*5a60*/  IADD3 R6, PT, PT, R22, 0x1, RZ ;  /* 0x0000000116067810 */ /* 0x000fe20007ffe0ff */
[----:B------:R-:W2:Y:S01]  /*5a70*/  LDL R31, [R21+0x34] ;  /* 0x00003400151f7983 */ /* 0x000ea20000100800 */
[----:B------:R-:W-:Y:S02]  /*5a80*/  IADD3 R5, PT, PT, R9, UR4, RZ ;  /* 0x0000000409057c10 */ /* 0x000fe4000fffe0ff */
[----:B------:R-:W-:-:S03]  /*5a90*/  ISETP.GE.AND P0, PT, R6, RZ, PT ;  /* 0x000000ff0600720c */ /* 0x000fc60003f06270 */
[----:B------:R-:W1:Y:S08]  /*5aa0*/  LDC.64 R18, c[0x0][0x388] ;  /* 0x0000e200ff127b82 */ /* 0x000e700000000a00 */
[----:B------:R-:W3:Y:S01]  /*5ab0*/  LDC.64 R26, c[0x0][0x3a8] ;  /* 0x0000ea00ff1a7b82 */ /* 0x000ee20000000a00 */
[----:B0-----:R-:W-:-:S05]  /*5ac0*/  IMAD.WIDE R16, R5, 0x4, R16 ;  /* 0x0000000405107825 */ /* 0x001fca00078e0210 */
[----:B------:R0:W-:Y:S01]  /*5ad0*/  STG.E desc[UR8][R16.64], R25 ;  /* 0x0000001910007986 */ /* 0x0001e2000c101908 */
[----:B-1----:R-:W-:-:S05]  /*5ae0*/  IMAD.WIDE R18, R5, 0x4, R18 ;  /* 0x0000000405127825 */ /* 0x002fca00078e0212 */
[----:B------:R1:W-:Y:S04]  /*5af0*/  STG.E desc[UR8][R18.64], R23 ;  /* 0x0000001712007986 */ /* 0x0003e8000c101908 */
[----:B---3--:R-:W3:Y:S04]  /*5b00*/  @P0 LDG.E R5, desc[UR8][R26.64+0x8] ;  /* 0x000008081a050981 */ /* 0x008ee8000c1e1900 */
[----:B------:R-:W4:Y:S04]  /*5b10*/  @!P0 LDG.E R33, desc[UR8][R26.64+0x8] ;  /* 0x000008081a218981 */ /* 0x000f28000c1e1900 */
[----:B------:R-:W0:Y:S04]  /*5b20*/  LDG.E R24, desc[UR8][R26.64+0x4] ;  /* 0x000004081a187981 */ /* 0x000e28000c1e1900 */
[----:B------:R-:W5:Y:S01]  /*5b30*/  LDG.E R28, desc[UR8][R26.64] ;  /* 0x000000081a1c7981 */ /* 0x000f62000c1e1900 */
[----:B------:R-:W1:Y:S02]  /*5b40*/  MUFU.RCP R8, R7 ;  /* 0x0000000700087308 */ /* 0x000e640000001000 */
[----:B-1----:R-:W-:Y:S01]  /*5b50*/  FFMA R35, R8, -R7, 1 ;  /* 0x3f80000008237423 */ /* 0x002fe20000000807 */
[----:B------:R-:W-:Y:S01]  /*5b60*/  BSSY.RECONVERGENT B2, `(.L_x_202) ;  /* 0x0000013000027945 */ /* 0x000fe20003800200 */
[----:B--2---:R-:W-:Y:S01]  /*5b70*/  FMUL R31, R20, R31 ;  /* 0x0000001f141f7220 */ /* 0x004fe20000400000 */
[----:B---3--:R-:W-:-:S04]  /*5b80*/  @P0 ISETP.GE.AND P1, PT, R6, R5, PT ;  /* 0x000000050600020c */ /* 0x008fc80003f26270 */
[----:B------:R-:W-:Y:S01]  /*5b90*/  @P0 SEL R29, R5, RZ, P1 ;  /* 0x000000ff051d0207 */ /* 0x000fe20000800000 */
[----:B------:R-:W-:-:S04]  /*5ba0*/  FFMA R5, R8, R35, R8 ;  /* 0x0000002308057223 */ /* 0x000fc80000000008 */
[C---:B------:R-:W-:Y:S01]  /*5bb0*/  @P0 IMAD.IADD R8, R6.reuse, 0x1, -R29 ;  /* 0x0000000106080824 */ /* 0x040fe200078e0a1d */
[----:B----4-:R-:W-:Y:S01]  /*5bc0*/  @!P0 IADD3 R8, PT, PT, R6, R33, RZ ;  /* 0x0000002106088210 */ /* 0x010fe20007ffe0ff */
[----:B------:R-:W1:Y:S01]  /*5bd0*/  FCHK P0, R31, R7 ;  /* 0x000000071f007302 */ /* 0x000e620000000000 */
[----:B------:R-:W-:-:S03]  /*5be0*/  FFMA R6, R5, R31, RZ ;  /* 0x0000001f05067223 */ /* 0x000fc600000000ff */
[----:B0-----:R-:W-:Y:S02]  /*5bf0*/  IMAD R25, R24, R8, R13 ;  /* 0x0000000818197224 */ /* 0x001fe400078e020d */
[----:B------:R-:W-:Y:S02]  /*5c00*/  FFMA R23, R6, -R7, R31 ;  /* 0x8000000706177223 */ /* 0x000fe4000000001f */
[----:B-----5:R-:W-:Y:S02]  /*5c10*/  IMAD R25, R25, R28, R10 ;  /* 0x0000001c19197224 */ /* 0x020fe400078e020a */
[----:B------:R-:W-:Y:S01]  /*5c20*/  FFMA R23, R5, R23, R6 ;  /* 0x0000001705177223 */ /* 0x000fe20000000006 */
[----:B-1----:R-:W-:Y:S06]  /*5c30*/  @!P0 BRA `(.L_x_203) ;  /* 0x0000000000148947 */ /* 0x002fec0003800000 */
[----:B------:R-:W-:Y:S02]  /*5c40*/  MOV R5, R31 ;  /* 0x0000001f00057202 */ /* 0x000fe40000000f00 */
[----:B------:R-:W-:Y:S02]  /*5c50*/  MOV R6, R7 ;  /* 0x0000000700067202 */ /* 0x000fe40000000f00 */
[----:B------:R-:W-:-:S07]  /*5c60*/  MOV R8, 0x5c80 ;  /* 0x00005c8000087802 */ /* 0x000fce0000000f00 */
[----:B------:R-:W-:Y:S05]  /*5c70*/  CALL.REL.NOINC `($__internal_2_$__cuda_sm3x_div_rn_noftz_f32_slowpath) ;  /* 0x0000000800f47944 */ /* 0x000fea0003c00000 */
[----:B------:R-:W-:-:S07]  /*5c80*/  MOV R23, R5 ;  /* 0x0000000500177202 */ /* 0x000fce0000000f00 */
.L_x_203:
[----:B------:R-:W-:Y:S05]  /*5c90*/  BSYNC.RECONVERGENT B2 ;  /* 0x0000000000027941 */ /* 0x000fea0003800200 */
.L_x_202:
[----:B------:R-:W0:Y:S01]  /*5ca0*/  LDC.64 R26, c[0x0][0x3a8] ;  /* 0x0000ea00ff1a7b82 */ /* 0x000e220000000a00 */
[----:B------:R-:W-:Y:S01]  /*5cb0*/  VIADD R28, R22, 0x2 ;  /* 0x00000002161c7836 */ /* 0x000fe20000000000 */
[----:B------:R1:W-:Y:S04]  /*5cc0*/  STG.E desc[UR8][R16.64+0x4], R25 ;  /* 0x0000041910007986 */ /* 0x0003e8000c101908 */
[----:B------:R-:W-:Y:S01]  /*5cd0*/  ISETP.GE.AND P0, PT, R28, RZ, PT ;  /* 0x000000ff1c00720c */ /* 0x000fe20003f06270 */
[----:B------:R2:W-:Y:S04]  /*5ce0*/  STG.E desc[UR8][R18.64+0x4], R23 ;  /* 0x0000041712007986 */ /* 0x0005e8000c101908 */
[----:B------:R-:W3:Y:S08]  /*5cf0*/  LDL R29, [R21+0x38] ;  /* 0x00003800151d7983 */ /* 0x000ef00000100800 */
[----:B0-----:R-:W4:Y:S04]  /*5d00*/  @P0 LDG.E R5, desc[UR8][R26.64+0x8] ;  /* 0x000008081a050981 */ /* 0x001f28000c1e1900 */
[----:B------:R-:W5:Y:S04]  /*5d10*/  @!P0 LDG.E R31, desc[UR8][R26.64+0x8] ;  /* 0x000008081a1f8981 */ /* 0x000f68000c1e1900 */
[----:B------:R-:W1:Y:S04]  /*5d20*/  LDG.E R8, desc[UR8][R26.64+0x4] ;  /* 0x000004081a087981 */ /* 0x000e68000c1e1900 */
[----:B------:R-:W2:Y:S01]  /*5d30*/  LDG.E R24, desc[UR8][R26.64] ;  /* 0x000000081a187981 */ /* 0x000ea2000c1e1900 */
[----:B------:R-:W0:Y:S01]  /*5d40*/  MUFU.RCP R30, R7 ;  /* 0x00000007001e7308 */ /* 0x000e220000001000 */
[----:B------:R-:W-:Y:S01]  /*5d50*/  BSSY.RECONVERGENT B2, `(.L_x_204) ;  /* 0x0000014000027945 */ /* 0x000fe20003800200 */
[----:B0-----:R-:W-:Y:S01]  /*5d60*/  FFMA R33, R30, -R7, 1 ;  /* 0x3f8000001e217423 */ /* 0x001fe20000000807 */
[----:B---3--:R-:W-:Y:S01]  /*5d70*/  FMUL R29, R20, R29 ;  /* 0x0000001d141d7220 */ /* 0x008fe20000400000 */
[----:B----4-:R-:W-:-:S04]  /*5d80*/  @P0 ISETP.GE.AND P1, PT, R28, R5, PT ;  /* 0x000000051c00020c */ /* 0x010fc80003f26270 */
[----:B------:R-:W-:-:S04]  /*5d90*/  @P0 SEL R6, R5, RZ, P1 ;  /* 0x000000ff05060207 */ /* 0x000fc80000800000 */
[C---:B------:R-:W-:Y:S02]  /*5da0*/  @P0 IADD3 R6, PT, PT, R28.reuse, -R6, RZ ;  /* 0x800000061c060210 */ /* 0x040fe40007ffe0ff */
[----:B-----5:R-:W-:Y:S01]  /*5db0*/  @!P0 IADD3 R6, PT, PT, R28, R31, RZ ;  /* 0x0000001f1c068210 */ /* 0x020fe20007ffe0ff */
[----:B------:R-:W0:Y:S01]  /*5dc0*/  FCHK P0, R29, R7 ;  /* 0x000000071d007302 */ /* 0x000e220000000000 */
[----:B------:R-:W-:-:S04]  /*5dd0*/  FFMA R5, R30, R33, R30 ;  /* 0x000000211e057223 */ /* 0x000fc8000000001e */
[----:B------:R-:W-:Y:S01]  /*5de0*/  FFMA R28, R5, R29, RZ ;  /* 0x0000001d051c7223 */ /* 0x000fe200000000ff */
[----:B-1----:R-:W-:-:S03]  /*5df0*/  IMAD R25, R8, R6, R13 ;  /* 0x0000000608197224 */ /* 0x002fc600078e020d */
[----:B--2---:R-:W-:Y:S01]  /*5e00*/  FFMA R23, R28, -R7, R29 ;  /* 0x800000071c177223 */ /* 0x004fe2000000001d */
[----:B------:R-:W-:-:S03]  /*5e10*/  IMAD R25, R25, R24, R10 ;  /* 0x0000001819197224 */ /* 0x000fc600078e020a */
[----:B------:R-:W-:Y:S01]  /*5e20*/  FFMA R23, R5, R23, R28 ;  /* 0x0000001705177223 */ /* 0x000fe2000000001c */
[----:B0-----:R-:W-:Y:S06]  /*5e30*/  @!P0 BRA `(.L_x_205) ;  /* 0x0000000000148947 */ /* 0x001fec0003800000 */
[----:B------:R-:W-:Y:S02]  /*5e40*/  MOV R5, R29 ;  /* 0x0000001d00057202 */ /* 0x000fe40000000f00 */
[----:B------:R-:W-:Y:S02]  /*5e50*/  MOV R6, R7 ;  /* 0x0000000700067202 */ /* 0x000fe40000000f00 */
[----:B------:R-:W-:-:S07]  /*5e60*/  MOV R8, 0x5e80 ;  /* 0x00005e8000087802 */ /* 0x000fce0000000f00 */
[----:B------:R-:W-:Y:S05]  /*5e70*/  CALL.REL.NOINC `($__internal_2_$__cuda_sm3x_div_rn_noftz_f32_slowpath) ;  /* 0x0000000800747944 */ /* 0x000fea0003c00000 */
[----:B------:R-:W-:-:S07]  /*5e80*/  IMAD.MOV.U32 R23, RZ, RZ, R5 ;  /* 0x000000ffff177224 */ /* 0x000fce00078e0005 */
.L_x_205:
[----:B------:R-:W-:Y:S05]  /*5e90*/  BSYNC.RECONVERGENT B2 ;  /* 0x0000000000027941 */ /* 0x000fea0003800200 */
.L_x_204:
[----:B------:R-:W0:Y:S01]  /*5ea0*/  LDC.64 R26, c[0x0][0x3a8] ;  /* 0x0000ea00ff1a7b82 */ /* 0x000e220000000a00 */
[----:B------:R-:W-:Y:S01]  /*5eb0*/  IADD3 R24, PT, PT, R22, 0x3, RZ ;  /* 0x0000000316187810 */ /* 0x000fe20007ffe0ff */
[----:B------:R1:W-:Y:S03]  /*5ec0*/  STG.E desc[UR8][R16.64+0x8], R25 ;  /* 0x0000081910007986 */ /* 0x0003e6000c101908 */
[----:B------:R-:W-:Y:S01]  /*5ed0*/  ISETP.GE.AND P0, PT, R24, RZ, PT ;  /* 0x000000ff1800720c */ /* 0x000fe20003f06270 */
[----:B------:R2:W-:Y:S04]  /*5ee0*/  STG.E desc[UR8][R18.64+0x8], R23 ;  /* 0x0000081712007986 */ /* 0x0005e8000c101908 */
[----:B------:R-:W1:Y:S08]  /*5ef0*/  LDL R21, [R21+0x3c] ;  /* 0x00003c0015157983 */ /* 0x000e700000100800 */
[----:B0-----:R-:W3:Y:S04]  /*5f00*/  @P0 LDG.E R5, desc[UR8][R26.64+0x8] ;  /* 0x000008081a050981 */ /* 0x001ee8000c1e1900 */
[----:B------:R-:W4:Y:S04]  /*5f10*/  @!P0 LDG.E R29, desc[UR8][R26.64+0x8] ;  /* 0x000008081a1d8981 */ /* 0x000f28000c1e1900 */
[----:B------:R-:W5:Y:S04]  /*5f20*/  LDG.E R8, desc[UR8][R26.64+0x4] ;  /* 0x000004081a087981 */ /* 0x000f68000c1e1900 */
[----:B------:R-:W2:Y:S01]  /*5f30*/  LDG.E R22, desc[UR8][R26.64] ;  /* 0x000000081a167981 */ /* 0x000ea2000c1e1900 */
[----:B------:R-:W0:Y:S01]  /*5f40*/  MUFU.RCP R28, R7 ;  /* 0x00000007001c7308 */ /* 0x000e220000001000 */
[----:B------:R-:W-:Y:S01]  /*5f50*/  BSSY.RECONVERGENT B2, `(.L_x_206) ;  /* 0x0000013000027945 */ /* 0x000fe20003800200 */
[----:B0-----:R-:W-:Y:S01]  /*5f60*/  FFMA R31, R28, -R7, 1 ;  /* 0x3f8000001c1f7423 */ /* 0x001fe20000000807 */
[----:B-1----:R-:W-:Y:S01]  /*5f70*/  FMUL R25, R20, R21 ;  /* 0x0000001514197220 */ /* 0x002fe20000400000 */
[----:B---3--:R-:W-:-:S04]  /*5f80*/  @P0 ISETP.GE.AND P1, PT, R24, R5, PT ;  /* 0x000000051800020c */ /* 0x008fc80003f26270 */
[----:B------:R-:W-:-:S04]  /*5f90*/  @P0 SEL R6, R5, RZ, P1 ;  /* 0x000000ff05060207 */ /* 0x000fc80000800000 */
[C---:B------:R-:W-:Y:S02]  /*5fa0*/  @P0 IADD3 R6, PT, PT, R24.reuse, -R6, RZ ;  /* 0x8000000618060210 */ /* 0x040fe40007ffe0ff */
[----:B----4-:R-:W-:Y:S01]  /*5fb0*/  @!P0 IADD3 R6, PT, PT, R24, R29, RZ ;  /* 0x0000001d18068210 */ /* 0x010fe20007ffe0ff */
[----:B------:R-:W0:Y:S01]  /*5fc0*/  FCHK P0, R25, R7 ;  /* 0x0000000719007302 */ /* 0x000e220000000000 */
[----:B------:R-:W-:-:S04]  /*5fd0*/  FFMA R5, R28, R31, R28 ;  /* 0x0000001f1c057223 */ /* 0x000fc8000000001c */
[----:B------:R-:W-:Y:S01]  /*5fe0*/  FFMA R24, R5, R25, RZ ;  /* 0x0000001905187223 */ /* 0x000fe200000000ff */
[----:B-----5:R-:W-:-:S03]  /*5ff0*/  IMAD R21, R8, R6, R13 ;  /* 0x0000000608157224 */ /* 0x020fc600078e020d */
[----:B--2---:R-:W-:Y:S01]  /*6000*/  FFMA R23, R24, -R7, R25 ;  /* 0x8000000718177223 */ /* 0x004fe20000000019 */
[----:B------:R-:W-:-:S03]  /*6010*/  IMAD R21, R21, R22, R10 ;  /* 0x0000001615157224 */ /* 0x000fc600078e020a */
[----:B------:R-:W-:Y:S01]  /*6020*/  FFMA R5, R5, R23, R24 ;  /* 0x0000001705057223 */ /* 0x000fe20000000018 */
[----:B0-----:R-:W-:Y:S06]  /*6030*/  @!P0 BRA `(.L_x_207) ;  /* 0x0000000000108947 */ /* 0x001fec0003800000 */
[----:B------:R-:W-:Y:S01]  /*6040*/  MOV R5, R25 ;  /* 0x0000001900057202 */ /* 0x000fe20000000f00 */
[----:B------:R-:W-:Y:S01]  /*6050*/  IMAD.MOV.U32 R6, RZ, RZ, R7 ;  /* 0x000000ffff067224 */ /* 0x000fe200078e0007 */
[----:B------:R-:W-:-:S07]  /*6060*/  MOV R8, 0x6080 ;  /* 0x0000608000087802 */ /* 0x000fce0000000f00 */
[----:B------:R-:W-:Y:S05]  /*6070*/  CALL.REL.NOINC `($__internal_2_$__cuda_sm3x_div_rn_noftz_f32_slowpath) ;  /* 0x0000000400f47944 */ /* 0x000fea0003c00000 */
.L_x_207:
[----:B------:R-:W-:Y:S05]  /*6080*/  BSYNC.RECONVERGENT B2 ;  /* 0x0000000000027941 */ /* 0x000fea0003800200 */
.L_x_206:
[----:B------:R0:W-:Y:S01]  /*6090*/  STG.E desc[UR8][R16.64+0xc], R21 ;  /* 0x00000c1510007986 */ /* 0x0001e2000c101908 */
[----:B------:R-:W-:Y:S01]  /*60a0*/  IADD3 R15, PT, PT, R15, 0x4, RZ ;  /* 0x000000040f0f7810 */ /* 0x000fe20007ffe0ff */
[----:B------:R-:W-:Y:S02]  /*60b0*/  UIADD3 UR4, UPT, UPT, UR4, 0x4, URZ ;  /* 0x0000000404047890 */ /* 0x000fe4000fffe0ff */
[----:B------:R0:W-:Y:S01]  /*60c0*/  STG.E desc[UR8][R18.64+0xc], R5 ;  /* 0x00000c0512007986 */ /* 0x0001e2000c101908 */
[----:B------:R-:W-:-:S13]  /*60d0*/  ISETP.NE.AND P0, PT, R15, UR7, PT ;  /* 0x000000070f007c0c */ /* 0x000fda000bf05270 */
[----:B0-----:R-:W-:Y:S05]  /*60e0*/  @P0 BRA `(.L_x_208) ;  /* 0xfffffff400e00947 */ /* 0x001fea000383ffff */
[----:B------:R-:W-:-:S07]  /*60f0*/  MOV R5, UR7 ;  /* 0x0000000700057c02 */ /* 0x000fce0008000f00 */
.L_x_199:
[----:B------:R-:W-:-:S09]  /*6100*/  UISETP.NE.AND UP0, UPT, UR10, URZ, UPT ;  /* 0x000000ff0a00728c */ /* 0x000fd2000bf05270 */
[----:B------:R-:W-:Y:S05]  /*6110*/  BRA.U !UP0, `(.L_x_209) ;  /* 0x0000000508ac7547 */ /* 0x000fea000b800000 */
[----:B------:R-:W0:Y:S01]  /*6120*/  LDC.64 R18, c[0x0][0x3a8] ;  /* 0x0000ea00ff127b82 */ /* 0x000e220000000a00 */
[----:B------:R-:W-:Y:S01]  /*6130*/  LEA R17, R5, R1, 0x2 ;  /* 0x0000000105117211 */ /* 0x000fe200078e10ff */
[----:B------:R-:W2:Y:S04]  /*6140*/  LDL R14, [R14+0x18] ;  /* 0x000018000e0e7983 */ /* 0x000ea80000100800 */
[----:B------:R-:W2:Y:S04]  /*6150*/  LDL R15, [R11] ;  /* 0x000000000b0f7983 */ /* 0x000ea80000100800 */
[----:B------:R-:W3:Y:S04]  /*6160*/  LDL R22, [R17+0x30] ;  /* 0x0000300011167983 */ /* 0x000ee80000100800 */
[----:B0-----:R-:W4:Y:S04]  /*6170*/  LDG.E R21, desc[UR8][R18.64+0x8] ;  /* 0x0000080812157981 */ /* 0x001f28000c1e1900 */
[----:B------:R-:W5:Y:S04]  /*6180*/  LDG.E R8, desc[UR8][R18.64+0x4] ;  /* 0x0000040812087981 */ /* 0x000f68000c1e1900 */
[----:B------:R5:W5:Y:S01]  /*6190*/  LDG.E R20, desc[UR8][R18.64] ;  /* 0x0000000812147981 */ /* 0x000b62000c1e1900 */
[----:B------:R-:W-:Y:S01]  /*61a0*/  IADD3 R16, PT, PT, R4, R5, RZ ;  /* 0x0000000504107210 */ /* 0x000fe20007ffe0ff */
[----:B------:R-:W0:Y:S03]  /*61b0*/  MUFU.RCP R6, R7 ;  /* 0x0000000700067308 */ /* 0x000e260000001000 */
[----:B------:R-:W-:Y:S01]  /*61c0*/  ISETP.GE.AND P0, PT, R16, RZ, PT ;  /* 0x000000ff1000720c */ /* 0x000fe20003f06270 */
[----:B0-----:R-:W-:-:S04]  /*61d0*/  FFMA R5, R6, -R7, 1 ;  /* 0x3f80000006057423 */ /* 0x001fc80000000807 */
[----:B------:R-:W-:Y:S01]  /*61e0*/  FFMA R5, R6, R5, R6 ;  /* 0x0000000506057223 */ /* 0x000fe20000000006 */
[----:B------:R-:W-:Y:S01]  /*61f0*/  UMOV UR5, UR4 ;  /* 0x0000000400057c82 */ /* 0x000fe20008000000 */
[----:B------:R-:W-:Y:S01]  /*6200*/  BSSY.RECONVERGENT B2, `(.L_x_210) ;  /* 0x0000012000027945 */ /* 0x000fe20003800200 */
[----:B--2---:R-:W-:-:S04]  /*6210*/  FMUL R15, R15, R14 ;  /* 0x0000000e0f0f7220 */ /* 0x004fc80000400000 */
[----:B---3--:R-:W-:Y:S01]  /*6220*/  FMUL R22, R15, R22 ;  /* 0x000000160f167220 */ /* 0x008fe20000400000 */
[----:B----4-:R-:W-:-:S04]  /*6230*/  @P0 ISETP.GE.AND P1, PT, R16, R21, PT ;  /* 0x000000151000020c */ /* 0x010fc80003f26270 */
[----:B------:R-:W-:-:S05]  /*6240*/  @P0 SEL R23, R21, RZ, P1 ;  /* 0x000000ff15170207 */ /* 0x000fca0000800000 */
[C---:B------:R-:W-:Y:S01]  /*6250*/  @P0 IMAD.IADD R6, R16.reuse, 0x1, -R23 ;  /* 0x0000000110060824 */ /* 0x040fe200078e0a17 */
[----:B------:R-:W-:Y:S01]  /*6260*/  @!P0 IADD3 R6, PT, PT, R16, R21, RZ ;  /* 0x0000001510068210 */ /* 0x000fe20007ffe0ff */
[----:B------:R-:W0:Y:S01]  /*6270*/  FCHK P0, R22, R7 ;  /* 0x0000000716007302 */ /* 0x000e220000000000 */
[----:B------:R-:W-:-:S03]  /*6280*/  FFMA R14, R5, R22, RZ ;  /* 0x00000016050e7223 */ /* 0x000fc600000000ff */
[----:B-----5:R-:W-:Y:S02]  /*6290*/  IMAD R19, R8, R6, R13 ;  /* 0x0000000608137224 */ /* 0x020fe400078e020d */
        /* <DEDUP_REMOVED lines=8> */
.L_x_211:
[----:B------:R-:W-:Y:S05]  /*6320*/  BSYNC.RECONVERGENT B2 ;  /* 0x0000000000027941 */ /* 0x000fea0003800200 */
.L_x_210:
[----:B------:R-:W0:Y:S01]  /*6330*/  LDC.64 R20, c[0x0][0x390] ;  /* 0x0000e400ff147b82 */ /* 0x000e220000000a00 */
[----:B------:R-:W-:Y:S01]  /*6340*/  IADD3 R23, PT, PT, R9, UR4, RZ ;  /* 0x0000000409177c10 */ /* 0x000fe2000fffe0ff */
        /* <DEDUP_REMOVED lines=8> */
[----:B------:R-:W1:Y:S01]  /*63d0*/  LDC.64 R22, c[0x0][0x3a8] ;  /* 0x0000ea00ff167b82 */ /* 0x000e620000000a00 */
[----:B------:R-:W2:Y:S04]  /*63e0*/  LDL R26, [R17+0x34] ;  /* 0x00003400111a7983 */ /* 0x000ea80000100800 */
[----:B-1----:R-:W3:Y:S04]  /*63f0*/  LDG.E R6, desc[UR8][R22.64+0x8] ;  /* 0x0000080816067981 */ /* 0x002ee8000c1e1900 */
[----:B0-----:R-:W4:Y:S04]  /*6400*/  LDG.E R14, desc[UR8][R22.64+0x4] ;  /* 0x00000408160e7981 */ /* 0x001f28000c1e1900 */
[----:B------:R4:W5:Y:S01]  /*6410*/  LDG.E R24, desc[UR8][R22.64] ;  /* 0x0000000816187981 */ /* 0x000962000c1e1900 */
[----:B------:R-:W-:-:S05]  /*6420*/  VIADD R25, R16, 0x1 ;  /* 0x0000000110197836 */ /* 0x000fca0000000000 */
[----:B------:R-:W-:Y:S01]  /*6430*/  ISETP.GE.AND P0, PT, R25, RZ, PT ;  /* 0x000000ff1900720c */ /* 0x000fe20003f06270 */
[----:B------:R-:W0:Y:S01]  /*6440*/  MUFU.RCP R28, R7 ;  /* 0x00000007001c7308 */ /* 0x000e220000001000 */
[----:B------:R-:W-:Y:S01]  /*6450*/  UISETP.NE.AND UP0, UPT, UR10, 0x2, UPT ;  /* 0x000000020a00788c */ /* 0x000fe2000bf05270 */
[----:B------:R-:W-:Y:S01]  /*6460*/  BSSY.RECONVERGENT B2, `(.L_x_212) ;  /* 0x0000013000027945 */ /* 0x000fe20003800200 */
[----:B0-----:R-:W-:Y:S01]  /*6470*/  FFMA R27, R28, -R7, 1 ;  /* 0x3f8000001c1b7423 */ /* 0x001fe20000000807 */
[----:B--2---:R-:W-:-:S08]  /*6480*/  FMUL R26, R15, R26 ;  /* 0x0000001a0f1a7220 */ /* 0x004fd00000400000 */
[----:B---3--:R-:W-:-:S04]  /*6490*/  @P0 ISETP.GE.AND P1, PT, R25, R6, PT ;  /* 0x000000061900020c */ /* 0x008fc80003f26270 */
[----:B------:R-:W-:-:S04]  /*64a0*/  @P0 SEL R5, R6, RZ, P1 ;  /* 0x000000ff06050207 */ /* 0x000fc80000800000 */
[C---:B------:R-:W-:Y:S02]  /*64b0*/  @P0 IADD3 R8, PT, PT, R25.reuse, -R5, RZ ;  /* 0x8000000519080210 */ /* 0x040fe40007ffe0ff */
[----:B------:R-:W-:Y:S01]  /*64c0*/  @!P0 IADD3 R8, PT, PT, R25, R6, RZ ;  /* 0x0000000619088210 */ /* 0x000fe20007ffe0ff */
[----:B------:R-:W0:Y:S01]  /*64d0*/  FCHK P0, R26, R7 ;  /* 0x000000071a007302 */ /* 0x000e220000000000 */
[----:B------:R-:W-:-:S04]  /*64e0*/  FFMA R5, R28, R27, R28 ;  /* 0x0000001b1c057223 */ /* 0x000fc8000000001c */
[----:B------:R-:W-:Y:S01]  /*64f0*/  FFMA R6, R5, R26, RZ ;  /* 0x0000001a05067223 */ /* 0x000fe200000000ff */
[----:B----4-:R-:W-:-:S03]  /*6500*/  IMAD R23, R14, R8, R13 ;  /* 0x000000080e177224 */ /* 0x010fc600078e020d */
[----:B------:R-:W-:Y:S01]  /*6510*/  FFMA R8, R6, -R7, R26 ;  /* 0x8000000706087223 */ /* 0x000fe2000000001a */
[----:B-----5:R-:W-:-:S03]  /*6520*/  IMAD R14, R23, R24, R10 ;  /* 0x00000018170e7224 */ /* 0x020fc600078e020a */
[----:B------:R-:W-:Y:S01]  /*6530*/  FFMA R5, R5, R8, R6 ;  /* 0x0000000805057223 */ /* 0x000fe20000000006 */
[----:B0-----:R-:W-:Y:S06]  /*6540*/  @!P0 BRA `(.L_x_213) ;  /* 0x0000000000108947 */ /* 0x001fec0003800000 */
[----:B------:R-:W-:Y:S02]  /*6550*/  MOV R5, R26 ;  /* 0x0000001a00057202 */ /* 0x000fe40000000f00 */
[----:B------:R-:W-:Y:S02]  /*6560*/  MOV R6, R7 ;  /* 0x0000000700067202 */ /* 0x000fe40000000f00 */
[----:B------:R-:W-:-:S07]  /*6570*/  MOV R8, 0x6590 ;  /* 0x0000659000087802 */ /* 0x000fce0000000f00 */
[----:B------:R-:W-:Y:S05]  /*6580*/  CALL.REL.NOINC `($__internal_2_$__cuda_sm3x_div_rn_noftz_f32_slowpath) ;  /* 0x0000000000b07944 */ /* 0x000fea0003c00000 */
.L_x_213:
[----:B------:R-:W-:Y:S05]  /*6590*/  BSYNC.RECONVERGENT B2 ;  /* 0x0000000000027941 */ /* 0x000fea0003800200 */
.L_x_212:
[----:B------:R1:W-:Y:S01]  /*65a0*/  STG.E desc[UR8][R20.64+0x4], R14 ;  /* 0x0000040e14007986 */ /* 0x0003e2000c101908 */
[----:B------:R-:W-:-:S03]  /*65b0*/  UIADD3 UR4, UPT, UPT, UR5, 0x2, URZ ;  /* 0x0000000205047890 */ /* 0x000fc6000fffe0ff */
[----:B------:R1:W-:Y:S01]  /*65c0*/  STG.E desc[UR8][R18.64+0x4], R5 ;  /* 0x0000040512007986 */ /* 0x0003e2000c101908 */
[----:B------:R-:W-:Y:S08]  /*65d0*/  BRA.U !UP0, `(.L_x_209) ;  /* 0x00000001087c7547 */ /* 0x000ff0000b800000 */
[----:B------:R-:W0:Y:S01]  /*65e0*/  LDC.64 R22, c[0x0][0x3a8] ;  /* 0x0000ea00ff167b82 */ /* 0x000e220000000a00 */
[----:B------:R-:W2:Y:S04]  /*65f0*/  LDL R26, [R17+0x38] ;  /* 0x00003800111a7983 */ /* 0x000ea80000100800 */
[----:B0-----:R-:W3:Y:S04]  /*6600*/  LDG.E R6, desc[UR8][R22.64+0x8] ;  /* 0x0000080816067981 */ /* 0x001ee8000c1e1900 */
[----:B-1----:R-:W4:Y:S04]  /*6610*/  LDG.E R14, desc[UR8][R22.64+0x4] ;  /* 0x00000408160e7981 */ /* 0x002f28000c1e1900 */
[----:B------:R-:W5:Y:S01]  /*6620*/  LDG.E R24, desc[UR8][R22.64] ;  /* 0x0000000816187981 */ /* 0x000f62000c1e1900 */
[----:B------:R-:W-:-:S05]  /*6630*/  VIADD R25, R16, 0x2 ;  /* 0x0000000210197836 */ /* 0x000fca0000000000 */
[----:B------:R-:W-:Y:S01]  /*6640*/  ISETP.GE.AND P0, PT, R25, RZ, PT ;  /* 0x000000ff1900720c */ /* 0x000fe20003f06270 */
[----:B------:R-:W0:Y:S01]  /*6650*/  MUFU.RCP R16, R7 ;  /* 0x0000000700107308 */ /* 0x000e220000001000 */
[----:B------:R-:W-:Y:S01]  /*6660*/  BSSY.RECONVERGENT B2, `(.L_x_214) ;  /* 0x0000013000027945 */ /* 0x000fe20003800200 */
[----:B0-----:R-:W-:-:S04]  /*6670*/  FFMA R5, R16, -R7, 1 ;  /* 0x3f80000010057423 */ /* 0x001fc80000000807 */
[----:B------:R-:W-:Y:S01]  /*6680*/  FFMA R5, R16, R5, R16 ;  /* 0x0000000510057223 */ /* 0x000fe20000000010 */
[----:B--2---:R-:W-:-:S05]  /*6690*/  FMUL R26, R15, R26 ;  /* 0x0000001a0f1a7220 */ /* 0x004fca0000400000 */
[----:B---3--:R-:W-:-:S04]  /*66a0*/  @P0 ISETP.GE.AND P1, PT, R25, R6, PT ;  /* 0x000000061900020c */ /* 0x008fc80003f26270 */
[----:B------:R-:W-:-:S04]  /*66b0*/  @P0 SEL R8, R6, RZ, P1 ;  /* 0x000000ff06080207 */ /* 0x000fc80000800000 */
[C---:B------:R-:W-:Y:S02]  /*66c0*/  @P0 IADD3 R8, PT, PT, R25.reuse, -R8, RZ ;  /* 0x8000000819080210 */ /* 0x040fe40007ffe0ff */
[----:B------:R-:W-:Y:S01]  /*66d0*/  @!P0 IADD3 R8, PT, PT, R25, R6, RZ ;  /* 0x0000000619088210 */ /* 0x000fe20007ffe0ff */
[----:B------:R-:W0:Y:S01]  /*66e0*/  FCHK P0, R26, R7 ;  /* 0x000000071a007302 */ /* 0x000e220000000000 */
[----:B------:R-:W-:-:S03]  /*66f0*/  FFMA R6, R5, R26, RZ ;  /* 0x0000001a05067223 */ /* 0x000fc600000000ff */
[----:B----4-:R-:W-:Y:S02]  /*6700*/  IMAD R13, R14, R8, R13 ;  /* 0x000000080e0d7224 */ /* 0x010fe400078e020d */
[----:B------:R-:W-:Y:S02]  /*6710*/  FFMA R15, R6, -R7, R26 ;  /* 0x80000007060f7223 */ /* 0x000fe4000000001a */
[----:B-----5:R-:W-:Y:S02]  /*6720*/  IMAD R13, R13, R24, R10 ;  /* 0x000000180d0d7224 */ /* 0x020fe400078e020a */
[----:B------:R-:W-:Y:S01]  /*6730*/  FFMA R5, R5, R15, R6 ;  /* 0x0000000f05057223 */ /* 0x000fe20000000006 */
[----:B0-----:R-:W-:Y:S06]  /*6740*/  @!P0 BRA `(.L_x_215) ;  /* 0x0000000000108947 */ /* 0x001fec0003800000 */
[----:B------:R-:W-:Y:S02]  /*6750*/  MOV R5, R26 ;  /* 0x0000001a00057202 */ /* 0x000fe40000000f00 */
[----:B------:R-:W-:Y:S02]  /*6760*/  MOV R6, R7 ;  /* 0x0000000700067202 */ /* 0x000fe40000000f00 */
[----:B------:R-:W-:-:S07]  /*6770*/  MOV R8, 0x6790 ;  /* 0x0000679000087802 */ /* 0x000fce0000000f00 */
[----:B------:R-:W-:Y:S05]  /*6780*/  CALL.REL.NOINC `($__internal_2_$__cuda_sm3x_div_rn_noftz_f32_slowpath) ;  /* 0x0000000000307944 */ /* 0x000fea0003c00000 */
.L_x_215:
[----:B------:R-:W-:Y:S05]  /*6790*/  BSYNC.RECONVERGENT B2 ;  /* 0x0000000000027941 */ /* 0x000fea0003800200 */
.L_x_214:
[----:B------:R2:W-:Y:S01]  /*67a0*/  STG.E desc[UR8][R20.64+0x8], R13 ;  /* 0x0000080d14007986 */ /* 0x0005e2000c101908 */
[----:B------:R-:W-:-:S03]  /*67b0*/  UIADD3 UR4, UPT, UPT, UR5, 0x3, URZ ;  /* 0x0000000305047890 */ /* 0x000fc6000fffe0ff */
[----:B------:R2:W-:Y:S09]  /*67c0*/  STG.E desc[UR8][R18.64+0x8], R5 ;  /* 0x0000080512007986 */ /* 0x0005f2000c101908 */
.L_x_209:
[----:B------:R-:W3:Y:S02]  /*67d0*/  LDCU UR5, c[0x0][0x3c0] ;  /* 0x00007800ff0577ac */ /* 0x000ee40008000800 */
[C---:B---3--:R-:W-:Y:S01]  /*67e0*/  ISETP.NE.AND P0, PT, R12.reuse, UR5, PT ;  /* 0x000000050c007c0c */ /* 0x048fe2000bf05270 */
[----:B------:R-:W-:-:S12]  /*67f0*/  VIADD R12, R12, 0x1 ;  /* 0x000000010c0c7836 */ /* 0x000fd80000000000 */
[----:B------:R-:W-:Y:S05]  /*6800*/  @P0 BRA `(.L_x_216) ;  /* 0xffffffec00d40947 */ /* 0x000fea000383ffff */
[C---:B------:R-:W-:Y:S02]  /*6810*/  ISETP.NE.AND P0, PT, R3.reuse, UR5, PT ;  /* 0x0000000503007c0c */ /* 0x040fe4000bf05270 */
[----:B------:R-:W-:-:S11]  /*6820*/  IADD3 R3, PT, PT, R3, 0x1, RZ ;  /* 0x0000000103037810 */ /* 0x000fd60007ffe0ff */
[----:B------:R-:W-:Y:S05]  /*6830*/  @P0 BRA `(.L_x_217) ;  /* 0xffffffec00a00947 */ /* 0x000fea000383ffff */
[----:B------:R-:W-:Y:S05]  /*6840*/  EXIT ;  /* 0x000000000000794d */ /* 0x000fea0003800000 */
        .weak           $__internal_2_$__cuda_sm3x_div_rn_noftz_f32_slowpath
        .type           $__internal_2_$__cuda_sm3x_div_rn_noftz_f32_slowpath,@function
        .size           $__internal_2_$__cuda_sm3x_div_rn_noftz_f32_slowpath,(.L_x_526 - $__internal_2_$__cuda_sm3x_div_rn_noftz_f32_slowpath)
$__internal_2_$__cuda_sm3x_div_rn_noftz_f32_slowpath:
        /* <DEDUP_REMOVED lines=27> */
[----:B------:R-:W-:Y:S01]  /*6a00*/  VIADD R24, R26, 0xffffffff ;  /* 0xffffffff1a187836 */ /* 0x000fe20000000000 */
[----:B------:R-:W-:-:S04]  /*6a10*/  ISETP.GE.AND P1, PT, R27, RZ, PT ;  /* 0x000000ff1b00720c */ /* 0x000fc80003f26270 */
[----:B------:R-:W-:-:S09]  /*6a20*/  ISETP.GE.AND P0, PT, R24, RZ, PT ;  /* 0x000000ff1800720c */ /* 0x000fd20003f06270 */
[----:B------:R-:W-:-:S04]  /*6a30*/  @!P1 FFMA R6, R6, 1.84467440737095516160e+19, RZ ;  /* 0x5f80000006069823 */ /* 0x000fc800000000ff */
[----:B------:R-:W-:Y:S01]  /*6a40*/  @P0 MOV R24, RZ ;  /* 0x000000ff00180202 */ /* 0x000fe20000000f00 */
[----:B------:R-:W-:Y:S01]  /*6a50*/  @!P0 FFMA R5, R5, 1.84467440737095516160e+19, RZ ;  /* 0x5f80000005058823 */ /* 0x000fe200000000ff */
[----:B------:R-:W-:-:S04]  /*6a60*/  @!P0 MOV R24, 0xffffffc0 ;  /* 0xffffffc000188802 */ /* 0x000fc80000000f00 */
[----:B------:R-:W-:-:S07]  /*6a70*/  @!P1 IADD3 R24, PT, PT, R24, 0x40, RZ ;  /* 0x0000004018189810 */ /* 0x000fce0007ffe0ff */
.L_x_219:
[----:B------:R-:W-:Y:S01]  /*6a80*/  LEA R27, R23, 0xc0800000, 0x17 ;  /* 0xc0800000171b7811 */ /* 0x000fe200078eb8ff */
[----:B------:R-:W-:Y:S01]  /*6a90*/  VIADD R26, R26, 0xffffff81 ;  /* 0xffffff811a1a7836 */ /* 0x000fe20000000000 */
[----:B------:R-:W-:Y:S02]  /*6aa0*/  BSSY.RECONVERGENT B1, `(.L_x_224) ;  /* 0x0000035000017945 */ /* 0x000fe40003800200 */
[----:B------:R-:W-:Y:S01]  /*6ab0*/  IADD3 R34, PT, PT, -R27, R6, RZ ;  /* 0x000000061b227210 */ /* 0x000fe20007ffe1ff */
[----:B------:R-:W-:-:S03]  /*6ac0*/  IMAD R5, R26, -0x800000, R5 ;  /* 0xff8000001a057824 */ /* 0x000fc600078e0205 */
[----:B------:R-:W0:Y:S01]  /*6ad0*/  MUFU.RCP R27, R34 ;  /* 0x00000022001b7308 */ /* 0x000e220000001000 */
[----:B------:R-:W-:-:S04]  /*6ae0*/  FADD.FTZ R6, -R34, -RZ ;  /* 0x800000ff22067221 */ /* 0x000fc80000010100 */
[----:B0-----:R-:W-:-:S04]  /*6af0*/  FFMA R28, R27, R6, 1 ;  /* 0x3f8000001b1c7423 */ /* 0x001fc80000000006 */
[----:B------:R-:W-:-:S04]  /*6b00*/  FFMA R28, R27, R28, R27 ;  /* 0x0000001c1b1c7223 */ /* 0x000fc8000000001b */
[----:B------:R-:W-:-:S04]  /*6b10*/  FFMA R27, R5, R28, RZ ;  /* 0x0000001c051b7223 */ /* 0x000fc800000000ff */
[----:B------:R-:W-:-:S04]  /*6b20*/  FFMA R29, R6, R27, R5 ;  /* 0x0000001b061d7223 */ /* 0x000fc80000000005 */
[----:B------:R-:W-:Y:S01]  /*6b30*/  FFMA R29, R28, R29, R27 ;  /* 0x0000001d1c1d7223 */ /* 0x000fe2000000001b */
[----:B------:R-:W-:-:S03]  /*6b40*/  IADD3 R27, PT, PT, R26, 0x7f, -R23 ;  /* 0x0000007f1a1b7810 */ /* 0x000fc60007ffe817 */
[----:B------:R-:W-:Y:S01]  /*6b50*/  FFMA R6, R6, R29, R5 ;  /* 0x0000001d06067223 */ /* 0x000fe20000000005 */
[----:B------:R-:W-:-:S03]  /*6b60*/  IADD3 R24, PT, PT, R27, R24, RZ ;  /* 0x000000181b187210 */ /* 0x000fc60007ffe0ff */
        /* <DEDUP_REMOVED lines=17> */
[C---:B------:R-:W-:Y:S02]  /*6c80*/  IADD3 R6, PT, PT, R23.reuse, 0x20, RZ ;  /* 0x0000002017067810 */ /* 0x040fe40007ffe0ff */
[----:B------:R-:W-:Y:S02]  /*6c90*/  LOP3.LUT R26, R26, 0x7fffff, RZ, 0xc0, !PT ;  /* 0x007fffff1a1a7812 */ /* 0x000fe400078ec0ff */
[C---:B------:R-:W-:Y:S02]  /*6ca0*/  ISETP.NE.AND P2, PT, R23.reuse, RZ, PT ;  /* 0x000000ff1700720c */ /* 0x040fe40003f45270 */
[----:B------:R-:W-:Y:S02]  /*6cb0*/  LOP3.LUT R27, R26, 0x800000, RZ, 0xfc, !PT ;  /* 0x008000001a1b7812 */ /* 0x000fe400078efcff */
[----:B------:R-:W-:Y:S01]  /*6cc0*/  ISETP.NE.AND P1, PT, R23, RZ, PT ;  /* 0x000000ff1700720c */ /* 0x000fe20003f25270 */
[----:B------:R-:W-:Y:S01]  /*6cd0*/  IMAD.MOV R23, RZ, RZ, -R23 ;  /* 0x000000ffff177224 */ /* 0x000fe200078e0a17 */
[----:B------:R-:W-:-:S02]  /*6ce0*/  SHF.L.U32 R6, R27, R6, RZ ;  /* 0x000000061b067219 */ /* 0x000fc400000006ff */
[----:B------:R-:W-:Y:S02]  /*6cf0*/  FSETP.NEU.FTZ.AND P0, PT, R24, R29, PT ;  /* 0x0000001d1800720b */ /* 0x000fe40003f1d000 */
[----:B------:R-:W-:Y:S02]  /*6d00*/  SEL R24, R23, RZ, P2 ;  /* 0x000000ff17187207 */ /* 0x000fe40001000000 */
[----:B------:R-:W-:Y:S02]  /*6d10*/  ISETP.NE.AND P1, PT, R6, RZ, P1 ;  /* 0x000000ff0600720c */ /* 0x000fe40000f25270 */
[----:B------:R-:W-:Y:S02]  /*6d20*/  SHF.R.U32.HI R27, RZ, R24, R27 ;  /* 0x00000018ff1b7219 */ /* 0x000fe4000001161b */
[----:B------:R-:W-:Y:S02]  /*6d30*/  PLOP3.LUT P0, PT, P0, P1, PT, 0xf8, 0x8f ;  /* 0x00000000008f781c */ /* 0x000fe40000703f70 */
[----:B------:R-:W-:-:S02]  /*6d40*/  SHF.R.U32.HI R23, RZ, 0x1, R27 ;  /* 0x00000001ff177819 */ /* 0x000fc4000001161b */
[----:B------:R-:W-:-:S04]  /*6d50*/  SEL R6, RZ, 0x1, !P0 ;  /* 0x00000001ff067807 */ /* 0x000fc80004000000 */
[----:B------:R-:W-:-:S04]  /*6d60*/  LOP3.LUT R6, R6, 0x1, R23, 0xf8, !PT ;  /* 0x0000000106067812 */ /* 0x000fc800078ef817 */
[----:B------:R-:W-:-:S04]  /*6d70*/  LOP3.LUT R6, R6, R27, RZ, 0xc0, !PT ;  /* 0x0000001b06067212 */ /* 0x000fc800078ec0ff */
[----:B------:R-:W-:-:S04]  /*6d80*/  IADD3 R6, PT, PT, R23, R6, RZ ;  /* 0x0000000617067210 */ /* 0x000fc80007ffe0ff */
[----:B------:R-:W-:Y:S01]  /*6d90*/  LOP3.LUT R5, R6, R5, RZ, 0xfc, !PT ;  /* 0x0000000506057212 */ /* 0x000fe200078efcff */
[----:B------:R-:W-:Y:S06]  /*6da0*/  BRA `(.L_x_227) ;  /* 0x0000000000107947 */ /* 0x000fec0003800000 */
.L_x_226:
[----:B------:R-:W-:-:S04]  /*6db0*/  LOP3.LUT R5, R5, 0x80000000, RZ, 0xc0, !PT ;  /* 0x8000000005057812 */ /* 0x000fc800078ec0ff */
[----:B------:R-:W-:Y:S01]  /*6dc0*/  LOP3.LUT R5, R5, 0x7f800000, RZ, 0xfc, !PT ;  /* 0x7f80000005057812 */ /* 0x000fe200078efcff */
[----:B------:R-:W-:Y:S06]  /*6dd0*/  BRA `(.L_x_227) ;  /* 0x0000000000047947 */ /* 0x000fec0003800000 */
.L_x_225:
[----:B------:R-:W-:-:S07]  /*6de0*/  LEA R5, R24, R5, 0x17 ;  /* 0x0000000518057211 */ /* 0x000fce00078eb8ff */
.L_x_227:
[----:B------:R-:W-:Y:S05]  /*6df0*/  BSYNC.RECONVERGENT B1 ;  /* 0x0000000000017941 */ /* 0x000fea0003800200 */
.L_x_224:
[----:B------:R-:W-:Y:S05]  /*6e00*/  BRA `(.L_x_228) ;  /* 0x0000000000207947 */ /* 0x000fea0003800000 */
.L_x_223:
[----:B------:R-:W-:-:S04]  /*6e10*/  LOP3.LUT R5, R6, 0x80000000, R5, 0x48, !PT ;  /* 0x8000000006057812 */ /* 0x000fc800078e4805 */
[----:B------:R-:W-:Y:S01]  /*6e20*/  LOP3.LUT R5, R5, 0x7f800000, RZ, 0xfc, !PT ;  /* 0x7f80000005057812 */ /* 0x000fe200078efcff */
[----:B------:R-:W-:Y:S06]  /*6e30*/  BRA `(.L_x_228) ;  /* 0x0000000000147947 */ /* 0x000fec0003800000 */
.L_x_222:
[----:B------:R-:W-:Y:S01]  /*6e40*/  LOP3.LUT R5, R6, 0x80000000, R5, 0x48, !PT ;  /* 0x8000000006057812 */ /* 0x000fe200078e4805 */
[----:B------:R-:W-:Y:S06]  /*6e50*/  BRA `(.L_x_228) ;  /* 0x00000000000c7947 */ /* 0x000fec0003800000 */
.L_x_221:
[----:B------:R-:W0:Y:S01]  /*6e60*/  MUFU.RSQ R5, -QNAN ;  /* 0xffc0000000057908 */ /* 0x000e220000001400 */
[----:B------:R-:W-:Y:S05]  /*6e70*/  BRA `(.L_x_228) ;  /* 0x0000000000047947 */ /* 0x000fea0003800000 */
.L_x_220:
[----:B------:R-:W-:-:S07]  /*6e80*/  FADD.FTZ R5, R5, R6 ;  /* 0x0000000605057221 */ /* 0x000fce0000010000 */
.L_x_228:
[----:B------:R-:W-:Y:S05]  /*6e90*/  BSYNC.RECONVERGENT B0 ;  /* 0x0000000000007941 */ /* 0x000fea0003800200 */
.L_x_218:
[----:B------:R-:W-:Y:S01]  /*6ea0*/  HFMA2 R27, -RZ, RZ, 0, 0 ;  /* 0x00000000ff1b7431 */ /* 0x000fe200000001ff */
[----:B------:R-:W-:-:S04]  /*6eb0*/  MOV R26, R8 ;  /* 0x00000008001a7202 */ /* 0x000fc80000000f00 */
[----:B0-----:R-:W-:Y:S05]  /*6ec0*/  RET.REL.NODEC R26 `(_Z13d_charge_gridPfS_PiS0_S_PKiPKffiiiii) ;  /* 0xffffff901a4c7950 */ /* 0x001fea0003c3ffff */
.L_x_229:
        /* <DEDUP_REMOVED lines=11> */
.L_x_526:


//--------------------- .text._Z14d_charge_grid2PfS_S_PiS0_PKiPKffiiii --------------------------
	.section	.text._Z14d_charge_grid2PfS_S_PiS0_PKiPKffiiii,"ax",@progbits
	.align	128
        .global         _Z14d_charge_grid2PfS_S_PiS0_PKiPKffiiii
        .type           _Z14d_charge_grid2PfS_S_PiS0_PKiPKffiiii,@function
        .size           _Z14d_charge_grid2PfS_S_PiS0_PKiPKffiiii,(.L_x_527 - _Z14d_charge_grid2PfS_S_PiS0_PKiPKffiiii)
        .other          _Z14d_charge_grid2PfS_S_PiS0_PKiPKffiiii,@"STO_CUDA_ENTRY STV_DEFAULT"
_Z14d_charge_grid2PfS_S_PiS0_PKiPKffiiii:
.text._Z14d_charge_grid2PfS_S_PiS0_PKiPKffiiii:
        /* <DEDUP_REMOVED lines=9> */
[----:B------:R-:W0:Y:S01]  /*0090*/  LDCU UR4, c[0x0][0x3c8] ;  /* 0x00007900ff0477ac */ /* 0x000e220008000800 */
[----:B------:R-:W-:Y:S01]  /*00a0*/  HFMA2 R9, -RZ, RZ, 1.875, 0 ;  /* 0x3f800000ff097431 */ /* 0x000fe200000001ff */
[----:B------:R-:W1:Y:S01]  /*00b0*/  LDCU.64 UR8, c[0x0][0x358] ;  /* 0x00006b00ff0877ac */ /* 0x000e620008000a00 */
[----:B------:R-:W-:Y:S01]  /*00c0*/  UMOV UR5, 0x1 ;  /* 0x0000000100057882 */ /* 0x000fe20000000000 */
[----:B0-----:R-:W-:-:S04]  /*00d0*/  MOV R0, UR4 ;  /* 0x0000000400007c02 */ /* 0x001fc80008000f00 */
[----:B------:R-:W-:-:S13]  /*00e0*/  ISETP.GE.AND P0, PT, R0, 0x1, PT ;  /* 0x000000010000780c */ /* 0x000fda0003f06270 */
[----:B-1----:R-:W-:Y:S05]  /*00f0*/  @!P0 BRA `(.L_x_230) ;  /* 0x0000000400d88947 */ /* 0x002fea0003800000 */
[----:B------:R-:W0:Y:S01]  /*0100*/  LDCU UR6, c[0x0][0x3c0] ;  /* 0x00007800ff0677ac */ /* 0x000e220008000800 */
[C---:B------:R-:W-:Y:S01]  /*0110*/  ISETP.GE.U32.AND P2, PT, R0.reuse, 0x10, PT ;  /* 0x000000100000780c */ /* 0x040fe20003f46070 */
[----:B------:R-:W-:Y:S01]  /*0120*/  IMAD.MOV.U32 R2, RZ, RZ, RZ ;  /* 0x000000ffff027224 */ /* 0x000fe200078e00ff */
[----:B------:R-:W-:Y:S01]  /*0130*/  LOP3.LUT R14, R0, 0xf, RZ, 0xc0, !PT ;  /* 0x0000000f000e7812 */ /* 0x000fe200078ec0ff */
[----:B------:R-:W-:Y:S01]  /*0140*/  UMOV UR5, 0x1 ;  /* 0x0000000100057882 */ /* 0x000fe20000000000 */
[----:B------:R-:W-:Y:S02]  /*0150*/  MOV R9, 0x3f800000 ;  /* 0x3f80000000097802 */ /* 0x000fe40000000f00 */
        /* <DEDUP_REMOVED lines=11> */
.L_x_232:
[----:B------:R-:W0:Y:S02]  /*0210*/  LDC.64 R4, c[0x0][0x3b0] ;  /* 0x0000ec00ff047b82 */ /* 0x000e240000000a00 */
[----:B0-----:R-:W-:-:S05]  /*0220*/  IMAD.WIDE.U32 R4, R3, 0x4, R4 ;  /* 0x0000000403047825 */ /* 0x001fca00078e0004 */
[----:B------:R-:W2:Y:S04]  /*0230*/  LDG.E R10, desc[UR8][R4.64] ;  /* 0x00000008040a7981 */ /* 0x000ea8000c1e1900 */
[----:B------:R-:W3:Y:S04]  /*0240*/  LDG.E R11, desc[UR8][R4.64+0x4] ;  /* 0x00000408040b7981 */ /* 0x000ee8000c1e1900 */
[----:B------:R-:W4:Y:S04]  /*0250*/  LDG.E R13, desc[UR8][R4.64+0x8] ;  /* 0x00000808040d7981 */ /* 0x000f28000c1e1900 */
[----:B------:R-:W5:Y:S04]  /*0260*/  LDG.E R15, desc[UR8][R4.64+0xc] ;  /* 0x00000c08040f7981 */ /* 0x000f68000c1e1900 */
        /* <DEDUP_REMOVED lines=11> */
[----:B------:R-:W5:Y:S01]  /*0320*/  LDG.E R8, desc[UR8][R4.64+0x3c] ;  /* 0x00003c0804087981 */ /* 0x000f62000c1e1900 */
[----:B------:R-:W-:Y:S01]  /*0330*/  IADD3 R3, PT, PT, R3, 0x10, RZ ;  /* 0x0000001003037810 */ /* 0x000fe20007ffe0ff */
[----:B------:R-:W-:-:S03]  /*0340*/  UIMAD UR5, UR4, UR5, URZ ;  /* 0x00000005040572a4 */ /* 0x000fc6000f8e02ff */
[----:B------:R-:W-:Y:S01]  /*0350*/  ISETP.NE.AND P2, PT, R3, R2, PT ;  /* 0x000000020300720c */ /* 0x000fe20003f45270 */
[----:B--2---:R-:W-:-:S04]  /*0360*/  FMUL R10, R10, R9 ;  /* 0x000000090a0a7220 */ /* 0x004fc80000400000 */
[----:B---3--:R-:W-:-:S04]  /*0370*/  FMUL R10, R10, R11 ;  /* 0x0000000b0a0a7220 */ /* 0x008fc80000400000 */
[----:B----4-:R-:W-:-:S04]  /*0380*/  FMUL R10, R10, R13 ;  /* 0x0000000d0a0a7220 */ /* 0x010fc80000400000 */
[----:B-----5:R-:W-:-:S04]  /*0390*/  FMUL R10, R10, R15 ;  /* 0x0000000f0a0a7220 */ /* 0x020fc80000400000 */
        /* <DEDUP_REMOVED lines=13> */
.L_x_231:
        /* <DEDUP_REMOVED lines=14> */
[----:B------:R-:W5:Y:S01]  /*0550*/  LDG.E R20, desc[UR8][R4.64+0x1c] ;  /* 0x00001c0804147981 */ /* 0x000f62000c1e1900 */
        /* <DEDUP_REMOVED lines=12> */
[----:B-----5:R-:W-:-:S04]  /*0620*/  FMUL R3, R3, R10 ;  /* 0x0000000a03037220 */ /* 0x020fc80000400000 */
[----:B------:R-:W-:-:S04]  /*0630*/  FMUL R3, R3, R14 ;  /* 0x0000000e03037220 */ /* 0x000fc80000400000 */
[----:B------:R-:W-:-:S04]  /*0640*/  FMUL R3, R3, R16 ;  /* 0x0000001003037220 */ /* 0x000fc80000400000 */
[----:B------:R-:W-:-:S04]  /*0650*/  FMUL R3, R3, R18 ;  /* 0x0000001203037220 */ /* 0x000fc80000400000 */
[----:B------:R-:W-:-:S07]  /*0660*/  FMUL R9, R3, R20 ;  /* 0x0000001403097220 */ /* 0x000fce0000400000 */
.L_x_233:
        /* <DEDUP_REMOVED lines=10> */
[----:B------:R-:W5:Y:S01]  /*0710*/  LDG.E R10, desc[UR8][R4.64+0xc] ;  /* 0x00000c08040a7981 */ /* 0x000f62000c1e1900 */
[----:B------:R-:W-:Y:S01]  /*0720*/  UIMAD UR5, UR5, UR6, URZ ;  /* 0x00000006050572a4 */ /* 0x000fe2000f8e02ff */
[----:B------:R-:W-:-:S03]  /*0730*/  VIADD R2, R2, 0x4 ;  /* 0x0000000402027836 */ /* 0x000fc60000000000 */
[----:B------:R-:W-:-:S04]  /*0740*/  UIMAD UR5, UR6, UR5, URZ ;  /* 0x00000005060572a4 */ /* 0x000fc8000f8e02ff */
[----:B------:R-:W-:-:S04]  /*0750*/  UIMAD UR5, UR6, UR5, URZ ;  /* 0x00000005060572a4 */ /* 0x000fc8000f8e02ff */
[----:B------:R-:W-:Y:S01]  /*0760*/  UIMAD UR5, UR6, UR5, URZ ;  /* 0x00000005060572a4 */ /* 0x000fe2000f8e02ff */
[----:B--2---:R-:W-:-:S04]  /*0770*/  FMUL R6, R9, R6 ;  /* 0x0000000609067220 */ /* 0x004fc80000400000 */
[----:B---3--:R-:W-:-:S04]  /*0780*/  FMUL R3, R6, R3 ;  /* 0x0000000306037220 */ /* 0x008fc80000400000 */
[----:B----4-:R-:W-:-:S04]  /*0790*/  FMUL R3, R3, R8 ;  /* 0x0000000803037220 */ /* 0x010fc80000400000 */
[----:B-----5:R-:W-:-:S07]  /*07a0*/  FMUL R9, R3, R10 ;  /* 0x0000000a03097220 */ /* 0x020fce0000400000 */
.L_x_234:
[----:B------:R-:W-:Y:S05]  /*07b0*/  @!P2 BRA `(.L_x_230) ;  /* 0x000000000028a947 */ /* 0x000fea0003800000 */
[----:B------:R-:W0:Y:S01]  /*07c0*/  LDC.64 R6, c[0x0][0x3b0] ;  /* 0x0000ec00ff067b82 */ /* 0x000e220000000a00 */
[----:B------:R-:W-:-:S05]  /*07d0*/  UMOV UR4, URZ ;  /* 0x000000ff00047c82 */ /* 0x000fca0008000000 */
.L_x_235:
        /* <DEDUP_REMOVED lines=8> */
.L_x_230:
[----:B------:R-:W-:Y:S05]  /*0860*/  @!P0 BRA `(.L_x_236) ;  /* 0x0000001000848947 */ /* 0x000fea0003800000 */
[----:B------:R-:W0:Y:S01]  /*0870*/  LDC R0, c[0x0][0x3c8] ;  /* 0x0000f200ff007b82 */ /* 0x000e220000000800 */
[----:B------:R-:W-:Y:S01]  /*0880*/  HFMA2 R14, -RZ, RZ, 0, 0 ;  /* 0x00000000ff0e7431 */ /* 0x000fe200000001ff */
[----:B------:R-:W1:Y:S01]  /*0890*/  LDCU UR6, c[0x0][0x3c0] ;  /* 0x00007800ff0677ac */ /* 0x000e620008000800 */
[----:B------:R-:W2:Y:S05]  /*08a0*/  LDCU UR7, c[0x0][0x3c8] ;  /* 0x00007900ff0777ac */ /* 0x000eaa0008000800 */
[----:B------:R-:W3:Y:S08]  /*08b0*/  LDC.64 R18, c[0x0][0x3b0] ;  /* 0x0000ec00ff127b82 */ /* 0x000ef00000000a00 */
[----:B------:R-:W4:Y:S02]  /*08c0*/  LDC.64 R26, c[0x0][0x380] ;  /* 0x0000e000ff1a7b82 */ /* 0x000f240000000a00 */
.L_x_268:
[----:B-1----:R-:W-:-:S04]  /*08d0*/  ULOP3.LUT UR4, UR6, 0x1, URZ, 0xc0, !UPT ;  /* 0x0000000106047892 */ /* 0x002fc8000f8ec0ff */
[----:B------:R-:W-:-:S09]  /*08e0*/  UISETP.NE.U32.AND UP0, UPT, UR4, 0x1, UPT ;  /* 0x000000010400788c */ /* 0x000fd2000bf05070 */
[----:B--234-:R-:W-:Y:S05]  /*08f0*/  BRA.U !UP0, `(.L_x_237) ;  /* 0x0000000108687547 */ /* 0x01cfea000b800000 */
[----:B---3--:R-:W-:-:S06]  /*0900*/  IMAD.WIDE.U32 R10, R14, 0x4, R18 ;  /* 0x000000040e0a7825 */ /* 0x008fcc00078e0012 */
[----:B------:R-:W3:Y:S01]  /*0910*/  LDG.E R10, desc[UR8][R10.64] ;  /* 0x000000080a0a7981 */ /* 0x000ee2000c1e1900 */
[----:B--2---:R-:W-:-:S04]  /*0920*/  IMAD R5, R12, UR7, R14 ;  /* 0x000000070c057c24 */ /* 0x004fc8000f8e020e */
[----:B----4-:R-:W-:-:S05]  /*0930*/  IMAD.WIDE R4, R5, 0x4, R26 ;  /* 0x0000000405047825 */ /* 0x010fca00078e021a */
[----:B------:R-:W2:Y:S01]  /*0940*/  LDG.E R3, desc[UR8][R4.64] ;  /* 0x0000000804037981 */ /* 0x000ea2000c1e1900 */
[----:B------:R-:W-:Y:S01]  /*0950*/  BSSY.RECONVERGENT B2, `(.L_x_238) ;  /* 0x000000e000027945 */ /* 0x000fe20003800200 */
[----:B---3--:R-:W1:Y:S01]  /*0960*/  MUFU.RCP R2, R10 ;  /* 0x0000000a00027308 */ /* 0x008e620000001000 */
[----:B--2---:R-:W-:-:S07]  /*0970*/  FFMA R7, R10, 0.5, R3 ;  /* 0x3f0000000a077823 */ /* 0x004fce0000000003 */
[----:B------:R-:W2:Y:S01]  /*0980*/  FCHK P0, R7, R10 ;  /* 0x0000000a07007302 */ /* 0x000ea20000000000 */
[----:B-1----:R-:W-:-:S04]  /*0990*/  FFMA R13, -R10, R2, 1 ;  /* 0x3f8000000a0d7423 */ /* 0x002fc80000000102 */
[----:B------:R-:W-:Y:S01]  /*09a0*/  FFMA R6, R2, R13, R2 ;  /* 0x0000000d02067223 */ /* 0x000fe20000000002 */
[----:B------:R-:W-:-:S03]  /*09b0*/  MOV R2, R10 ;  /* 0x0000000a00027202 */ /* 0x000fc60000000f00 */
[----:B------:R-:W-:-:S04]  /*09c0*/  FFMA R13, R7, R6, RZ ;  /* 0x00000006070d7223 */ /* 0x000fc800000000ff */
[----:B------:R-:W-:-:S04]  /*09d0*/  FFMA R8, -R10, R13, R7 ;  /* 0x0000000d0a087223 */ /* 0x000fc80000000107 */
[----:B------:R-:W-:Y:S01]  /*09e0*/  FFMA R6, R6, R8, R13 ;  /* 0x0000000806067223 */ /* 0x000fe2000000000d */
[----:B--2---:R-:W-:Y:S06]  /*09f0*/  @!P0 BRA `(.L_x_239) ;  /* 0x00000000000c8947 */ /* 0x004fec0003800000 */
[----:B------:R-:W-:Y:S02]  /*0a00*/  MOV R6, R10 ;  /* 0x0000000a00067202 */ /* 0x000fe40000000f00 */
[----:B------:R-:W-:-:S07]  /*0a10*/  MOV R8, 0xa30 ;  /* 0x00000a3000087802 */ /* 0x000fce0000000f00 */
[----:B0-----:R-:W-:Y:S05]  /*0a20*/  CALL.REL.NOINC `($__internal_3_$__cuda_sm3x_div_rn_noftz_f32_slowpath) ;  /* 0x0000003000f47944 */ /* 0x001fea0003c00000 */
.L_x_239:
[----:B------:R-:W-:Y:S05]  /*0a30*/  BSYNC.RECONVERGENT B2 ;  /* 0x0000000000027941 */ /* 0x000fea0003800200 */
.L_x_238:
[----:B------:R-:W1:Y:S01]  /*0a40*/  F2I.TRUNC.NTZ R6, R6 ;  /* 0x0000000600067305 */ /* 0x000e62000020f100 */
[----:B------:R-:W-:-:S05]  /*0a50*/  IMAD R5, R14, 0x4, R1 ;  /* 0x000000040e057824 */ /* 0x000fca00078e0201 */
[----:B-1----:R1:W-:Y:S01]  /*0a60*/  STL [R5+0x48], R6 ;  /* 0x0000480605007387 */ /* 0x0023e20000100800 */
[----:B------:R-:W-:-:S05]  /*0a70*/  I2FP.F32.S32 R4, R6 ;  /* 0x0000000600047245 */ /* 0x000fca0000201400 */
[----:B------:R-:W-:Y:S01]  /*0a80*/  FFMA R7, -R2, R4, R3 ;  /* 0x0000000402077223 */ /* 0x000fe20000000103 */
[----:B------:R-:W-:Y:S06]  /*0a90*/  BRA `(.L_x_240) ;  /* 0x0000000000687947 */ /* 0x000fec0003800000 */
.L_x_237:
[----:B---3--:R-:W-:-:S05]  /*0aa0*/  IMAD.WIDE.U32 R6, R14, 0x4, R18 ;  /* 0x000000040e067825 */ /* 0x008fca00078e0012 */
[----:B------:R-:W3:Y:S01]  /*0ab0*/  LDG.E R16, desc[UR8][R6.64] ;  /* 0x0000000806107981 */ /* 0x000ee2000c1e1900 */
[----:B--2---:R-:W-:-:S04]  /*0ac0*/  IMAD R5, R12, UR7, R14 ;  /* 0x000000070c057c24 */ /* 0x004fc8000f8e020e */
[----:B----4-:R-:W-:-:S05]  /*0ad0*/  IMAD.WIDE R4, R5, 0x4, R26 ;  /* 0x0000000405047825 */ /* 0x010fca00078e021a */
[----:B------:R-:W2:Y:S01]  /*0ae0*/  LDG.E R3, desc[UR8][R4.64] ;  /* 0x0000000804037981 */ /* 0x000ea2000c1e1900 */
[----:B------:R-:W-:Y:S01]  /*0af0*/  BSSY.RECONVERGENT B2, `(.L_x_241) ;  /* 0x000000e000027945 */ /* 0x000fe20003800200 */
[----:B---3--:R-:W1:Y:S08]  /*0b00*/  MUFU.RCP R2, R16 ;  /* 0x0000001000027308 */ /* 0x008e700000001000 */
[----:B--2---:R-:W2:Y:S01]  /*0b10*/  FCHK P0, R3, R16 ;  /* 0x0000001003007302 */ /* 0x004ea20000000000 */
        /* <DEDUP_REMOVED lines=8> */
[----:B------:R-:W-:Y:S02]  /*0ba0*/  MOV R7, R3 ;  /* 0x0000000300077202 */ /* 0x000fe40000000f00 */
[----:B------:R-:W-:-:S07]  /*0bb0*/  MOV R8, 0xbd0 ;  /* 0x00000bd000087802 */ /* 0x000fce0000000f00 */
[----:B0-----:R-:W-:Y:S05]  /*0bc0*/  CALL.REL.NOINC `($__internal_3_$__cuda_sm3x_div_rn_noftz_f32_slowpath) ;  /* 0x00000030008c7944 */ /* 0x001fea0003c00000 */
.L_x_242:
[----:B------:R-:W-:Y:S05]  /*0bd0*/  BSYNC.RECONVERGENT B2 ;  /* 0x0000000000027941 */ /* 0x000fea0003800200 */
.L_x_241:
[----:B------:R-:W1:Y:S01]  /*0be0*/  F2I.TRUNC.NTZ R6, R6 ;  /* 0x0000000600067305 */ /* 0x000e62000020f100 */
[----:B------:R-:W-:-:S05]  /*0bf0*/  LEA R5, R14, R1, 0x2 ;  /* 0x000000010e057211 */ /* 0x000fca00078e10ff */
[----:B-1----:R2:W-:Y:S01]  /*0c00*/  STL [R5+0x48], R6 ;  /* 0x0000480605007387 */ /* 0x0025e20000100800 */
[----:B------:R-:W-:-:S05]  /*0c10*/  I2FP.F32.S32 R4, R6 ;  /* 0x0000000600047245 */ /* 0x000fca0000201400 */
[----:B------:R-:W-:-:S04]  /*0c20*/  FADD R4, R4, 0.5 ;  /* 0x3f00000004047421 */ /* 0x000fc80000000000 */
[----:B--2---:R-:W-:-:S07]  /*0c30*/  FFMA R7, -R2, R4, R3 ;  /* 0x0000000402077223 */ /* 0x004fce0000000103 */
.L_x_240:
[----:B------:R-:W2:Y:S01]  /*0c40*/  MUFU.RCP R15, R2 ;  /* 0x00000002000f7308 */ /* 0x000ea20000001000 */
[----:B------:R-:W-:Y:S01]  /*0c50*/  BSSY.RECONVERGENT B2, `(.L_x_243) ;  /* 0x000000d000027945 */ /* 0x000fe20003800200 */
[----:B------:R-:W-:-:S06]  /*0c60*/  IMAD R13, R14, 0x18, R1 ;  /* 0x000000180e0d7824 */ /* 0x000fcc00078e0201 */
[----:B------:R-:W3:Y:S01]  /*0c70*/  FCHK P0, R7, R2 ;  /* 0x0000000207007302 */ /* 0x000ee20000000000 */
[----:B--2---:R-:W-:-:S04]  /*0c80*/  FFMA R4, R15, -R2, 1 ;  /* 0x3f8000000f047423 */ /* 0x004fc80000000802 */
[----:B------:R-:W-:-:S04]  /*0c90*/  FFMA R15, R15, R4, R15 ;  /* 0x000000040f0f7223 */ /* 0x000fc8000000000f */
[----:B------:R-:W-:-:S04]  /*0ca0*/  FFMA R4, R15, R7, RZ ;  /* 0x000000070f047223 */ /* 0x000fc800000000ff */
[----:B------:R-:W-:-:S04]  /*0cb0*/  FFMA R3, R4, -R2, R7 ;  /* 0x8000000204037223 */ /* 0x000fc80000000007 */
[----:B------:R-:W-:Y:S01]  /*0cc0*/  FFMA R15, R15, R3, R4 ;  /* 0x000000030f0f7223 */ /* 0x000fe20000000004 */
[----:B---3--:R-:W-:Y:S06]  /*0cd0*/  @!P0 BRA `(.L_x_244) ;  /* 0x0000000000108947 */ /* 0x008fec0003800000 */
[----:B-1----:R-:W-:Y:S01]  /*0ce0*/  IMAD.MOV.U32 R6, RZ, RZ, R2 ;  /* 0x000000ffff067224 */ /* 0x002fe200078e0002 */
[----:B------:R-:W-:-:S07]  /*0cf0*/  MOV R8, 0xd10 ;  /* 0x00000d1000087802 */ /* 0x000fce0000000f00 */
[----:B0-----:R-:W-:Y:S05]  /*0d00*/  CALL.REL.NOINC `($__internal_3_$__cuda_sm3x_div_rn_noftz_f32_slowpath) ;  /* 0x00000030003c7944 */ /* 0x001fea0003c00000 */
[----:B------:R-:W-:-:S07]  /*0d10*/  MOV R15, R6 ;  /* 0x00000006000f7202 */ /* 0x000fce0000000f00 */
.L_x_244:
[----:B------:R-:W-:Y:S05]  /*0d20*/  BSYNC.RECONVERGENT B2 ;  /* 0x0000000000027941 */ /* 0x000fea0003800200 */
.L_x_243:
[----:B------:R-:W-:-:S09]  /*0d30*/  UISETP.GT.AND UP0, UPT, UR6, 0x1, UPT ;  /* 0x000000010600788c */ /* 0x000fd2000bf04270 */
[----:B------:R-:W-:Y:S05]  /*0d40*/  BRA.U UP0, `(.L_x_245) ;  /* 0x00000001002c7547 */ /* 0x000fea000b800000 */
[----:B------:R-:W-:-:S09]  /*0d50*/  UISETP.NE.AND UP0, UPT, UR6, URZ, UPT ;  /* 0x000000ff0600728c */ /* 0x000fd2000bf05270 */
[----:B------:R-:W-:Y:S05]  /*0d60*/  BRA.U !UP0, `(.L_x_246) ;  /* 0x0000000108187547 */ /* 0x000fea000b800000 */
[----:B------:R-:W-:-:S09]  /*0d70*/  UISETP.NE.AND UP0, UPT, UR6, 0x1, UPT ;  /* 0x000000010600788c */ /* 0x000fd2000bf05270 */
[----:B------:R-:W-:Y:S05]  /*0d80*/  BRA.U UP0, `(.L_x_247) ;  /* 0x0000000d00307547 */ /* 0x000fea000b800000 */
[C---:B------:R-:W-:Y:S01]  /*0d90*/  FADD R2, -R15.reuse, 0.5 ;  /* 0x3f0000000f027421 */ /* 0x040fe20000000100 */
[----:B------:R-:W-:-:S05]  /*0da0*/  FADD R3, R15, 0.5 ;  /* 0x3f0000000f037421 */ /* 0x000fca0000000000 */
[----:B------:R2:W-:Y:S01]  /*0db0*/  STL.64 [R13], R2 ;  /* 0x000000020d007387 */ /* 0x0005e20000100a00 */
[----:B------:R-:W-:Y:S05]  /*0dc0*/  BRA `(.L_x_247) ;  /* 0x0000000c00207947 */ /* 0x000fea0003800000 */
.L_x_246:
[----:B------:R-:W-:-:S05]  /*0dd0*/  HFMA2 R2, -RZ, RZ, 1.875, 0 ;  /* 0x3f800000ff027431 */ /* 0x000fca00000001ff */
[----:B------:R3:W-:Y:S01]  /*0de0*/  STL [R13], R2 ;  /* 0x000000020d007387 */ /* 0x0007e20000100800 */
[----:B------:R-:W-:Y:S05]  /*0df0*/  BRA `(.L_x_247) ;  /* 0x0000000c00147947 */ /* 0x000fea0003800000 */
.L_x_245:
[----:B------:R-:W-:-:S09]  /*0e00*/  UISETP.NE.AND UP0, UPT, UR6, 0x2, UPT ;  /* 0x000000020600788c */ /* 0x000fd2000bf05270 */
[----:B------:R-:W-:Y:S05]  /*0e10*/  BRA.U !UP0, `(.L_x_248) ;  /* 0x0000000908e87547 */ /* 0x000fea000b800000 */
[----:B------:R-:W-:-:S09]  /*0e20*/  UISETP.NE.AND UP0, UPT, UR6, 0x3, UPT ;  /* 0x000000030600788c */ /* 0x000fd2000bf05270 */
[----:B------:R-:W-:Y:S05]  /*0e30*/  BRA.U !UP0, `(.L_x_249) ;  /* 0x00000005089c7547 */ /* 0x000fea000b800000 */
[----:B------:R-:W-:-:S09]  /*0e40*/  UISETP.NE.AND UP0, UPT, UR6, 0x4, UPT ;  /* 0x000000040600788c */ /* 0x000fd2000bf05270 */
[----:B------:R-:W-:Y:S05]  /*0e50*/  BRA.U UP0, `(.L_x_247) ;  /* 0x0000000900fc7547 */ /* 0x000fea000b800000 */
[----:B------:R-:W-:Y:S01]  /*0e60*/  MOV R4, 0x3f800000 ;  /* 0x3f80000000047802 */ /* 0x000fe20000000f00 */
[C---:B------:R-:W-:Y:S01]  /*0e70*/  FMUL R17, R15.reuse, R15 ;  /* 0x0000000f0f117220 */ /* 0x040fe20000400000 */
[----:B-1----:R-:W-:Y:S01]  /*0e80*/  HFMA2 R5, -RZ, RZ, 0.8955078125, -0.052093505859375 ;  /* 0x3b2aaaabff057431 */ /* 0x002fe200000001ff */
[----:B------:R-:W-:Y:S02]  /*0e90*/  BSSY.RECONVERGENT B2, `(.L_x_250) ;  /* 0x0000011000027945 */ /* 0x000fe40003800200 */
[----:B------:R-:W-:Y:S01]  /*0ea0*/  FFMA R2, R15, -8, R4 ;  /* 0xc10000000f027823 */ /* 0x000fe20000000004 */
[----:B------:R-:W-:-:S03]  /*0eb0*/  FMUL R16, R17, R17 ;  /* 0x0000001111107220 */ /* 0x000fc60000400000 */
[----:B------:R-:W-:Y:S01]  /*0ec0*/  FFMA R3, R17, 24, R2 ;  /* 0x41c0000011037823 */ /* 0x000fe20000000002 */
[----:B------:R-:W-:-:S03]  /*0ed0*/  FFMA R2, R5, -384, R4 ;  /* 0xc3c0000005027823 */ /* 0x000fc60000000004 */
[----:B------:R-:W-:Y:S01]  /*0ee0*/  FFMA R3, R16, -32, R3 ;  /* 0xc200000010037823 */ /* 0x000fe20000000003 */
[----:B------:R-:W-:-:S03]  /*0ef0*/  FFMA R2, R2, R5, 0.002604166744276881218 ;  /* 0x3b2aaaab02027423 */ /* 0x000fc60000000005 */
[----:B------:R-:W-:-:S04]  /*0f00*/  FFMA R7, R16, 16, R3 ;  /* 0x4180000010077823 */ /* 0x000fc80000000003 */
[----:B------:R-:W1:Y:S01]  /*0f10*/  FCHK P0, R7, 384 ;  /* 0x43c0000007007902 */ /* 0x000e620000000000 */
[----:B------:R-:W-:-:S04]  /*0f20*/  FFMA R4, R7, R2, RZ ;  /* 0x0000000207047223 */ /* 0x000fc800000000ff */
[----:B------:R-:W-:-:S04]  /*0f30*/  FFMA R3, R4, -384, R7 ;  /* 0xc3c0000004037823 */ /* 0x000fc80000000007 */
[----:B------:R-:W-:Y:S01]  /*0f40*/  FFMA R4, R2, R3, R4 ;  /* 0x0000000302047223 */ /* 0x000fe20000000004 */
[----:B-1----:R-:W-:Y:S06]  /*0f50*/  @!P0 BRA `(.L_x_251) ;  /* 0x0000000000108947 */ /* 0x002fec0003800000 */
[----:B------:R-:W-:Y:S01]  /*0f60*/  IMAD.MOV.U32 R6, RZ, RZ, 0x43c00000 ;  /* 0x43c00000ff067424 */ /* 0x000fe200078e00ff */
[----:B------:R-:W-:-:S07]  /*0f70*/  MOV R8, 0xf90 ;  /* 0x00000f9000087802 */ /* 0x000fce0000000f00 */
[----:B0-----:R-:W-:Y:S05]  /*0f80*/  CALL.REL.NOINC `($__internal_3_$__cuda_sm3x_div_rn_noftz_f32_slowpath) ;  /* 0x0000002c009c7944 */ /* 0x001fea0003c00000 */
[----:B------:R-:W-:-:S07]  /*0f90*/  MOV R4, R6 ;  /* 0x0000000600047202 */ /* 0x000fce0000000f00 */
.L_x_251:
[----:B------:R-:W-:Y:S05]  /*0fa0*/  BSYNC.RECONVERGENT B2 ;  /* 0x0000000000027941 */ /* 0x000fea0003800200 */
.L_x_250:
[----:B------:R-:W-:Y:S01]  /*0fb0*/  HFMA2 R2, -RZ, RZ, 3.09375, 0 ;  /* 0x42300000ff027431 */ /* 0x000fe200000001ff */
[----:B------:R-:W-:Y:S01]  /*0fc0*/  MOV R5, 0x3c2aaaab ;  /* 0x3c2aaaab00057802 */ /* 0x000fe20000000f00 */
[----:B------:R-:W-:Y:S01]  /*0fd0*/  HFMA2 R6, -RZ, RZ, 1.875, 0 ;  /* 0x3f800000ff067431 */ /* 0x000fe200000001ff */
[----:B------:R-:W-:Y:S02]  /*0fe0*/  BSSY.RECONVERGENT B2, `(.L_x_252) ;  /* 0x0000010000027945 */ /* 0x000fe40003800200 */
[----:B------:R-:W-:-:S04]  /*0ff0*/  FFMA R2, R15, -R2, 19 ;  /* 0x419800000f027423 */ /* 0x000fc80000000802 */
[----:B------:R-:W-:Y:S01]  /*1000*/  FFMA R3, R17, 24, R2 ;  /* 0x41c0000011037823 */ /* 0x000fe20000000002 */
[----:B------:R-:W-:-:S03]  /*1010*/  FFMA R2, R5, -96, R6 ;  /* 0xc2c0000005027823 */ /* 0x000fc60000000006 */
[----:B------:R-:W-:Y:S01]  /*1020*/  FFMA R3, R16, 16, R3 ;  /* 0x4180000010037823 */ /* 0x000fe20000000003 */
[----:B------:R-:W-:-:S03]  /*1030*/  FFMA R2, R2, R5, 0.010416666977107524872 ;  /* 0x3c2aaaab02027423 */ /* 0x000fc60000000005 */
[----:B------:R-:W-:-:S04]  /*1040*/  FFMA R7, R16, -16, R3 ;  /* 0xc180000010077823 */ /* 0x000fc80000000003 */
        /* <DEDUP_REMOVED lines=9> */
.L_x_253:
[----:B------:R-:W-:Y:S05]  /*10e0*/  BSYNC.RECONVERGENT B2 ;  /* 0x0000000000027941 */ /* 0x000fea0003800200 */
.L_x_252:
[----:B------:R-:W-:Y:S01]  /*10f0*/  MOV R2, 0x42f00000 ;  /* 0x42f0000000027802 */ /* 0x000fe20000000f00 */
[----:B------:R-:W-:Y:S01]  /*1100*/  HFMA2 R3, -RZ, RZ, 0.9580078125, -0.052093505859375 ;  /* 0x3baaaaabff037431 */ /* 0x000fe200000001ff */
[----:B------:R1:W-:Y:S01]  /*1110*/  STL.64 [R13], R4 ;  /* 0x000000040d007387 */ /* 0x0003e20000100a00 */
[----:B------:R-:W-:Y:S01]  /*1120*/  HFMA2 R6, -RZ, RZ, 1.875, 0 ;  /* 0x3f800000ff067431 */ /* 0x000fe200000001ff */
[----:B------:R-:W-:Y:S01]  /*1130*/  BSSY.RECONVERGENT B2, `(.L_x_254) ;  /* 0x000000e000027945 */ /* 0x000fe20003800200 */
[----:B------:R-:W-:-:S04]  /*1140*/  FFMA R7, R17, -R2, 115 ;  /* 0x42e6000011077423 */ /* 0x000fc80000000802 */
[----:B------:R-:W-:-:S04]  /*1150*/  FFMA R7, R16, 48, R7 ;  /* 0x4240000010077823 */ /* 0x000fc80000000007 */
[----:B------:R-:W2:Y:S01]  /*1160*/  FCHK P0, R7, 192 ;  /* 0x4340000007007902 */ /* 0x000ea20000000000 */
[----:B------:R-:W-:-:S04]  /*1170*/  FFMA R2, R3, -192, R6 ;  /* 0xc340000003027823 */ /* 0x000fc80000000006 */
[----:B------:R-:W-:-:S04]  /*1180*/  FFMA R2, R2, R3, 0.0052083334885537624359 ;  /* 0x3baaaaab02027423 */ /* 0x000fc80000000003 */
[----:B------:R-:W-:-:S04]  /*1190*/  FFMA R3, R7, R2, RZ ;  /* 0x0000000207037223 */ /* 0x000fc800000000ff */
[----:B------:R-:W-:-:S04]  /*11a0*/  FFMA R6, R3, -192, R7 ;  /* 0xc340000003067823 */ /* 0x000fc80000000007 */
[----:B------:R-:W-:Y:S01]  /*11b0*/  FFMA R2, R2, R6, R3 ;  /* 0x0000000602027223 */ /* 0x000fe20000000003 */
[----:B-12---:R-:W-:Y:S06]  /*11c0*/  @!P0 BRA `(.L_x_255) ;  /* 0x0000000000108947 */ /* 0x006fec0003800000 */
[----:B------:R-:W-:Y:S01]  /*11d0*/  IMAD.MOV.U32 R6, RZ, RZ, 0x43400000 ;  /* 0x43400000ff067424 */ /* 0x000fe200078e00ff */
[----:B------:R-:W-:-:S07]  /*11e0*/  MOV R8, 0x1200 ;  /* 0x0000120000087802 */ /* 0x000fce0000000f00 */
[----:B0-----:R-:W-:Y:S05]  /*11f0*/  CALL.REL.NOINC `($__internal_3_$__cuda_sm3x_div_rn_noftz_f32_slowpath) ;  /* 0x0000002c00007944 */ /* 0x001fea0003c00000 */
[----:B------:R-:W-:-:S07]  /*1200*/  MOV R2, R6 ;  /* 0x0000000600027202 */ /* 0x000fce0000000f00 */
.L_x_255:
[----:B------:R-:W-:Y:S05]  /*1210*/  BSYNC.RECONVERGENT B2 ;  /* 0x0000000000027941 */ /* 0x000fea0003800200 */
.L_x_254:
[----:B------:R-:W-:Y:S01]  /*1220*/  HFMA2 R4, -RZ, RZ, 3.09375, 0 ;  /* 0x42300000ff047431 */ /* 0x000fe200000001ff */
[----:B------:R-:W-:Y:S01]  /*1230*/  MOV R5, 0x3c2aaaab ;  /* 0x3c2aaaab00057802 */ /* 0x000fe20000000f00 */
[----:B------:R-:W-:Y:S01]  /*1240*/  HFMA2 R6, -RZ, RZ, 1.875, 0 ;  /* 0x3f800000ff067431 */ /* 0x000fe200000001ff */
[----:B------:R-:W-:Y:S02]  /*1250*/  BSSY.RECONVERGENT B2, `(.L_x_256) ;  /* 0x0000010000027945 */ /* 0x000fe40003800200 */
[----:B------:R-:W-:Y:S02]  /*1260*/  FFMA R4, R15, R4, 19 ;  /* 0x419800000f047423 */ /* 0x000fe40000000004 */
[----:B------:R-:W-:Y:S02]  /*1270*/  FFMA R6, R5, -96, R6 ;  /* 0xc2c0000005067823 */ /* 0x000fe40000000006 */
[----:B------:R-:W-:-:S04]  /*1280*/  FFMA R3, R17, 24, R4 ;  /* 0x41c0000011037823 */ /* 0x000fc80000000004 */
[----:B------:R-:W-:-:S04]  /*1290*/  FFMA R3, R16, -16, R3 ;  /* 0xc180000010037823 */ /* 0x000fc80000000003 */
[----:B------:R-:W-:Y:S01]  /*12a0*/  FFMA R7, R16, -16, R3 ;  /* 0xc180000010077823 */ /* 0x000fe20000000003 */
[----:B------:R-:W-:-:S03]  /*12b0*/  FFMA R3, R6, R5, 0.010416666977107524872 ;  /* 0x3c2aaaab06037423 */ /* 0x000fc60000000005 */
        /* <DEDUP_REMOVED lines=9> */
.L_x_257:
[----:B------:R-:W-:Y:S05]  /*1350*/  BSYNC.RECONVERGENT B2 ;  /* 0x0000000000027941 */ /* 0x000fea0003800200 */
.L_x_256:
[----:B------:R-:W-:Y:S01]  /*1360*/  HFMA2 R6, -RZ, RZ, 1.875, 0 ;  /* 0x3f800000ff067431 */ /* 0x000fe200000001ff */
[----:B------:R-:W-:Y:S01]  /*1370*/  MOV R5, 0x3b2aaaab ;  /* 0x3b2aaaab00057802 */ /* 0x000fe20000000f00 */
[----:B------:R1:W-:Y:S01]  /*1380*/  STL.64 [R13+0x8], R2 ;  /* 0x000008020d007387 */ /* 0x0003e20000100a00 */
[----:B------:R-:W-:Y:S02]  /*1390*/  BSSY.RECONVERGENT B2, `(.L_x_258) ;  /* 0x000000f000027945 */ /* 0x000fe40003800200 */
[----:B------:R-:W-:-:S04]  /*13a0*/  FFMA R4, R15, 8, R6 ;  /* 0x410000000f047823 */ /* 0x000fc80000000006 */
[----:B------:R-:W-:Y:S01]  /*13b0*/  FFMA R17, R17, 24, R4 ;  /* 0x41c0000011117823 */ /* 0x000fe20000000004 */
[----:B------:R-:W-:-:S03]  /*13c0*/  FFMA R4, R5, -384, R6 ;  /* 0xc3c0000005047823 */ /* 0x000fc60000000006 */
[----:B------:R-:W-:Y:S01]  /*13d0*/  FFMA R17, R16, 32, R17 ;  /* 0x4200000010117823 */ /* 0x000fe20000000011 */
[----:B------:R-:W-:-:S03]  /*13e0*/  FFMA R4, R4, R5, 0.002604166744276881218 ;  /* 0x3b2aaaab04047423 */ /* 0x000fc60000000005 */
[----:B------:R-:W-:-:S04]  /*13f0*/  FFMA R7, R16, 16, R17 ;  /* 0x4180000010077823 */ /* 0x000fc80000000011 */
[----:B------:R-:W2:Y:S01]  /*1400*/  FCHK P0, R7, 384 ;  /* 0x43c0000007007902 */ /* 0x000ea20000000000 */
[----:B------:R-:W-:-:S04]  /*1410*/  FFMA R5, R4, R7, RZ ;  /* 0x0000000704057223 */ /* 0x000fc800000000ff */
[----:B------:R-:W-:-:S04]  /*1420*/  FFMA R6, R5, -384, R7 ;  /* 0xc3c0000005067823 */ /* 0x000fc80000000007 */
[----:B------:R-:W-:Y:S01]  /*1430*/  FFMA R6, R4, R6, R5 ;  /* 0x0000000604067223 */ /* 0x000fe20000000005 */
[----:B-12---:R-:W-:Y:S06]  /*1440*/  @!P0 BRA `(.L_x_259) ;  /* 0x00000000000c8947 */ /* 0x006fec0003800000 */
[----:B------:R-:W-:Y:S02]  /*1450*/  MOV R6, 0x43c00000 ;  /* 0x43c0000000067802 */ /* 0x000fe40000000f00 */
[----:B------:R-:W-:-:S07]  /*1460*/  MOV R8, 0x1480 ;  /* 0x0000148000087802 */ /* 0x000fce0000000f00 */
[----:B0-----:R-:W-:Y:S05]  /*1470*/  CALL.REL.NOINC `($__internal_3_$__cuda_sm3x_div_rn_noftz_f32_slowpath) ;  /* 0x0000002800607944 */ /* 0x001fea0003c00000 */
.L_x_259:
[----:B------:R-:W-:Y:S05]  /*1480*/  BSYNC.RECONVERGENT B2 ;  /* 0x0000000000027941 */ /* 0x000fea0003800200 */
.L_x_258:
[----:B------:R1:W-:Y:S01]  /*1490*/  STL [R13+0x10], R6 ;  /* 0x000010060d007387 */ /* 0x0003e20000100800 */
[----:B------:R-:W-:Y:S05]  /*14a0*/  BRA `(.L_x_247) ;  /* 0x0000000400687947 */ /* 0x000fea0003800000 */
.L_x_249:
[----:B------:R-:W-:Y:S02]  /*14b0*/  IMAD.MOV.U32 R4, RZ, RZ, 0x3f800000 ;  /* 0x3f800000ff047424 */ /* 0x000fe400078e00ff */
[CC--:B------:R-:W-:Y:S01]  /*14c0*/  FMUL R16, R15.reuse, R15.reuse ;  /* 0x0000000f0f107220 */ /* 0x0c0fe20000400000 */
[----:B------:R-:W-:Y:S01]  /*14d0*/  HFMA2 R11, -RZ, RZ, 1.166015625, -0.052093505859375 ;  /* 0x3caaaaabff0b7431 */ /* 0x000fe200000001ff */
[----:B------:R-:W-:Y:S01]  /*14e0*/  BSSY.RECONVERGENT B2, `(.L_x_260) ;  /* 0x0000010000027945 */ /* 0x000fe20003800200 */
[----:B-1----:R-:W-:Y:S01]  /*14f0*/  FFMA R5, R15, -6, R4 ;  /* 0xc0c000000f057823 */ /* 0x002fe20000000004 */
[----:B------:R-:W-:-:S03]  /*1500*/  FMUL R3, R16, R15 ;  /* 0x0000000f10037220 */ /* 0x000fc60000400000 */
[----:B------:R-:W-:-:S04]  /*1510*/  FFMA R2, R16, 12, R5 ;  /* 0x4140000010027823 */ /* 0x000fc80000000005 */
[----:B------:R-:W-:Y:S01]  /*1520*/  FFMA R7, R3, -8, R2 ;  /* 0xc100000003077823 */ /* 0x000fe20000000002 */
[----:B------:R-:W-:-:S03]  /*1530*/  FFMA R4, R11, -48, R4 ;  /* 0xc24000000b047823 */ /* 0x000fc60000000004 */
[----:B------:R-:W1:Y:S01]  /*1540*/  FCHK P0, R7, 48 ;  /* 0x4240000007007902 */ /* 0x000e620000000000 */
[----:B------:R-:W-:-:S04]  /*1550*/  FFMA R4, R4, R11, 0.020833333954215049744 ;  /* 0x3caaaaab04047423 */ /* 0x000fc8000000000b */
[----:B------:R-:W-:-:S04]  /*1560*/  FFMA R2, R7, R4, RZ ;  /* 0x0000000407027223 */ /* 0x000fc800000000ff */
[----:B------:R-:W-:-:S04]  /*1570*/  FFMA R5, R2, -48, R7 ;  /* 0xc240000002057823 */ /* 0x000fc80000000007 */
[----:B------:R-:W-:Y:S01]  /*1580*/  FFMA R4, R4, R5, R2 ;  /* 0x0000000504047223 */ /* 0x000fe20000000002 */
[----:B-1----:R-:W-:Y:S06]  /*1590*/  @!P0 BRA `(.L_x_261) ;  /* 0x0000000000108947 */ /* 0x002fec0003800000 */
[----:B------:R-:W-:Y:S02]  /*15a0*/  MOV R6, 0x42400000 ;  /* 0x4240000000067802 */ /* 0x000fe40000000f00 */
[----:B------:R-:W-:-:S07]  /*15b0*/  MOV R8, 0x15d0 ;  /* 0x000015d000087802 */ /* 0x000fce0000000f00 */
[----:B0-----:R-:W-:Y:S05]  /*15c0*/  CALL.REL.NOINC `($__internal_3_$__cuda_sm3x_div_rn_noftz_f32_slowpath) ;  /* 0x00000028000c7944 */ /* 0x001fea0003c00000 */
[----:B------:R-:W-:-:S07]  /*15d0*/  MOV R4, R6 ;  /* 0x0000000600047202 */ /* 0x000fce0000000f00 */
.L_x_261:
[----:B------:R-:W-:Y:S05]  /*15e0*/  BSYNC.RECONVERGENT B2 ;  /* 0x0000000000027941 */ /* 0x000fea0003800200 */
.L_x_260:
[----:B------:R-:W-:Y:S01]  /*15f0*/  HFMA2 R2, -RZ, RZ, 2.96875, 0 ;  /* 0x41f00000ff027431 */ /* 0x000fe200000001ff */
[----:B------:R-:W-:Y:S01]  /*1600*/  MOV R7, 0x42400000 ;  /* 0x4240000000077802 */ /* 0x000fe20000000f00 */
[----:B------:R-:W-:Y:S01]  /*1610*/  IMAD.MOV.U32 R6, RZ, RZ, 0x3caaaaab ;  /* 0x3caaaaabff067424 */ /* 0x000fe200078e00ff */
[----:B------:R-:W-:Y:S02]  /*1620*/  BSSY.RECONVERGENT B2, `(.L_x_262) ;  /* 0x000000f000027945 */ /* 0x000fe40003800200 */
[----:B------:R-:W-:-:S04]  /*1630*/  FFMA R5, R15, -R2, 23 ;  /* 0x41b800000f057423 */ /* 0x000fc80000000802 */
[----:B------:R-:W-:Y:S01]  /*1640*/  FFMA R2, R16, -12, R5 ;  /* 0xc140000010027823 */ /* 0x000fe20000000005 */
[----:B------:R-:W-:-:S03]  /*1650*/  FFMA R5, R6, -R7, 1 ;  /* 0x3f80000006057423 */ /* 0x000fc60000000807 */
[----:B------:R-:W-:Y:S01]  /*1660*/  FFMA R7, R3, 24, R2 ;  /* 0x41c0000003077823 */ /* 0x000fe20000000002 */
[----:B------:R-:W-:-:S03]  /*1670*/  FFMA R2, R5, R6, 0.020833333954215049744 ;  /* 0x3caaaaab05027423 */ /* 0x000fc60000000006 */
[----:B------:R-:W1:Y:S01]  /*1680*/  FCHK P0, R7, 48 ;  /* 0x4240000007007902 */ /* 0x000e620000000000 */
        /* <DEDUP_REMOVED lines=8> */
.L_x_263:
[----:B------:R-:W-:Y:S05]  /*1710*/  BSYNC.RECONVERGENT B2 ;  /* 0x0000000000027941 */ /* 0x000fea0003800200 */
.L_x_262:
        /* <DEDUP_REMOVED lines=10> */
[----:B------:R-:W2:Y:S01]  /*17c0*/  FCHK P0, R8, 48 ;  /* 0x4240000008007902 */ /* 0x000ea20000000000 */
[----:B------:R-:W-:-:S04]  /*17d0*/  FFMA R7, R2, R8, RZ ;  /* 0x0000000802077223 */ /* 0x000fc800000000ff */
[----:B------:R-:W-:-:S04]  /*17e0*/  FFMA R6, R7, -48, R8 ;  /* 0xc240000007067823 */ /* 0x000fc80000000008 */
[----:B------:R-:W-:Y:S01]  /*17f0*/  FFMA R2, R2, R6, R7 ;  /* 0x0000000602027223 */ /* 0x000fe20000000007 */
[----:B-12---:R-:W-:Y:S06]  /*1800*/  @!P0 BRA `(.L_x_265) ;  /* 0x0000000000148947 */ /* 0x006fec0003800000 */
[----:B------:R-:W-:Y:S02]  /*1810*/  MOV R7, R8 ;  /* 0x0000000800077202 */ /* 0x000fe40000000f00 */
[----:B------:R-:W-:Y:S02]  /*1820*/  MOV R6, 0x42400000 ;  /* 0x4240000000067802 */ /* 0x000fe40000000f00 */
[----:B------:R-:W-:-:S07]  /*1830*/  MOV R8, 0x1850 ;  /* 0x0000185000087802 */ /* 0x000fce0000000f00 */
[----:B0-----:R-:W-:Y:S05]  /*1840*/  CALL.REL.NOINC `($__internal_3_$__cuda_sm3x_div_rn_noftz_f32_slowpath) ;  /* 0x00000024006c7944 */ /* 0x001fea0003c00000 */
[----:B------:R-:W-:-:S07]  /*1850*/  MOV R2, R6 ;  /* 0x0000000600027202 */ /* 0x000fce0000000f00 */
.L_x_265:
[----:B------:R-:W-:Y:S05]  /*1860*/  BSYNC.RECONVERGENT B2 ;  /* 0x0000000000027941 */ /* 0x000fea0003800200 */
.L_x_264:
[----:B------:R-:W-:Y:S02]  /*1870*/  IMAD.MOV.U32 R4, RZ, RZ, 0x3f800000 ;  /* 0x3f800000ff047424 */ /* 0x000fe400078e00ff */
[----:B------:R-:W-:Y:S01]  /*1880*/  HFMA2 R5, -RZ, RZ, 1.166015625, -0.052093505859375 ;  /* 0x3caaaaabff057431 */ /* 0x000fe200000001ff */
[----:B------:R-:W-:Y:S01]  /*1890*/  MOV R6, 0x42400000 ;  /* 0x4240000000067802 */ /* 0x000fe20000000f00 */
[----:B------:R-:W-:Y:S01]  /*18a0*/  BSSY.RECONVERGENT B2, `(.L_x_266) ;  /* 0x000000f000027945 */ /* 0x000fe20003800200 */
[----:B------:R-:W-:-:S04]  /*18b0*/  FFMA R15, R15, 6, R4 ;  /* 0x40c000000f0f7823 */ /* 0x000fc80000000004 */
[----:B------:R-:W-:Y:S01]  /*18c0*/  FFMA R16, R16, 12, R15 ;  /* 0x4140000010107823 */ /* 0x000fe2000000000f */
        /* <DEDUP_REMOVED lines=12> */
.L_x_267:
[----:B------:R-:W-:Y:S05]  /*1990*/  BSYNC.RECONVERGENT B2 ;  /* 0x0000000000027941 */ /* 0x000fea0003800200 */
.L_x_266:
[----:B------:R1:W-:Y:S01]  /*19a0*/  STL.64 [R13+0x8], R2 ;  /* 0x000008020d007387 */ /* 0x0003e20000100a00 */
[----:B------:R-:W-:Y:S05]  /*19b0*/  BRA `(.L_x_247) ;  /* 0x0000000000247947 */ /* 0x000fea0003800000 */
.L_x_248:
[----:B------:R-:W-:Y:S02]  /*19c0*/  IMAD.MOV.U32 R4, RZ, RZ, 0x3e000000 ;  /* 0x3e000000ff047424 */ /* 0x000fe400078e00ff */
[C---:B-1----:R-:W-:Y:S02]  /*19d0*/  FMUL R5, R15.reuse, R15 ;  /* 0x0000000f0f057220 */ /* 0x042fe40000400000 */
[C-C-:B------:R-:W-:Y:S01]  /*19e0*/  FFMA R2, R15.reuse, -0.5, R4.reuse ;  /* 0xbf0000000f027823 */ /* 0x140fe20000000004 */
[----:B------:R-:W-:Y:S01]  /*19f0*/  FFMA R15, R15, 0.5, R4 ;  /* 0x3f0000000f0f7823 */ /* 0x000fe20000000004 */
[C---:B------:R-:W-:Y:S02]  /*1a00*/  FADD R3, -R5.reuse, 0.75 ;  /* 0x3f40000005037421 */ /* 0x040fe40000000100 */
[C---:B------:R-:W-:Y:S01]  /*1a10*/  FFMA R2, R5.reuse, 0.5, R2 ;  /* 0x3f00000005027823 */ /* 0x040fe20000000002 */
[----:B------:R-:W-:-:S04]  /*1a20*/  FFMA R4, R5, 0.5, R15 ;  /* 0x3f00000005047823 */ /* 0x000fc8000000000f */
[----:B------:R4:W-:Y:S04]  /*1a30*/  STL.64 [R13], R2 ;  /* 0x000000020d007387 */ /* 0x0009e80000100a00 */
[----:B------:R4:W-:Y:S02]  /*1a40*/  STL [R13+0x8], R4 ;  /* 0x000008040d007387 */ /* 0x0009e40000100800 */
.L_x_247:
[----:B------:R-:W-:-:S04]  /*1a50*/  IADD3 R14, PT, PT, R14, 0x1, RZ ;  /* 0x000000010e0e7810 */ /* 0x000fc80007ffe0ff */
[----:B0-----:R-:W-:-:S13]  /*1a60*/  ISETP.NE.AND P0, PT, R14, R0, PT ;  /* 0x000000000e00720c */ /* 0x001fda0003f05270 */
[----:B------:R-:W-:Y:S05]  /*1a70*/  @P0 BRA `(.L_x_268) ;  /* 0xffffffec00940947 */ /* 0x000fea000383ffff */
.L_x_236:
[----:B------:R-:W-:-:S13]  /*1a80*/  ISETP.NE.AND P0, PT, R0, 0x3, PT ;  /* 0x000000030000780c */ /* 0x000fda0003f05270 */
[----:B------:R-:W-:Y:S05]  /*1a90*/  @!P0 BRA `(.L_x_269) ;  /* 0x00000010001c8947 */ /* 0x000fea0003800000 */
[----:B------:R-:W-:-:S13]  /*1aa0*/  ISETP.NE.AND P0, PT, R0, 0x2, PT ;  /* 0x000000020000780c */ /* 0x000fda0003f05270 */
[----:B------:R-:W-:Y:S05]  /*1ab0*/  @P0 EXIT ;  /* 0x000000000000094d */ /* 0x000fea0003800000 */
[----:B------:R-:W0:Y:S02]  /*1ac0*/  LDCU UR4, c[0x0][0x3c0] ;  /* 0x00007800ff0477ac */ /* 0x000e240008000800 */
[----:B0-----:R-:W-:-:S13]  /*1ad0*/  ISETP.LE.AND P0, PT, RZ, UR4, PT ;  /* 0x00000004ff007c0c */ /* 0x001fda000bf03270 */
[----:B------:R-:W-:Y:S05]  /*1ae0*/  @!P0 EXIT ;  /* 0x000000000000894d */ /* 0x000fea0003800000 */
[----:B------:R-:W5:Y:S01]  /*1af0*/  LDL.64 R14, [R1+0x48] ;  /* 0x00004800010e7983 */ /* 0x000f620000100a00 */
[----:B------:R-:W-:Y:S01]  /*1b00*/  UIADD3 UR6, UPT, UPT, UR4, 0x1, URZ ;  /* 0x0000000104067890 */ /* 0x000fe2000fffe0ff */
[----:B------:R-:W-:Y:S01]  /*1b10*/  IMAD R0, R12, UR5, RZ ;  /* 0x000000050c007c24 */ /* 0x000fe2000f8e02ff */
[----:B------:R-:W-:Y:S02]  /*1b20*/  USHF.R.U32.HI UR4, URZ, 0x1, UR4 ;  /* 0x00000001ff047899 */ /* 0x000fe40008011604 */
[----:B------:R-:W-:Y:S02]  /*1b30*/  ULOP3.LUT UR7, UR6, 0x3, URZ, 0xc0, !UPT ;  /* 0x0000000306077892 */ /* 0x000fe4000f8ec0ff */
[----:B------:R-:W-:Y:S02]  /*1b40*/  ULOP3.LUT UR6, UR6, 0xfffffffc, URZ, 0xc0, !UPT ;  /* 0xfffffffc06067892 */ /* 0x000fe4000f8ec0ff */
[----:B-----5:R-:W-:Y:S01]  /*1b50*/  IADD3 R17, PT, PT, R14, -UR4, RZ ;  /* 0x800000040e117c10 */ /* 0x020fe2000fffe0ff */
[----:B------:R-:W-:Y:S01]  /*1b60*/  HFMA2 R14, -RZ, RZ, 0, 0 ;  /* 0x00000000ff0e7431 */ /* 0x000fe200000001ff */
[----:B------:R-:W-:Y:S01]  /*1b70*/  IADD3 R15, PT, PT, R15, -UR4, RZ ;  /* 0x800000040f0f7c10 */ /* 0x000fe2000fffe0ff */
[----:B------:R-:W-:-:S07]  /*1b80*/  UMOV UR4, URZ ;  /* 0x000000ff00047c82 */ /* 0x000fce0008000000 */
.L_x_287:
[----:B01--4-:R-:W0:Y:S01]  /*1b90*/  LDC.64 R4, c[0x0][0x3a8] ;  /* 0x0000ea00ff047b82 */ /* 0x013e220000000a00 */
[----:B--23-5:R-:W-:Y:S01]  /*1ba0*/  IMAD R2, R14, 0x4, R1 ;  /* 0x000000040e027824 */ /* 0x02cfe200078e0201 */
[----:B------:R-:W1:Y:S05]  /*1bb0*/  LDCU UR10, c[0x0][0x3c0] ;  /* 0x00007800ff0a77ac */ /* 0x000e6a0008000800 */
[----:B------:R-:W5:Y:S04]  /*1bc0*/  LDL R2, [R2] ;  /* 0x0000000002027983 */ /* 0x000f680000100800 */
[----:B0-----:R-:W2:Y:S01]  /*1bd0*/  LDG.E R4, desc[UR8][R4.64] ;  /* 0x0000000804047981 */ /* 0x001ea2000c1e1900 */
[----:B------:R-:W-:-:S04]  /*1be0*/  IADD3 R7, PT, PT, R17, R14, RZ ;  /* 0x0000000e11077210 */ /* 0x000fc80007ffe0ff */
[----:B------:R-:W-:Y:S01]  /*1bf0*/  ISETP.GT.AND P0, PT, R7, -0x1, PT ;  /* 0xffffffff0700780c */ /* 0x000fe20003f04270 */
[----:B-1----:R-:W-:-:S12]  /*1c00*/  UISETP.GE.U32.AND UP0, UPT, UR10, 0x3, UPT ;  /* 0x000000030a00788c */ /* 0x002fd8000bf06070 */
[----:B--2---:R-:W-:-:S04]  /*1c10*/  @P0 ISETP.GE.AND P1, PT, R7, R4, PT ;  /* 0x000000040700020c */ /* 0x004fc80003f26270 */
[----:B------:R-:W-:Y:S02]  /*1c20*/  @P0 SEL R3, R4, RZ, P1 ;  /* 0x000000ff04030207 */ /* 0x000fe40000800000 */
[C---:B------:R-:W-:Y:S02]  /*1c30*/  @!P0 IADD3 R13, PT, PT, R7.reuse, R4, RZ ;  /* 0x00000004070d8210 */ /* 0x040fe40007ffe0ff */
[----:B------:R-:W-:Y:S02]  /*1c40*/  @P0 IADD3 R13, PT, PT, R7, -R3, RZ ;  /* 0x80000003070d0210 */ /* 0x000fe40007ffe0ff */
[----:B------:R-:W-:Y:S01]  /*1c50*/  MOV R4, RZ ;  /* 0x000000ff00047202 */ /* 0x000fe20000000f00 */
[----:B------:R-:W-:Y:S06]  /*1c60*/  BRA.U !UP0, `(.L_x_270) ;  /* 0x0000000908047547 */ /* 0x000fec000b800000 */
[----:B------:R-:W0:Y:S01]  /*1c70*/  LDC.64 R32, c[0x0][0x398] ;  /* 0x0000e600ff207b82 */ /* 0x000e220000000a00 */
[----:B------:R-:W-:-:S07]  /*1c80*/  IMAD.MOV.U32 R12, RZ, RZ, RZ ;  /* 0x000000ffff0c7224 */ /* 0x000fce00078e00ff */
[----:B------:R-:W1:Y:S02]  /*1c90*/  LDC.64 R30, c[0x0][0x388] ;  /* 0x0000e200ff1e7b82 */ /* 0x000e640000000a00 */
.L_x_279:
[----:B------:R-:W2:Y:S01]  /*1ca0*/  LDC.64 R10, c[0x0][0x3a8] ;  /* 0x0000ea00ff0a7b82 */ /* 0x000ea20000000a00 */
[----:B------:R-:W-:-:S05]  /*1cb0*/  LEA R5, R12, R1, 0x2 ;  /* 0x000000010c057211 */ /* 0x000fca00078e10ff */
[----:B------:R-:W3:Y:S04]  /*1cc0*/  LDL R7, [R5+0x18] ;  /* 0x0000180005077983 */ /* 0x000ee80000100800 */
[----:B--2---:R-:W2:Y:S04]  /*1cd0*/  LDG.E R4, desc[UR8][R10.64+0x4] ;  /* 0x000004080a047981 */ /* 0x004ea8000c1e1900 */
[----:B------:R4:W4:Y:S01]  /*1ce0*/  LDG.E R25, desc[UR8][R10.64] ;  /* 0x000000080a197981 */ /* 0x000922000c1e1900 */
[----:B------:R-:W-:Y:S01]  /*1cf0*/  IADD3 R3, PT, PT, R15, R12, RZ ;  /* 0x0000000c0f037210 */ /* 0x000fe20007ffe0ff */
[----:B------:R-:W0:Y:S03]  /*1d00*/  MUFU.RCP R6, R9 ;  /* 0x0000000900067308 */ /* 0x000e260000001000 */
[----:B------:R-:W-:Y:S01]  /*1d10*/  ISETP.GT.AND P1, PT, R3, -0x1, PT ;  /* 0xffffffff0300780c */ /* 0x000fe20003f24270 */
[----:B0-----:R-:W-:-:S04]  /*1d20*/  FFMA R19, R6, -R9, 1 ;  /* 0x3f80000006137423 */ /* 0x001fc80000000809 */
[----:B------:R-:W-:Y:S01]  /*1d30*/  FFMA R8, R6, R19, R6 ;  /* 0x0000001306087223 */ /* 0x000fe20000000006 */
[----:B------:R-:W-:Y:S01]  /*1d40*/  BSSY.RECONVERGENT B2, `(.L_x_271) ;  /* 0x0000010000027945 */ /* 0x000fe20003800200 */
[----:B---3-5:R-:W-:-:S06]  /*1d50*/  FMUL R7, R2, R7 ;  /* 0x0000000702077220 */ /* 0x028fcc0000400000 */
[CC--:B--2---:R-:W-:Y:S02]  /*1d60*/  @P1 ISETP.GE.AND P0, PT, R3.reuse, R4.reuse, PT ;  /* 0x000000040300120c */ /* 0x0c4fe40003f06270 */
[----:B------:R-:W-:Y:S02]  /*1d70*/  @!P1 IADD3 R6, PT, PT, R3, R4, RZ ;  /* 0x0000000403069210 */ /* 0x000fe40007ffe0ff */
[----:B------:R-:W-:-:S08]  /*1d80*/  @P1 SEL R4, R4, RZ, P0 ;  /* 0x000000ff04041207 */ /* 0x000fd00000000000 */
[----:B------:R-:W0:Y:S01]  /*1d90*/  FCHK P0, R7, R9 ;  /* 0x0000000907007302 */ /* 0x000e220000000000 */
[----:B----4-:R-:W-:Y:S01]  /*1da0*/  FFMA R10, R7, R8, RZ ;  /* 0x00000008070a7223 */ /* 0x010fe200000000ff */
[----:B------:R-:W-:-:S03]  /*1db0*/  @P1 IADD3 R6, PT, PT, R3, -R4, RZ ;  /* 0x8000000403061210 */ /* 0x000fc60007ffe0ff */
[----:B------:R-:W-:Y:S02]  /*1dc0*/  FFMA R11, R10, -R9, R7 ;  /* 0x800000090a0b7223 */ /* 0x000fe40000000007 */
[----:B------:R-:W-:Y:S02]  /*1dd0*/  IMAD R25, R25, R6, R13 ;  /* 0x0000000619197224 */ /* 0x000fe400078e020d */
[----:B------:R-:W-:Y:S01]  /*1de0*/  FFMA R11, R8, R11, R10 ;  /* 0x0000000b080b7223 */ /* 0x000fe2000000000a */
[----:B0-----:R-:W-:Y:S06]  /*1df0*/  @!P0 BRA `(.L_x_272) ;  /* 0x0000000000108947 */ /* 0x001fec0003800000 */
[----:B------:R-:W-:Y:S01]  /*1e00*/  IMAD.MOV.U32 R6, RZ, RZ, R9 ;  /* 0x000000ffff067224 */ /* 0x000fe200078e0009 */
[----:B------:R-:W-:-:S07]  /*1e10*/  MOV R8, 0x1e30 ;  /* 0x00001e3000087802 */ /* 0x000fce0000000f00 */
[----:B-1----:R-:W-:Y:S05]  /*1e20*/  CALL.REL.NOINC `($__internal_3_$__cuda_sm3x_div_rn_noftz_f32_slowpath) ;  /* 0x0000001c00f47944 */ /* 0x002fea0003c00000 */
[----:B------:R-:W-:-:S07]  /*1e30*/  MOV R11, R6 ;  /* 0x00000006000b7202 */ /* 0x000fce0000000f00 */
.L_x_272:
[----:B------:R-:W-:Y:S05]  /*1e40*/  BSYNC.RECONVERGENT B2 ;  /* 0x0000000000027941 */ /* 0x000fea0003800200 */
.L_x_271:
[----:B------:R-:W0:Y:S01]  /*1e50*/  LDC.64 R6, c[0x0][0x3a8] ;  /* 0x0000ea00ff067b82 */ /* 0x000e220000000a00 */
[----:B------:R-:W-:Y:S01]  /*1e60*/  IADD3 R23, PT, PT, R3, 0x1, RZ ;  /* 0x0000000103177810 */ /* 0x000fe20007ffe0ff */
[----:B------:R-:W2:Y:S01]  /*1e70*/  LDL R21, [R5+0x1c] ;  /* 0x00001c0005157983 */ /* 0x000ea20000100800 */
[----:B------:R-:W-:Y:S02]  /*1e80*/  IADD3 R19, PT, PT, R0, UR4, RZ ;  /* 0x0000000400137c10 */ /* 0x000fe4000fffe0ff */
[----:B------:R-:W-:-:S03]  /*1e90*/  ISETP.GE.AND P0, PT, R23, RZ, PT ;  /* 0x000000ff1700720c */ /* 0x000fc60003f06270 */
[----:B------:R-:W-:-:S04]  /*1ea0*/  IMAD.WIDE R26, R19, 0x4, R32 ;  /* 0x00000004131a7825 */ /* 0x000fc800078e0220 */
[----:B-1----:R-:W-:Y:S01]  /*1eb0*/  IMAD.WIDE R18, R19, 0x4, R30 ;  /* 0x0000000413127825 */ /* 0x002fe200078e021e */
[----:B------:R-:W-:Y:S04]  /*1ec0*/  STG.E desc[UR8][R26.64], R25 ;  /* 0x000000191a007986 */ /* 0x000fe8000c101908 */
[----:B------:R1:W-:Y:S04]  /*1ed0*/  STG.E desc[UR8][R18.64], R11 ;  /* 0x0000000b12007986 */ /* 0x0003e8000c101908 */
[----:B0-----:R-:W3:Y:S04]  /*1ee0*/  @P0 LDG.E R4, desc[UR8][R6.64+0x4] ;  /* 0x0000040806040981 */ /* 0x001ee8000c1e1900 */
[----:B------:R-:W4:Y:S04]  /*1ef0*/  @!P0 LDG.E R20, desc[UR8][R6.64+0x4] ;  /* 0x0000040806148981 */ /* 0x000f28000c1e1900 */
[----:B------:R0:W5:Y:S01]  /*1f00*/  LDG.E R10, desc[UR8][R6.64] ;  /* 0x00000008060a7981 */ /* 0x000162000c1e1900 */
[----:B------:R-:W1:Y:S02]  /*1f10*/  MUFU.RCP R16, R9 ;  /* 0x0000000900107308 */ /* 0x000e640000001000 */
[----:B-1----:R-:W-:Y:S01]  /*1f20*/  FFMA R29, R16, -R9, 1 ;  /* 0x3f800000101d7423 */ /* 0x002fe20000000809 */
[----:B------:R-:W-:Y:S01]  /*1f30*/  BSSY.RECONVERGENT B2, `(.L_x_273) ;  /* 0x0000012000027945 */ /* 0x000fe20003800200 */
[----:B---3--:R-:W-:-:S04]  /*1f40*/  @P0 ISETP.GE.AND P1, PT, R23, R4, PT ;  /* 0x000000041700020c */ /* 0x008fc80003f26270 */
[----:B------:R-:W-:Y:S01]  /*1f50*/  @P0 SEL R8, R4, RZ, P1 ;  /* 0x000000ff04080207 */ /* 0x000fe20000800000 */
[----:B------:R-:W-:Y:S01]  /*1f60*/  FFMA R4, R16, R29, R16 ;  /* 0x0000001d10047223 */ /* 0x000fe20000000010 */
[----:B--2---:R-:W-:Y:S02]  /*1f70*/  FMUL R16, R2, R21 ;  /* 0x0000001502107220 */ /* 0x004fe40000400000 */
[C---:B------:R-:W-:Y:S02]  /*1f80*/  @P0 IADD3 R8, PT, PT, R23.reuse, -R8, RZ ;  /* 0x8000000817080210 */ /* 0x040fe40007ffe0ff */
[----:B----4-:R-:W-:Y:S01]  /*1f90*/  @!P0 IADD3 R8, PT, PT, R23, R20, RZ ;  /* 0x0000001417088210 */ /* 0x010fe20007ffe0ff */
[----:B------:R-:W1:Y:S01]  /*1fa0*/  FCHK P0, R16, R9 ;  /* 0x0000000910007302 */ /* 0x000e620000000000 */
[----:B------:R-:W-:-:S04]  /*1fb0*/  FFMA R11, R4, R16, RZ ;  /* 0x00000010040b7223 */ /* 0x000fc800000000ff */
[----:B0-----:R-:W-:-:S04]  /*1fc0*/  FFMA R6, R11, -R9, R16 ;  /* 0x800000090b067223 */ /* 0x001fc80000000010 */
[----:B------:R-:W-:Y:S01]  /*1fd0*/  FFMA R7, R4, R6, R11 ;  /* 0x0000000604077223 */ /* 0x000fe2000000000b */
[----:B-----5:R-:W-:Y:S01]  /*1fe0*/  IMAD R4, R10, R8, R13 ;  /* 0x000000080a047224 */ /* 0x020fe200078e020d */
[----:B-1----:R-:W-:Y:S06]  /*1ff0*/  @!P0 BRA `(.L_x_274) ;  /* 0x0000000000148947 */ /* 0x002fec0003800000 */
[----:B------:R-:W-:Y:S01]  /*2000*/  IMAD.MOV.U32 R7, RZ, RZ, R16 ;  /* 0x000000ffff077224 */ /* 0x000fe200078e0010 */
[----:B------:R-:W-:Y:S02]  /*2010*/  MOV R6, R9 ;  /* 0x0000000900067202 */ /* 0x000fe40000000f00 */
[----:B------:R-:W-:-:S07]  /*2020*/  MOV R8, 0x2040 ;  /* 0x0000204000087802 */ /* 0x000fce0000000f00 */
[----:B------:R-:W-:Y:S05]  /*2030*/  CALL.REL.NOINC `($__internal_3_$__cuda_sm3x_div_rn_noftz_f32_slowpath) ;  /* 0x0000001c00707944 */ /* 0x000fea0003c00000 */
[----:B------:R-:W-:-:S07]  /*2040*/  MOV R7, R6 ;  /* 0x0000000600077202 */ /* 0x000fce0000000f00 */
.L_x_274:
[----:B------:R-:W-:Y:S05]  /*2050*/  BSYNC.RECONVERGENT B2 ;  /* 0x0000000000027941 */ /* 0x000fea0003800200 */
.L_x_273:
[----:B------:R-:W0:Y:S01]  /*2060*/  LDC.64 R10, c[0x0][0x3a8] ;  /* 0x0000ea00ff0a7b82 */ /* 0x000e220000000a00 */
[----:B------:R-:W-:Y:S01]  /*2070*/  IADD3 R23, PT, PT, R3, 0x2, RZ ;  /* 0x0000000203177810 */ /* 0x000fe20007ffe0ff */
[----:B------:R1:W-:Y:S03]  /*2080*/  STG.E desc[UR8][R26.64+0x4], R4 ;  /* 0x000004041a007986 */ /* 0x0003e6000c101908 */
[C---:B------:R-:W-:Y:S01]  /*2090*/  ISETP.GE.AND P0, PT, R23.reuse, RZ, PT ;  /* 0x000000ff1700720c */ /* 0x040fe20003f06270 */
[----:B------:R2:W-:Y:S04]  /*20a0*/  STG.E desc[UR8][R18.64+0x4], R7 ;  /* 0x0000040712007986 */ /* 0x0005e8000c101908 */
[----:B------:R-:W3:Y:S08]  /*20b0*/  LDL R21, [R5+0x20] ;  /* 0x0000200005157983 */ /* 0x000ef00000100800 */
[----:B0-----:R-:W4:Y:S04]  /*20c0*/  @P0 LDG.E R6, desc[UR8][R10.64+0x4] ;  /* 0x000004080a060981 */ /* 0x001f28000c1e1900 */
[----:B------:R-:W5:Y:S04]  /*20d0*/  @!P0 LDG.E R22, desc[UR8][R10.64+0x4] ;  /* 0x000004080a168981 */ /* 0x000f68000c1e1900 */
[----:B------:R-:W2:Y:S01]  /*20e0*/  LDG.E R16, desc[UR8][R10.64] ;  /* 0x000000080a107981 */ /* 0x000ea2000c1e1900 */
[----:B------:R-:W0:Y:S02]  /*20f0*/  MUFU.RCP R20, R9 ;  /* 0x0000000900147308 */ /* 0x000e240000001000 */
[----:B0-----:R-:W-:Y:S01]  /*2100*/  FFMA R25, R20, -R9, 1 ;  /* 0x3f80000014197423 */ /* 0x001fe20000000809 */
[----:B------:R-:W-:Y:S01]  /*2110*/  BSSY.RECONVERGENT B2, `(.L_x_275) ;  /* 0x0000012000027945 */ /* 0x000fe20003800200 */
[----:B----4-:R-:W-:-:S04]  /*2120*/  @P0 ISETP.GE.AND P1, PT, R23, R6, PT ;  /* 0x000000061700020c */ /* 0x010fc80003f26270 */
[----:B------:R-:W-:Y:S01]  /*2130*/  @P0 SEL R8, R6, RZ, P1 ;  /* 0x000000ff06080207 */ /* 0x000fe20000800000 */
[----:B------:R-:W-:Y:S01]  /*2140*/  FFMA R6, R20, R25, R20 ;  /* 0x0000001914067223 */ /* 0x000fe20000000014 */
[----:B---3--:R-:W-:Y:S02]  /*2150*/  FMUL R20, R2, R21 ;  /* 0x0000001502147220 */ /* 0x008fe40000400000 */
[C---:B-1----:R-:W-:Y:S02]  /*2160*/  @P0 IADD3 R4, PT, PT, R23.reuse, -R8, RZ ;  /* 0x8000000817040210 */ /* 0x042fe40007ffe0ff */
[----:B-----5:R-:W-:Y:S01]  /*2170*/  @!P0 IADD3 R4, PT, PT, R23, R22, RZ ;  /* 0x0000001617048210 */ /* 0x020fe20007ffe0ff */
[----:B------:R-:W0:Y:S01]  /*2180*/  FCHK P0, R20, R9 ;  /* 0x0000000914007302 */ /* 0x000e220000000000 */
[----:B--2---:R-:W-:-:S04]  /*2190*/  FFMA R7, R6, R20, RZ ;  /* 0x0000001406077223 */ /* 0x004fc800000000ff */
[----:B------:R-:W-:Y:S01]  /*21a0*/  FFMA R8, R7, -R9, R20 ;  /* 0x8000000907087223 */ /* 0x000fe20000000014 */
[----:B------:R-:W-:-:S03]  /*21b0*/  IMAD R4, R16, R4, R13 ;  /* 0x0000000410047224 */ /* 0x000fc600078e020d */
[----:B------:R-:W-:Y:S01]  /*21c0*/  FFMA R11, R6, R8, R7 ;  /* 0x00000008060b7223 */ /* 0x000fe20000000007 */
[----:B0-----:R-:W-:Y:S06]  /*21d0*/  @!P0 BRA `(.L_x_276) ;  /* 0x0000000000148947 */ /* 0x001fec0003800000 */
[----:B------:R-:W-:Y:S01]  /*21e0*/  IMAD.MOV.U32 R7, RZ, RZ, R20 ;  /* 0x000000ffff077224 */ /* 0x000fe200078e0014 */
[----:B------:R-:W-:Y:S02]  /*21f0*/  MOV R6, R9 ;  /* 0x0000000900067202 */ /* 0x000fe40000000f00 */
[----:B------:R-:W-:-:S07]  /*2200*/  MOV R8, 0x2220 ;  /* 0x0000222000087802 */ /* 0x000fce0000000f00 */
[----:B------:R-:W-:Y:S05]  /*2210*/  CALL.REL.NOINC `($__internal_3_$__cuda_sm3x_div_rn_noftz_f32_slowpath) ;  /* 0x0000001800f87944 */ /* 0x000fea0003c00000 */
[----:B------:R-:W-:-:S07]  /*2220*/  MOV R11, R6 ;  /* 0x00000006000b7202 */ /* 0x000fce0000000f00 */
.L_x_276:
[----:B------:R-:W-:Y:S05]  /*2230*/  BSYNC.RECONVERGENT B2 ;  /* 0x0000000000027941 */ /* 0x000fea0003800200 */
.L_x_275:
        /* <DEDUP_REMOVED lines=8> */
[----:B------:R0:W2:Y:S01]  /*22c0*/  LDG.E R10, desc[UR8][R6.64] ;  /* 0x00000008060a7981 */ /* 0x0000a2000c1e1900 */
[----:B------:R-:W1:Y:S02]  /*22d0*/  MUFU.RCP R16, R9 ;  /* 0x0000000900107308 */ /* 0x000e640000001000 */
[----:B-1----:R-:W-:-:S04]  /*22e0*/  FFMA R3, R16, -R9, 1 ;  /* 0x3f80000010037423 */ /* 0x002fc80000000809 */
[----:B------:R-:W-:Y:S01]  /*22f0*/  FFMA R3, R16, R3, R16 ;  /* 0x0000000310037223 */ /* 0x000fe20000000010 */
[----:B------:R-:W-:Y:S01]  /*2300*/  BSSY.RECONVERGENT B2, `(.L_x_277) ;  /* 0x0000010000027945 */ /* 0x000fe20003800200 */
[----:B---3--:R-:W-:Y:S01]  /*2310*/  FMUL R16, R2, R5 ;  /* 0x0000000502107220 */ /* 0x008fe20000400000 */
[----:B----4-:R-:W-:-:S04]  /*2320*/  @P1 ISETP.GE.AND P0, PT, R21, R8, PT ;  /* 0x000000081500120c */ /* 0x010fc80003f06270 */
[----:B------:R-:W-:-:S08]  /*2330*/  @P1 SEL R8, R8, RZ, P0 ;  /* 0x000000ff08081207 */ /* 0x000fd00000000000 */
[----:B------:R-:W1:Y:S01]  /*2340*/  FCHK P0, R16, R9 ;  /* 0x0000000910007302 */ /* 0x000e620000000000 */
[----:B------:R-:W-:Y:S01]  /*2350*/  FFMA R4, R3, R16, RZ ;  /* 0x0000001003047223 */ /* 0x000fe200000000ff */
[C---:B------:R-:W-:Y:S02]  /*2360*/  @P1 IADD3 R8, PT, PT, R21.reuse, -R8, RZ ;  /* 0x8000000815081210 */ /* 0x040fe40007ffe0ff */
[----:B-----5:R-:W-:Y:S01]  /*2370*/  @!P1 IADD3 R8, PT, PT, R21, R20, RZ ;  /* 0x0000001415089210 */ /* 0x020fe20007ffe0ff */
[----:B------:R-:W-:-:S04]  /*2380*/  FFMA R5, R4, -R9, R16 ;  /* 0x8000000904057223 */ /* 0x000fc80000000010 */
[----:B0-----:R-:W-:Y:S01]  /*2390*/  FFMA R6, R3, R5, R4 ;  /* 0x0000000503067223 */ /* 0x001fe20000000004 */
[----:B--2---:R-:W-:Y:S01]  /*23a0*/  IMAD R3, R10, R8, R13 ;  /* 0x000000080a037224 */ /* 0x004fe200078e020d */
[----:B-1----:R-:W-:Y:S06]  /*23b0*/  @!P0 BRA `(.L_x_278) ;  /* 0x0000000000108947 */ /* 0x002fec0003800000 */
[----:B------:R-:W-:Y:S01]  /*23c0*/  IMAD.MOV.U32 R7, RZ, RZ, R16 ;  /* 0x000000ffff077224 */ /* 0x000fe200078e0010 */
[----:B------:R-:W-:Y:S02]  /*23d0*/  MOV R6, R9 ;  /* 0x0000000900067202 */ /* 0x000fe40000000f00 */
[----:B------:R-:W-:-:S07]  /*23e0*/  MOV R8, 0x2400 ;  /* 0x0000240000087802 */ /* 0x000fce0000000f00 */
[----:B------:R-:W-:Y:S05]  /*23f0*/  CALL.REL.NOINC `($__internal_3_$__cuda_sm3x_div_rn_noftz_f32_slowpath) ;  /* 0x0000001800807944 */ /* 0x000fea0003c00000 */
.L_x_278:
[----:B------:R-:W-:Y:S05]  /*2400*/  BSYNC.RECONVERGENT B2 ;  /* 0x0000000000027941 */ /* 0x000fea0003800200 */
.L_x_277:
[----:B------:R2:W-:Y:S01]  /*2410*/  STG.E desc[UR8][R26.64+0xc], R3 ;  /* 0x00000c031a007986 */ /* 0x0005e2000c101908 */
[----:B------:R-:W-:Y:S01]  /*2420*/  IADD3 R12, PT, PT, R12, 0x4, RZ ;  /* 0x000000040c0c7810 */ /* 0x000fe20007ffe0ff */
[----:B------:R-:W-:Y:S02]  /*2430*/  UIADD3 UR4, UPT, UPT, UR4, 0x4, URZ ;  /* 0x0000000404047890 */ /* 0x000fe4000fffe0ff */
[----:B------:R2:W-:Y:S01]  /*2440*/  STG.E desc[UR8][R18.64+0xc], R6 ;  /* 0x00000c0612007986 */ /* 0x0005e2000c101908 */
[----:B------:R-:W-:-:S13]  /*2450*/  ISETP.NE.AND P0, PT, R12, UR6, PT ;  /* 0x000000060c007c0c */ /* 0x000fda000bf05270 */
[----:B--2---:R-:W-:Y:S05]  /*2460*/  @P0 BRA `(.L_x_279) ;  /* 0xfffffff8000c0947 */ /* 0x004fea000383ffff */
[----:B------:R-:W-:-:S07]  /*2470*/  MOV R4, UR6 ;  /* 0x0000000600047c02 */ /* 0x000fce0008000f00 */
.L_x_270:
[----:B------:R-:W-:-:S09]  /*2480*/  UISETP.NE.AND UP0, UPT, UR7, URZ, UPT ;  /* 0x000000ff0700728c */ /* 0x000fd2000bf05270 */
[----:B------:R-:W-:Y:S05]  /*2490*/  BRA.U !UP0, `(.L_x_280) ;  /* 0x0000000508887547 */ /* 0x000fea000b800000 */
[----:B------:R-:W0:Y:S01]  /*24a0*/  LDC.64 R6, c[0x0][0x3a8] ;  /* 0x0000ea00ff067b82 */ /* 0x000e220000000a00 */
[----:B------:R-:W-:-:S05]  /*24b0*/  LEA R5, R4, R1, 0x2 ;  /* 0x0000000104057211 */ /* 0x000fca00078e10ff */
[----:B------:R-:W2:Y:S04]  /*24c0*/  LDL R21, [R5+0x18] ;  /* 0x0000180005157983 */ /* 0x000ea80000100800 */
[----:B0-----:R-:W3:Y:S04]  /*24d0*/  LDG.E R11, desc[UR8][R6.64+0x4] ;  /* 0x00000408060b7981 */ /* 0x001ee8000c1e1900 */
[----:B------:R0:W4:Y:S01]  /*24e0*/  LDG.E R10, desc[UR8][R6.64] ;  /* 0x00000008060a7981 */ /* 0x000122000c1e1900 */
[----:B------:R-:W-:-:S04]  /*24f0*/  IADD3 R4, PT, PT, R15, R4, RZ ;  /* 0x000000040f047210 */ /* 0x000fc80007ffe0ff */
[----:B------:R-:W-:Y:S01]  /*2500*/  ISETP.GE.AND P1, PT, R4, RZ, PT ;  /* 0x000000ff0400720c */ /* 0x000fe20003f26270 */
[----:B------:R-:W1:Y:S01]  /*2510*/  MUFU.RCP R8, R9 ;  /* 0x0000000900087308 */ /* 0x000e620000001000 */
[----:B------:R-:W-:Y:S01]  /*2520*/  UMOV UR5, UR4 ;  /* 0x0000000400057c82 */ /* 0x000fe20008000000 */
[----:B------:R-:W-:Y:S01]  /*2530*/  BSSY.RECONVERGENT B2, `(.L_x_281) ;  /* 0x0000012000027945 */ /* 0x000fe20003800200 */
[----:B-1----:R-:W-:-:S04]  /*2540*/  FFMA R3, R8, -R9, 1 ;  /* 0x3f80000008037423 */ /* 0x002fc80000000809 */
[----:B------:R-:W-:Y:S01]  /*2550*/  FFMA R3, R8, R3, R8 ;  /* 0x0000000308037223 */ /* 0x000fe20000000008 */
[----:B--2--5:R-:W-:-:S04]  /*2560*/  FMUL R21, R2, R21 ;  /* 0x0000001502157220 */ /* 0x024fc80000400000 */
[----:B---3--:R-:W-:-:S04]  /*2570*/  @P1 ISETP.GE.AND P0, PT, R4, R11, PT ;  /* 0x0000000b0400120c */ /* 0x008fc80003f06270 */
[----:B------:R-:W-:-:S08]  /*2580*/  @P1 SEL R19, R11, RZ, P0 ;  /* 0x000000ff0b131207 */ /* 0x000fd00000000000 */
[----:B------:R-:W1:Y:S01]  /*2590*/  FCHK P0, R21, R9 ;  /* 0x0000000915007302 */ /* 0x000e620000000000 */
[----:B------:R-:W-:Y:S01]  /*25a0*/  FFMA R12, R3, R21, RZ ;  /* 0x00000015030c7223 */ /* 0x000fe200000000ff */
[C---:B------:R-:W-:Y:S01]  /*25b0*/  @P1 IMAD.IADD R8, R4.reuse, 0x1, -R19 ;  /* 0x0000000104081824 */ /* 0x040fe200078e0a13 */
[----:B------:R-:W-:Y:S02]  /*25c0*/  @!P1 IADD3 R8, PT, PT, R4, R11, RZ ;  /* 0x0000000b04089210 */ /* 0x000fe40007ffe0ff */
[----:B0-----:R-:W-:-:S04]  /*25d0*/  FFMA R6, R12, -R9, R21 ;  /* 0x800000090c067223 */ /* 0x001fc80000000015 */
[----:B------:R-:W-:Y:S01]  /*25e0*/  FFMA R6, R3, R6, R12 ;  /* 0x0000000603067223 */ /* 0x000fe2000000000c */
[----:B----4-:R-:W-:Y:S01]  /*25f0*/  IMAD R3, R10, R8, R13 ;  /* 0x000000080a037224 */ /* 0x010fe200078e020d */
[----:B-1----:R-:W-:Y:S06]  /*2600*/  @!P0 BRA `(.L_x_282) ;  /* 0x0000000000108947 */ /* 0x002fec0003800000 */
[----:B------:R-:W-:Y:S02]  /*2610*/  MOV R7, R21 ;  /* 0x0000001500077202 */ /* 0x000fe40000000f00 */
[----:B------:R-:W-:Y:S02]  /*2620*/  MOV R6, R9 ;  /* 0x0000000900067202 */ /* 0x000fe40000000f00 */
[----:B------:R-:W-:-:S07]  /*2630*/  MOV R8, 0x2650 ;  /* 0x0000265000087802 */ /* 0x000fce0000000f00 */
[----:B------:R-:W-:Y:S05]  /*2640*/  CALL.REL.NOINC `($__internal_3_$__cuda_sm3x_div_rn_noftz_f32_slowpath) ;  /* 0x0000001400ec7944 */ /* 0x000fea0003c00000 */
.L_x_282:
[----:B------:R-:W-:Y:S05]  /*2650*/  BSYNC.RECONVERGENT B2 ;  /* 0x0000000000027941 */ /* 0x000fea0003800200 */
.L_x_281:
        /* <DEDUP_REMOVED lines=25> */
[----:B------:R-:W-:Y:S02]  /*27f0*/  @P1 IMAD.IADD R8, R16, 0x1, -R7 ;  /* 0x0000000110081824 */ /* 0x000fe400078e0a07 */
[----:B------:R-:W-:Y:S01]  /*2800*/  FFMA R7, R6, R20, RZ ;  /* 0x0000001406077223 */ /* 0x000fe200000000ff */
[----:B------:R-:W-:-:S03]  /*2810*/  @!P1 IADD3 R8, PT, PT, R16, R3, RZ ;  /* 0x0000000310089210 */ /* 0x000fc60007ffe0ff */
[----:B0-----:R-:W-:Y:S02]  /*2820*/  FFMA R10, R7, -R9, R20 ;  /* 0x80000009070a7223 */ /* 0x001fe40000000014 */
[----:B----4-:R-:W-:Y:S02]  /*2830*/  IMAD R3, R12, R8, R13 ;  /* 0x000000080c037224 */ /* 0x010fe400078e020d */
[----:B------:R-:W-:Y:S01]  /*2840*/  FFMA R6, R6, R10, R7 ;  /* 0x0000000a06067223 */ /* 0x000fe20000000007 */
[----:B-1----:R-:W-:Y:S06]  /*2850*/  @!P0 BRA `(.L_x_284) ;  /* 0x0000000000108947 */ /* 0x002fec0003800000 */
[----:B------:R-:W-:Y:S02]  /*2860*/  MOV R7, R20 ;  /* 0x0000001400077202 */ /* 0x000fe40000000f00 */
[----:B------:R-:W-:Y:S02]  /*2870*/  MOV R6, R9 ;  /* 0x0000000900067202 */ /* 0x000fe40000000f00 */
[----:B------:R-:W-:-:S07]  /*2880*/  MOV R8, 0x28a0 ;  /* 0x000028a000087802 */ /* 0x000fce0000000f00 */
[----:B------:R-:W-:Y:S05]  /*2890*/  CALL.REL.NOINC `($__internal_3_$__cuda_sm3x_div_rn_noftz_f32_slowpath) ;  /* 0x0000001400587944 */ /* 0x000fea0003c00000 */
.L_x_284:
[----:B------:R-:W-:Y:S05]  /*28a0*/  BSYNC.RECONVERGENT B2 ;  /* 0x0000000000027941 */ /* 0x000fea0003800200 */
.L_x_283:
[----:B------:R1:W-:Y:S01]  /*28b0*/  STG.E desc[UR8][R26.64+0x4], R3 ;  /* 0x000004031a007986 */ /* 0x0003e2000c101908 */
[----:B------:R-:W-:-:S03]  /*28c0*/  UIADD3 UR4, UPT, UPT, UR5, 0x2, URZ ;  /* 0x0000000205047890 */ /* 0x000fc6000fffe0ff */
[----:B------:R1:W-:Y:S01]  /*28d0*/  STG.E desc[UR8][R18.64+0x4], R6 ;  /* 0x0000040612007986 */ /* 0x0003e2000c101908 */
[----:B------:R-:W-:Y:S08]  /*28e0*/  BRA.U !UP0, `(.L_x_280) ;  /* 0x0000000108747547 */ /* 0x000ff0000b800000 */
[----:B-1----:R-:W0:Y:S01]  /*28f0*/  LDC.64 R6, c[0x0][0x3a8] ;  /* 0x0000ea00ff067b82 */ /* 0x002e220000000a00 */
[----:B------:R-:W2:Y:S04]  /*2900*/  LDL R5, [R5+0x20] ;  /* 0x0000200005057983 */ /* 0x000ea80000100800 */
[----:B0-----:R-:W3:Y:S04]  /*2910*/  LDG.E R8, desc[UR8][R6.64+0x4] ;  /* 0x0000040806087981 */ /* 0x001ee8000c1e1900 */
        /* <DEDUP_REMOVED lines=12> */
[C---:B------:R-:W-:Y:S01]  /*29e0*/  @P1 IADD3 R4, PT, PT, R11.reuse, -R4, RZ ;  /* 0x800000040b041210 */ /* 0x040fe20007ffe0ff */
[----:B------:R-:W-:Y:S02]  /*29f0*/  @!P1 IMAD.IADD R4, R11, 0x1, R8 ;  /* 0x000000010b049824 */ /* 0x000fe400078e0208 */
[----:B------:R-:W-:Y:S02]  /*2a00*/  FFMA R5, R2, -R9, R12 ;  /* 0x8000000902057223 */ /* 0x000fe4000000000c */
[----:B----4-:R-:W-:Y:S02]  /*2a10*/  IMAD R13, R10, R4, R13 ;  /* 0x000000040a0d7224 */ /* 0x010fe400078e020d */
[----:B------:R-:W-:Y:S01]  /*2a20*/  FFMA R6, R3, R5, R2 ;  /* 0x0000000503067223 */ /* 0x000fe20000000002 */
[----:B0-----:R-:W-:Y:S06]  /*2a30*/  @!P0 BRA `(.L_x_286) ;  /* 0x0000000000108947 */ /* 0x001fec0003800000 */
[----:B------:R-:W-:Y:S02]  /*2a40*/  MOV R7, R12 ;  /* 0x0000000c00077202 */ /* 0x000fe40000000f00 */
[----:B------:R-:W-:Y:S02]  /*2a50*/  MOV R6, R9 ;  /* 0x0000000900067202 */ /* 0x000fe40000000f00 */
[----:B------:R-:W-:-:S07]  /*2a60*/  MOV R8, 0x2a80 ;  /* 0x00002a8000087802 */ /* 0x000fce0000000f00 */
[----:B------:R-:W-:Y:S05]  /*2a70*/  CALL.REL.NOINC `($__internal_3_$__cuda_sm3x_div_rn_noftz_f32_slowpath) ;  /* 0x0000001000e07944 */ /* 0x000fea0003c00000 */
.L_x_286:
[----:B------:R-:W-:Y:S05]  /*2a80*/  BSYNC.RECONVERGENT B2 ;  /* 0x0000000000027941 */ /* 0x000fea0003800200 */
.L_x_285:
[----:B------:R2:W-:Y:S01]  /*2a90*/  STG.E desc[UR8][R26.64+0x8], R13 ;  /* 0x0000080d1a007986 */ /* 0x0005e2000c101908 */
[----:B------:R-:W-:-:S03]  /*2aa0*/  UIADD3 UR4, UPT, UPT, UR5, 0x3, URZ ;  /* 0x0000000305047890 */ /* 0x000fc6000fffe0ff */
[----:B------:R2:W-:Y:S09]  /*2ab0*/  STG.E desc[UR8][R18.64+0x8], R6 ;  /* 0x0000080612007986 */ /* 0x0005f2000c101908 */
.L_x_280:
[----:B------:R-:W3:Y:S02]  /*2ac0*/  LDCU UR10, c[0x0][0x3c0] ;  /* 0x00007800ff0a77ac */ /* 0x000ee40008000800 */
[----:B---3--:R-:W-:-:S13]  /*2ad0*/  ISETP.NE.AND P0, PT, R14, UR10, PT ;  /* 0x0000000a0e007c0c */ /* 0x008fda000bf05270 */
[----:B------:R-:W-:Y:S05]  /*2ae0*/  @!P0 EXIT ;  /* 0x000000000000894d */ /* 0x000fea0003800000 */
[----:B------:R-:W-:Y:S01]  /*2af0*/  IADD3 R14, PT, PT, R14, 0x1, RZ ;  /* 0x000000010e0e7810 */ /* 0x000fe20007ffe0ff */
[----:B------:R-:W-:Y:S06]  /*2b00*/  BRA `(.L_x_287) ;  /* 0xfffffff000207947 */ /* 0x000fec000383ffff */
.L_x_269:
[----:B------:R-:W0:Y:S02]  /*2b10*/  LDCU UR4, c[0x0][0x3c0] ;  /* 0x00007800ff0477ac */ /* 0x000e240008000800 */
[----:B0-----:R-:W-:-:S13]  /*2b20*/  ISETP.LE.AND P0, PT, RZ, UR4, PT ;  /* 0x00000004ff007c0c */ /* 0x001fda000bf03270 */
[----:B------:R-:W-:Y:S05]  /*2b30*/  @!P0 EXIT ;  /* 0x000000000000894d */ /* 0x000fea0003800000 */
[----:B-1234-:R-:W2:Y:S04]  /*2b40*/  LDL.64 R2, [R1+0x48] ;  /* 0x0000480001027983 */ /* 0x01eea80000100a00 */
[----:B------:R-:W3:Y:S01]  /*2b50*/  LDL R5, [R1+0x50] ;  /* 0x0000500001057983 */ /* 0x000ee20000100800 */
[----:B------:R-:W-:Y:S01]  /*2b60*/  USHF.R.U32.HI UR7, URZ, 0x1, UR4 ;  /* 0x00000001ff077899 */ /* 0x000fe20008011604 */
[----:B------:R-:W-:Y:S01]  /*2b70*/  IMAD.MOV.U32 R4, RZ, RZ, RZ ;  /* 0x000000ffff047224 */ /* 0x000fe200078e00ff */
[----:B------:R-:W-:-:S04]  /*2b80*/  UIADD3 UR4, UPT, UPT, UR4, 0x1, URZ ;  /* 0x0000000104047890 */ /* 0x000fc8000fffe0ff */
[----:B------:R-:W-:-:S03]  /*2b90*/  ULOP3.LUT UR6, UR4, 0xfffffffc, URZ, 0xc0, !UPT ;  /* 0xfffffffc04067892 */ /* 0x000fc6000f8ec0ff */
[----:B------:R-:W-:Y:S01]  /*2ba0*/  UMOV UR4, URZ ;  /* 0x000000ff00047c82 */ /* 0x000fe20008000000 */
[----:B--2---:R-:W-:Y:S02]  /*2bb0*/  IADD3 R0, PT, PT, R2, -UR7, RZ ;  /* 0x8000000702007c10 */ /* 0x004fe4000fffe0ff */
[----:B------:R-:W-:Y:S01]  /*2bc0*/  IADD3 R2, PT, PT, R3, -UR7, RZ ;  /* 0x8000000703027c10 */ /* 0x000fe2000fffe0ff */
[----:B------:R-:W-:Y:S01]  /*2bd0*/  IMAD R3, R12, UR5, RZ ;  /* 0x000000050c037c24 */ /* 0x000fe2000f8e02ff */
[----:B---3--:R-:W-:-:S07]  /*2be0*/  IADD3 R5, PT, PT, R5, -UR7, RZ ;  /* 0x8000000705057c10 */ /* 0x008fce000fffe0ff */
.L_x_306:
[----:B012---:R-:W0:Y:S01]  /*2bf0*/  LDC.64 R6, c[0x0][0x3a8] ;  /* 0x0000ea00ff067b82 */ /* 0x007e220000000a00 */
[----:B------:R-:W-:-:S06]  /*2c00*/  LEA R12, R4, R1, 0x2 ;  /* 0x00000001040c7211 */ /* 0x000fcc00078e10ff */
[----:B------:R-:W5:Y:S04]  /*2c10*/  LDL R12, [R12] ;  /* 0x000000000c0c7983 */ /* 0x000f680000100800 */
[----:B0-----:R-:W2:Y:S01]  /*2c20*/  LDG.E R6, desc[UR8][R6.64] ;  /* 0x0000000806067981 */ /* 0x001ea2000c1e1900 */
[----:B------:R-:W-:-:S04]  /*2c30*/  IADD3 R11, PT, PT, R0, R4, RZ ;  /* 0x00000004000b7210 */ /* 0x000fc80007ffe0ff */
[----:B------:R-:W-:Y:S01]  /*2c40*/  ISETP.GT.AND P0, PT, R11, -0x1, PT ;  /* 0xffffffff0b00780c */ /* 0x000fe20003f04270 */
[----:B------:R-:W-:-:S12]  /*2c50*/  HFMA2 R14, -RZ, RZ, 0, 0 ;  /* 0x00000000ff0e7431 */ /* 0x000fd800000001ff */
[----:B--2---:R-:W-:-:S04]  /*2c60*/  @P0 ISETP.GE.AND P1, PT, R11, R6, PT ;  /* 0x000000060b00020c */ /* 0x004fc80003f26270 */
[----:B------:R-:W-:Y:S02]  /*2c70*/  @P0 SEL R8, R6, RZ, P1 ;  /* 0x000000ff06080207 */ /* 0x000fe40000800000 */
[----:B------:R-:W-:-:S03]  /*2c80*/  @!P0 IADD3 R13, PT, PT, R11, R6, RZ ;  /* 0x000000060b0d8210 */ /* 0x000fc60007ffe0ff */
[----:B------:R-:W-:-:S07]  /*2c90*/  @P0 IMAD.IADD R13, R11, 0x1, -R8 ;  /* 0x000000010b0d0824 */ /* 0x000fce00078e0a08 */
.L_x_305:
[----:B012---:R-:W0:Y:S01]  /*2ca0*/  LDC.64 R6, c[0x0][0x3a8] ;  /* 0x0000ea00ff067b82 */ /* 0x007e220000000a00 */
[----:B------:R-:W-:Y:S01]  /*2cb0*/  LEA R10, R14, R1, 0x2 ;  /* 0x000000010e0a7211 */ /* 0x000fe200078e10ff */
[----:B------:R-:W1:Y:S04]  /*2cc0*/  LDCU UR5, c[0x0][0x3c0] ;  /* 0x00007800ff0577ac */ /* 0x000e680008000800 */
[----:B------:R-:W2:Y:S04]  /*2cd0*/  LDL R11, [R10+0x18] ;  /* 0x000018000a0b7983 */ /* 0x000ea80000100800 */
[----:B0-----:R-:W3:Y:S01]  /*2ce0*/  LDG.E R6, desc[UR8][R6.64+0x4] ;  /* 0x0000040806067981 */ /* 0x001ee2000c1e1900 */
[----:B------:R-:W-:-:S04]  /*2cf0*/  IADD3 R17, PT, PT, R2, R14, RZ ;  /* 0x0000000e02117210 */ /* 0x000fc80007ffe0ff */
[----:B------:R-:W-:Y:S01]  /*2d00*/  ISETP.GT.AND P0, PT, R17, -0x1, PT ;  /* 0xffffffff1100780c */ /* 0x000fe20003f04270 */
[----:B-1----:R-:W-:Y:S01]  /*2d10*/  UISETP.GE.U32.AND UP0, UPT, UR5, 0x3, UPT ;  /* 0x000000030500788c */ /* 0x002fe2000bf06070 */
[----:B------:R-:W-:Y:S01]  /*2d20*/  MOV R18, RZ ;  /* 0x000000ff00127202 */ /* 0x000fe20000000f00 */
[----:B--2--5:R-:W-:-:S10]  /*2d30*/  FMUL R20, R12, R11 ;  /* 0x0000000b0c147220 */ /* 0x024fd40000400000 */
[----:B---3--:R-:W-:-:S04]  /*2d40*/  @P0 ISETP.GE.AND P1, PT, R17, R6, PT ;  /* 0x000000061100020c */ /* 0x008fc80003f26270 */
[----:B------:R-:W-:Y:S02]  /*2d50*/  @P0 SEL R8, R6, RZ, P1 ;  /* 0x000000ff06080207 */ /* 0x000fe40000800000 */
[C---:B------:R-:W-:Y:S02]  /*2d60*/  @!P0 IADD3 R15, PT, PT, R17.reuse, R6, RZ ;  /* 0x00000006110f8210 */ /* 0x040fe40007ffe0ff */
[----:B------:R-:W-:Y:S01]  /*2d70*/  @P0 IADD3 R15, PT, PT, R17, -R8, RZ ;  /* 0x80000008110f0210 */ /* 0x000fe20007ffe0ff */
[----:B------:R-:W-:Y:S06]  /*2d80*/  BRA.U !UP0, `(.L_x_288) ;  /* 0x0000000908287547 */ /* 0x000fec000b800000 */
[----:B------:R-:W-:-:S07]  /*2d90*/  IMAD.MOV.U32 R22, RZ, RZ, RZ ;  /* 0x000000ffff167224 */ /* 0x000fce00078e00ff */
.L_x_297:
[----:B------:R-:W0:Y:S01]  /*2da0*/  LDC.64 R10, c[0x0][0x3a8] ;  /* 0x0000ea00ff0a7b82 */ /* 0x000e220000000a00 */
[----:B------:R-:W-:-:S05]  /*2db0*/  LEA R26, R22, R1, 0x2 ;  /* 0x00000001161a7211 */ /* 0x000fca00078e10ff */
[----:B------:R-:W2:Y:S04]  /*2dc0*/  LDL R17, [R26+0x30] ;  /* 0x000030001a117983 */ /* 0x000ea80000100800 */
[----:B0-----:R-:W3:Y:S04]  /*2dd0*/  LDG.E R8, desc[UR8][R10.64+0x8] ;  /* 0x000008080a087981 */ /* 0x001ee8000c1e1900 */
[----:B------:R-:W4:Y:S04]  /*2de0*/  LDG.E R7, desc[UR8][R10.64+0x4] ;  /* 0x000004080a077981 */ /* 0x000f28000c1e1900 */
[----:B------:R0:W5:Y:S01]  /*2df0*/  LDG.E R27, desc[UR8][R10.64] ;  /* 0x000000080a1b7981 */ /* 0x000162000c1e1900 */
[----:B------:R-:W-:-:S04]  /*2e00*/  IADD3 R25, PT, PT, R5, R22, RZ ;  /* 0x0000001605197210 */ /* 0x000fc80007ffe0ff */
[----:B------:R-:W-:Y:S01]  /*2e10*/  ISETP.GT.AND P0, PT, R25, -0x1, PT ;  /* 0xffffffff1900780c */ /* 0x000fe20003f04270 */
[----:B------:R-:W1:Y:S01]  /*2e20*/  MUFU.RCP R6, R9 ;  /* 0x0000000900067308 */ /* 0x000e620000001000 */
[----:B------:R-:W-:Y:S01]  /*2e30*/  BSSY.RECONVERGENT B2, `(.L_x_289) ;  /* 0x0000014000027945 */ /* 0x000fe20003800200 */
[----:B-1----:R-:W-:-:S04]  /*2e40*/  FFMA R19, R6, -R9, 1 ;  /* 0x3f80000006137423 */ /* 0x002fc80000000809 */
[----:B------:R-:W-:Y:S01]  /*2e50*/  FFMA R6, R6, R19, R6 ;  /* 0x0000001306067223 */ /* 0x000fe20000000006 */
[----:B--2---:R-:W-:-:S05]  /*2e60*/  FMUL R18, R20, R17 ;  /* 0x0000001114127220 */ /* 0x004fca0000400000 */
        /* <DEDUP_REMOVED lines=11> */
[----:B------:R-:W-:Y:S01]  /*2f20*/  MOV R7, R18 ;  /* 0x0000001200077202 */ /* 0x000fe20000000f00 */
[----:B------:R-:W-:Y:S01]  /*2f30*/  IMAD.MOV.U32 R6, RZ, RZ, R9 ;  /* 0x000000ffff067224 */ /* 0x000fe200078e0009 */
[----:B------:R-:W-:-:S07]  /*2f40*/  MOV R8, 0x2f60 ;  /* 0x00002f6000087802 */ /* 0x000fce0000000f00 */
[----:B------:R-:W-:Y:S05]  /*2f50*/  CALL.REL.NOINC `($__internal_3_$__cuda_sm3x_div_rn_noftz_f32_slowpath) ;  /* 0x0000000c00a87944 */ /* 0x000fea0003c00000 */
[----:B------:R-:W-:-:S07]  /*2f60*/  MOV R11, R6 ;  /* 0x00000006000b7202 */ /* 0x000fce0000000f00 */
.L_x_290:
[----:B------:R-:W-:Y:S05]  /*2f70*/  BSYNC.RECONVERGENT B2 ;  /* 0x0000000000027941 */ /* 0x000fea0003800200 */
.L_x_289:
        /* <DEDUP_REMOVED lines=8> */
[----:B------:R-:W-:Y:S01]  /*3000*/  STG.E desc[UR8][R16.64], R27 ;  /* 0x0000001b10007986 */ /* 0x000fe2000c101908 */
[----:B-1----:R-:W-:-:S05]  /*3010*/  IMAD.WIDE R18, R21, 0x4, R18 ;  /* 0x0000000415127825 */ /* 0x002fca00078e0212 */
[----:B------:R0:W-:Y:S04]  /*3020*/  STG.E desc[UR8][R18.64], R11 ;  /* 0x0000000b12007986 */ /* 0x0001e8000c101908 */
[----:B---3--:R-:W3:Y:S04]  /*3030*/  @P0 LDG.E R8, desc[UR8][R6.64+0x8] ;  /* 0x0000080806080981 */ /* 0x008ee8000c1e1900 */
[----:B------:R-:W4:Y:S04]  /*3040*/  @!P0 LDG.E R24, desc[UR8][R6.64+0x8] ;  /* 0x0000080806188981 */ /* 0x000f28000c1e1900 */
[----:B------:R-:W5:Y:S04]  /*3050*/  LDG.E R21, desc[UR8][R6.64+0x4] ;  /* 0x0000040806157981 */ /* 0x000f68000c1e1900 */
[----:B------:R1:W5:Y:S01]  /*3060*/  LDG.E R23, desc[UR8][R6.64] ;  /* 0x0000000806177981 */ /* 0x000362000c1e1900 */
[----:B------:R-:W0:Y:S01]  /*3070*/  MUFU.RCP R28, R9 ;  /* 0x00000009001c7308 */ /* 0x000e220000001000 */
[----:B------:R-:W-:Y:S01]  /*3080*/  BSSY.RECONVERGENT B2, `(.L_x_291) ;  /* 0x0000014000027945 */ /* 0x000fe20003800200 */
[----:B0-----:R-:W-:Y:S01]  /*3090*/  FFMA R11, R28, -R9, 1 ;  /* 0x3f8000001c0b7423 */ /* 0x001fe20000000809 */
[----:B---3--:R-:W-:-:S04]  /*30a0*/  @P0 ISETP.GE.AND P1, PT, R31, R8, PT ;  /* 0x000000081f00020c */ /* 0x008fc80003f26270 */
[----:B------:R-:W-:-:S04]  /*30b0*/  @P0 SEL R8, R8, RZ, P1 ;  /* 0x000000ff08080207 */ /* 0x000fc80000800000 */
[C---:B------:R-:W-:Y:S02]  /*30c0*/  @P0 IADD3 R10, PT, PT, R31.reuse, -R8, RZ ;  /* 0x800000081f0a0210 */ /* 0x040fe40007ffe0ff */
[----:B----4-:R-:W-:Y:S01]  /*30d0*/  @!P0 IADD3 R10, PT, PT, R31, R24, RZ ;  /* 0x000000181f0a8210 */ /* 0x010fe20007ffe0ff */
[----:B--2---:R-:W-:-:S04]  /*30e0*/  FMUL R24, R20, R29 ;  /* 0x0000001d14187220 */ /* 0x004fc80000400000 */
[----:B------:R-:W0:Y:S01]  /*30f0*/  FCHK P0, R24, R9 ;  /* 0x0000000918007302 */ /* 0x000e220000000000 */
[----:B------:R-:W-:-:S04]  /*3100*/  FFMA R8, R28, R11, R28 ;  /* 0x0000000b1c087223 */ /* 0x000fc8000000001c */
[----:B------:R-:W-:Y:S01]  /*3110*/  FFMA R11, R8, R24, RZ ;  /* 0x00000018080b7223 */ /* 0x000fe200000000ff */
[----:B-----5:R-:W-:-:S03]  /*3120*/  IMAD R10, R21, R10, R15 ;  /* 0x0000000a150a7224 */ /* 0x020fc600078e020f */
[----:B-1----:R-:W-:Y:S01]  /*3130*/  FFMA R6, R11, -R9, R24 ;  /* 0x800000090b067223 */ /* 0x002fe20000000018 */
        /* <DEDUP_REMOVED lines=8> */
.L_x_292:
[----:B------:R-:W-:Y:S05]  /*31c0*/  BSYNC.RECONVERGENT B2 ;  /* 0x0000000000027941 */ /* 0x000fea0003800200 */
.L_x_291:
[----:B------:R-:W0:Y:S01]  /*31d0*/  LDC.64 R6, c[0x0][0x3a8] ;  /* 0x0000ea00ff067b82 */ /* 0x000e220000000a00 */
[----:B------:R-:W-:Y:S01]  /*31e0*/  IADD3 R31, PT, PT, R25, 0x2, RZ ;  /* 0x00000002191f7810 */ /* 0x000fe20007ffe0ff */
[----:B------:R-:W-:Y:S03]  /*31f0*/  STG.E desc[UR8][R16.64+0x4], R27 ;  /* 0x0000041b10007986 */ /* 0x000fe6000c101908 */
[C---:B------:R-:W-:Y:S01]  /*3200*/  ISETP.GE.AND P0, PT, R31.reuse, RZ, PT ;  /* 0x000000ff1f00720c */ /* 0x040fe20003f06270 */
[----:B------:R1:W-:Y:S04]  /*3210*/  STG.E desc[UR8][R18.64+0x4], R11 ;  /* 0x0000040b12007986 */ /* 0x0003e8000c101908 */
[----:B------:R-:W2:Y:S08]  /*3220*/  LDL R29, [R26+0x38] ;  /* 0x000038001a1d7983 */ /* 0x000eb00000100800 */
[----:B0-----:R-:W3:Y:S04]  /*3230*/  @P0 LDG.E R8, desc[UR8][R6.64+0x8] ;  /* 0x0000080806080981 */ /* 0x001ee8000c1e1900 */
[----:B------:R-:W4:Y:S04]  /*3240*/  @!P0 LDG.E R24, desc[UR8][R6.64+0x8] ;  /* 0x0000080806188981 */ /* 0x000f28000c1e1900 */
[----:B------:R-:W5:Y:S04]  /*3250*/  LDG.E R21, desc[UR8][R6.64+0x4] ;  /* 0x0000040806157981 */ /* 0x000f68000c1e1900 */
[----:B------:R0:W5:Y:S01]  /*3260*/  LDG.E R23, desc[UR8][R6.64] ;  /* 0x0000000806177981 */ /* 0x000162000c1e1900 */
[----:B------:R-:W1:Y:S01]  /*3270*/  MUFU.RCP R28, R9 ;  /* 0x00000009001c7308 */ /* 0x000e620000001000 */
[----:B------:R-:W-:Y:S01]  /*3280*/  BSSY.RECONVERGENT B2, `(.L_x_293) ;  /* 0x0000014000027945 */ /* 0x000fe20003800200 */
[----:B-1----:R-:W-:Y:S01]  /*3290*/  FFMA R11, R28, -R9, 1 ;  /* 0x3f8000001c0b7423 */ /* 0x002fe20000000809 */
[----:B---3--:R-:W-:-:S04]  /*32a0*/  @P0 ISETP.GE.AND P1, PT, R31, R8, PT ;  /* 0x000000081f00020c */ /* 0x008fc80003f26270 */
[----:B------:R-:W-:-:S04]  /*32b0*/  @P0 SEL R8, R8, RZ, P1 ;  /* 0x000000ff08080207 */ /* 0x000fc80000800000 */
[C---:B------:R-:W-:Y:S02]  /*32c0*/  @P0 IADD3 R10, PT, PT, R31.reuse, -R8, RZ ;  /* 0x800000081f0a0210 */ /* 0x040fe40007ffe0ff */
[----:B----4-:R-:W-:Y:S01]  /*32d0*/  @!P0 IADD3 R10, PT, PT, R31, R24, RZ ;  /* 0x000000181f0a8210 */ /* 0x010fe20007ffe0ff */
[----:B--2---:R-:W-:-:S04]  /*32e0*/  FMUL R24, R20, R29 ;  /* 0x0000001d14187220 */ /* 0x004fc80000400000 */
[----:B------:R-:W1:Y:S01]  /*32f0*/  FCHK P0, R24, R9 ;  /* 0x0000000918007302 */ /* 0x000e620000000000 */
[----:B------:R-:W-:-:S04]  /*3300*/  FFMA R8, R28, R11, R28 ;  /* 0x0000000b1c087223 */ /* 0x000fc8000000001c */
[----:B------:R-:W-:Y:S01]  /*3310*/  FFMA R11, R8, R24, RZ ;  /* 0x00000018080b7223 */ /* 0x000fe200000000ff */
[----:B-----5:R-:W-:-:S03]  /*3320*/  IMAD R10, R21, R10, R15 ;  /* 0x0000000a150a7224 */ /* 0x020fc600078e020f */
[----:B0-----:R-:W-:Y:S01]  /*3330*/  FFMA R6, R11, -R9, R24 ;  /* 0x800000090b067223 */ /* 0x001fe20000000018 */
[----:B------:R-:W-:-:S03]  /*3340*/  IMAD R27, R10, R23, R13 ;  /* 0x000000170a1b7224 */ /* 0x000fc600078e020d */
[----:B------:R-:W-:Y:S01]  /*3350*/  FFMA R11, R8, R6, R11 ;  /* 0x00000006080b7223 */ /* 0x000fe2000000000b */
[----:B-1----:R-:W-:Y:S06]  /*3360*/  @!P0 BRA `(.L_x_294) ;  /* 0x0000000000148947 */ /* 0x002fec0003800000 */
[----:B------:R-:W-:Y:S01]  /*3370*/  IMAD.MOV.U32 R7, RZ, RZ, R24 ;  /* 0x000000ffff077224 */ /* 0x000fe200078e0018 */
[----:B------:R-:W-:Y:S02]  /*3380*/  MOV R6, R9 ;  /* 0x0000000900067202 */ /* 0x000fe40000000f00 */
[----:B------:R-:W-:-:S07]  /*3390*/  MOV R8, 0x33b0 ;  /* 0x000033b000087802 */ /* 0x000fce0000000f00 */
[----:B------:R-:W-:Y:S05]  /*33a0*/  CALL.REL.NOINC `($__internal_3_$__cuda_sm3x_div_rn_noftz_f32_slowpath) ;  /* 0x0000000800947944 */ /* 0x000fea0003c00000 */
[----:B------:R-:W-:-:S07]  /*33b0*/  MOV R11, R6 ;  /* 0x00000006000b7202 */ /* 0x000fce0000000f00 */
.L_x_294:
[----:B------:R-:W-:Y:S05]  /*33c0*/  BSYNC.RECONVERGENT B2 ;  /* 0x0000000000027941 */ /* 0x000fea0003800200 */
.L_x_293:
        /* <DEDUP_REMOVED lines=20> */
[----:B------:R-:W-:-:S03]  /*3510*/  FFMA R11, R8, R24, RZ ;  /* 0x00000018080b7223 */ /* 0x000fc600000000ff */
[----:B-----5:R-:W-:Y:S02]  /*3520*/  IMAD R10, R21, R10, R15 ;  /* 0x0000000a150a7224 */ /* 0x020fe400078e020f */
[----:B0-----:R-:W-:Y:S02]  /*3530*/  FFMA R6, R11, -R9, R24 ;  /* 0x800000090b067223 */ /* 0x001fe40000000018 */
[----:B------:R-:W-:Y:S02]  /*3540*/  IMAD R25, R10, R25, R13 ;  /* 0x000000190a197224 */ /* 0x000fe400078e020d */
[----:B------:R-:W-:Y:S01]  /*3550*/  FFMA R6, R8, R6, R11 ;  /* 0x0000000608067223 */ /* 0x000fe2000000000b */
[----:B-1----:R-:W-:Y:S06]  /*3560*/  @!P0 BRA `(.L_x_296) ;  /* 0x0000000000108947 */ /* 0x002fec0003800000 */
[----:B------:R-:W-:Y:S01]  /*3570*/  IMAD.MOV.U32 R7, RZ, RZ, R24 ;  /* 0x000000ffff077224 */ /* 0x000fe200078e0018 */
[----:B------:R-:W-:Y:S02]  /*3580*/  MOV R6, R9 ;  /* 0x0000000900067202 */ /* 0x000fe40000000f00 */
[----:B------:R-:W-:-:S07]  /*3590*/  MOV R8, 0x35b0 ;  /* 0x000035b000087802 */ /* 0x000fce0000000f00 */
[----:B------:R-:W-:Y:S05]  /*35a0*/  CALL.REL.NOINC `($__internal_3_$__cuda_sm3x_div_rn_noftz_f32_slowpath) ;  /* 0x0000000800147944 */ /* 0x000fea0003c00000 */
.L_x_296:
[----:B------:R-:W-:Y:S05]  /*35b0*/  BSYNC.RECONVERGENT B2 ;  /* 0x0000000000027941 */ /* 0x000fea0003800200 */
.L_x_295:
[----:B------:R0:W-:Y:S01]  /*35c0*/  STG.E desc[UR8][R16.64+0xc], R25 ;  /* 0x00000c1910007986 */ /* 0x0001e2000c101908 */
[----:B------:R-:W-:Y:S01]  /*35d0*/  IADD3 R22, PT, PT, R22, 0x4, RZ ;  /* 0x0000000416167810 */ /* 0x000fe20007ffe0ff */
[----:B------:R-:W-:Y:S02]  /*35e0*/  UIADD3 UR4, UPT, UPT, UR4, 0x4, URZ ;  /* 0x0000000404047890 */ /* 0x000fe4000fffe0ff */
[----:B------:R0:W-:Y:S01]  /*35f0*/  STG.E desc[UR8][R18.64+0xc], R6 ;  /* 0x00000c0612007986 */ /* 0x0001e2000c101908 */
[----:B------:R-:W-:-:S13]  /*3600*/  ISETP.NE.AND P0, PT, R22, UR6, PT ;  /* 0x0000000616007c0c */ /* 0x000fda000bf05270 */
[----:B0-----:R-:W-:Y:S05]  /*3610*/  @P0 BRA `(.L_x_297) ;  /* 0xfffffff400e00947 */ /* 0x001fea000383ffff */
[----:B------:R-:W-:-:S07]  /*3620*/  MOV R18, UR6 ;  /* 0x0000000600127c02 */ /* 0x000fce0008000f00 */
.L_x_288:
[----:B------:R-:W0:Y:S02]  /*3630*/  LDCU UR5, c[0x0][0x3c0] ;  /* 0x00007800ff0577ac */ /* 0x000e240008000800 */
[----:B0-----:R-:W-:-:S04]  /*3640*/  UIADD3 UR5, UPT, UPT, UR5, 0x1, URZ ;  /* 0x0000000105057890 */ /* 0x001fc8000fffe0ff */
[----:B------:R-:W-:-:S09]  /*3650*/  ULOP3.LUT UP0, URZ, UR5, 0x3, URZ, 0xc0, !UPT ;  /* 0x0000000305ff7892 */ /* 0x000fd2000f80c0ff */
[----:B------:R-:W-:Y:S05]  /*3660*/  BRA.U !UP0, `(.L_x_298) ;  /* 0x0000000508c47547 */ /* 0x000fea000b800000 */
[----:B------:R-:W0:Y:S01]  /*3670*/  LDC.64 R10, c[0x0][0x3a8] ;  /* 0x0000ea00ff0a7b82 */ /* 0x000e220000000a00 */
[----:B------:R-:W-:-:S05]  /*3680*/  LEA R19, R18, R1, 0x2 ;  /* 0x0000000112137211 */ /* 0x000fca00078e10ff */
[----:B------:R-:W2:Y:S04]  /*3690*/  LDL R23, [R19+0x30] ;  /* 0x0000300013177983 */ /* 0x000ea80000100800 */
[----:B0-----:R-:W3:Y:S04]  /*36a0*/  LDG.E R7, desc[UR8][R10.64+0x8] ;  /* 0x000008080a077981 */ /* 0x001ee8000c1e1900 */
[----:B------:R-:W4:Y:S04]  /*36b0*/  LDG.E R16, desc[UR8][R10.64+0x4] ;  /* 0x000004080a107981 */ /* 0x000f28000c1e1900 */
[----:B------:R-:W5:Y:S01]  /*36c0*/  LDG.E R21, desc[UR8][R10.64] ;  /* 0x000000080a157981 */ /* 0x000f62000c1e1900 */
[----:B------:R-:W-:-:S04]  /*36d0*/  IADD3 R18, PT, PT, R5, R18, RZ ;  /* 0x0000001205127210 */ /* 0x000fc80007ffe0ff */
[----:B------:R-:W-:Y:S01]  /*36e0*/  ISETP.GE.AND P0, PT, R18, RZ, PT ;  /* 0x000000ff1200720c */ /* 0x000fe20003f06270 */
[----:B------:R-:W0:Y:S01]  /*36f0*/  MUFU.RCP R6, R9 ;  /* 0x0000000900067308 */ /* 0x000e220000001000 */
[----:B------:R-:W-:Y:S01]  /*3700*/  ULOP3.LUT UR5, UR5, 0x3, URZ, 0xc0, !UPT ;  /* 0x0000000305057892 */ /* 0x000fe2000f8ec0ff */
[----:B------:R-:W-:Y:S03]  /*3710*/  BSSY.RECONVERGENT B2, `(.L_x_299) ;  /* 0x0000016000027945 */ /* 0x000fe60003800200 */
[----:B------:R-:W-:Y:S01]  /*3720*/  UISETP.NE.AND UP0, UPT, UR5, 0x1, UPT ;  /* 0x000000010500788c */ /* 0x000fe2000bf05270 */
[----:B0-----:R-:W-:-:S04]  /*3730*/  FFMA R25, R6, -R9, 1 ;  /* 0x3f80000006197423 */ /* 0x001fc80000000809 */
[----:B------:R-:W-:Y:S01]  /*3740*/  FFMA R6, R6, R25, R6 ;  /* 0x0000001906067223 */ /* 0x000fe20000000006 */
[----:B------:R-:W-:Y:S01]  /*3750*/  UMOV UR5, UR4 ;  /* 0x0000000400057c82 */ /* 0x000fe20008000000 */
[----:B--2---:R-:W-:Y:S01]  /*3760*/  FMUL R22, R20, R23 ;  /* 0x0000001714167220 */ /* 0x004fe20000400000 */
[----:B---3--:R-:W-:-:S04]  /*3770*/  @P0 ISETP.GE.AND P1, PT, R18, R7, PT ;  /* 0x000000071200020c */ /* 0x008fc80003f26270 */
[----:B------:R-:W-:-:S05]  /*3780*/  @P0 SEL R17, R7, RZ, P1 ;  /* 0x000000ff07110207 */ /* 0x000fca0000800000 */
[C---:B------:R-:W-:Y:S01]  /*3790*/  @P0 IMAD.IADD R8, R18.reuse, 0x1, -R17 ;  /* 0x0000000112080824 */ /* 0x040fe200078e0a11 */
        /* <DEDUP_REMOVED lines=11> */
[----:B------:R-:W-:Y:S05]  /*3850*/  CALL.REL.NOINC `($__internal_3_$__cuda_sm3x_div_rn_noftz_f32_slowpath) ;  /* 0x0000000400687944 */ /* 0x000fea0003c00000 */
[----:B------:R-:W-:-:S07]  /*3860*/  MOV R21, R6 ;  /* 0x0000000600157202 */ /* 0x000fce0000000f00 */
.L_x_300:
[----:B------:R-:W-:Y:S05]  /*3870*/  BSYNC.RECONVERGENT B2 ;  /* 0x0000000000027941 */ /* 0x000fea0003800200 */
.L_x_299:
[----:B------:R-:W0:Y:S01]  /*3880*/  LDC.64 R10, c[0x0][0x398] ;  /* 0x0000e600ff0a7b82 */ /* 0x000e220000000a00 */
[----:B------:R-:W-:Y:S01]  /*3890*/  IADD3 R17, PT, PT, R3, UR4, RZ ;  /* 0x0000000403117c10 */ /* 0x000fe2000fffe0ff */
[----:B------:R-:W-:-:S06]  /*38a0*/  UIADD3 UR4, UPT, UPT, UR4, 0x1, URZ ;  /* 0x0000000104047890 */ /* 0x000fcc000fffe0ff */
[----:B------:R-:W1:Y:S01]  /*38b0*/  LDC.64 R6, c[0x0][0x388] ;  /* 0x0000e200ff067b82 */ /* 0x000e620000000a00 */
[----:B0-----:R-:W-:-:S05]  /*38c0*/  IMAD.WIDE R10, R17, 0x4, R10 ;  /* 0x00000004110a7825 */ /* 0x001fca00078e020a */
[----:B------:R0:W-:Y:S01]  /*38d0*/  STG.E desc[UR8][R10.64], R16 ;  /* 0x000000100a007986 */ /* 0x0001e2000c101908 */
[----:B-1----:R-:W-:-:S05]  /*38e0*/  IMAD.WIDE R6, R17, 0x4, R6 ;  /* 0x0000000411067825 */ /* 0x002fca00078e0206 */
[----:B------:R0:W-:Y:S01]  /*38f0*/  STG.E desc[UR8][R6.64], R21 ;  /* 0x0000001506007986 */ /* 0x0001e2000c101908 */
[----:B------:R-:W-:Y:S05]  /*3900*/  BRA.U !UP0, `(.L_x_298) ;  /* 0x00000005081c7547 */ /* 0x000fea000b800000 */
[----:B0-----:R-:W0:Y:S01]  /*3910*/  LDC.64 R6, c[0x0][0x3a8] ;  /* 0x0000ea00ff067b82 */ /* 0x001e220000000a00 */
[----:B------:R-:W2:Y:S01]  /*3920*/  LDL R21, [R19+0x34] ;  /* 0x0000340013157983 */ /* 0x000ea20000100800 */
[----:B------:R-:W-:Y:S01]  /*3930*/  VIADD R23, R18, 0x1 ;  /* 0x0000000112177836 */ /* 0x000fe20000000000 */
[----:B------:R-:W1:Y:S01]  /*3940*/  MUFU.RCP R24, R9 ;  /* 0x0000000900187308 */ /* 0x000e620000001000 */
[----:B------:R-:W3:Y:S01]  /*3950*/  LDCU UR4, c[0x0][0x3c0] ;  /* 0x00007800ff0477ac */ /* 0x000ee20008000800 */
[----:B0-----:R-:W4:Y:S04]  /*3960*/  LDG.E R8, desc[UR8][R6.64+0x8] ;  /* 0x0000080806087981 */ /* 0x001f28000c1e1900 */
[----:B------:R-:W5:Y:S04]  /*3970*/  LDG.E R11, desc[UR8][R6.64+0x4] ;  /* 0x00000408060b7981 */ /* 0x000f68000c1e1900 */
[----:B------:R0:W5:Y:S01]  /*3980*/  LDG.E R16, desc[UR8][R6.64] ;  /* 0x0000000806107981 */ /* 0x000162000c1e1900 */
[----:B------:R-:W-:Y:S01]  /*3990*/  ISETP.GE.AND P0, PT, R23, RZ, PT ;  /* 0x000000ff1700720c */ /* 0x000fe20003f06270 */
[----:B-1----:R-:W-:Y:S01]  /*39a0*/  FFMA R25, R24, -R9, 1 ;  /* 0x3f80000018197423 */ /* 0x002fe20000000809 */
[----:B---3--:R-:W-:-:S03]  /*39b0*/  UIADD3 UR4, UPT, UPT, UR4, 0x1, URZ ;  /* 0x0000000104047890 */ /* 0x008fc6000fffe0ff */
[----:B0-----:R-:W-:Y:S01]  /*39c0*/  FFMA R6, R24, R25, R24 ;  /* 0x0000001918067223 */ /* 0x001fe20000000018 */
[----:B------:R-:W-:Y:S01]  /*39d0*/  ULOP3.LUT UR4, UR4, 0x3, URZ, 0xc0, !UPT ;  /* 0x0000000304047892 */ /* 0x000fe2000f8ec0ff */
[----:B------:R-:W-:Y:S03]  /*39e0*/  BSSY.RECONVERGENT B2, `(.L_x_301) ;  /* 0x0000012000027945 */ /* 0x000fe60003800200 */
[----:B------:R-:W-:Y:S01]  /*39f0*/  UISETP.NE.AND UP0, UPT, UR4, 0x2, UPT ;  /* 0x000000020400788c */ /* 0x000fe2000bf05270 */
[----:B--2---:R-:W-:-:S04]  /*3a00*/  FMUL R22, R20, R21 ;  /* 0x0000001514167220 */ /* 0x004fc80000400000 */
[----:B------:R-:W-:Y:S01]  /*3a10*/  FFMA R7, R6, R22, RZ ;  /* 0x0000001606077223 */ /* 0x000fe200000000ff */
[----:B----4-:R-:W-:-:S04]  /*3a20*/  @P0 ISETP.GE.AND P1, PT, R23, R8, PT ;  /* 0x000000081700020c */ /* 0x010fc80003f26270 */
[----:B------:R-:W-:-:S04]  /*3a30*/  @P0 SEL R10, R8, RZ, P1 ;  /* 0x000000ff080a0207 */ /* 0x000fc80000800000 */
[C---:B------:R-:W-:Y:S02]  /*3a40*/  @P0 IADD3 R10, PT, PT, R23.reuse, -R10, RZ ;  /* 0x8000000a170a0210 */ /* 0x040fe40007ffe0ff */
[----:B------:R-:W-:Y:S01]  /*3a50*/  @!P0 IADD3 R10, PT, PT, R23, R8, RZ ;  /* 0x00000008170a8210 */ /* 0x000fe20007ffe0ff */
[----:B------:R-:W0:Y:S01]  /*3a60*/  FCHK P0, R22, R9 ;  /* 0x0000000916007302 */ /* 0x000e220000000000 */
[----:B------:R-:W-:-:S03]  /*3a70*/  FFMA R8, R7, -R9, R22 ;  /* 0x8000000907087223 */ /* 0x000fc60000000016 */
[----:B-----5:R-:W-:Y:S02]  /*3a80*/  IMAD R10, R11, R10, R15 ;  /* 0x0000000a0b0a7224 */ /* 0x020fe400078e020f */
[----:B------:R-:W-:Y:S02]  /*3a90*/  FFMA R6, R6, R8, R7 ;  /* 0x0000000806067223 */ /* 0x000fe40000000007 */
[----:B------:R-:W-:Y:S01]  /*3aa0*/  IMAD R16, R10, R16, R13 ;  /* 0x000000100a107224 */ /* 0x000fe200078e020d */
[----:B0-----:R-:W-:Y:S06]  /*3ab0*/  @!P0 BRA `(.L_x_302) ;  /* 0x0000000000108947 */ /* 0x001fec0003800000 */
[----:B------:R-:W-:Y:S02]  /*3ac0*/  MOV R7, R22 ;  /* 0x0000001600077202 */ /* 0x000fe40000000f00 */
[----:B------:R-:W-:Y:S02]  /*3ad0*/  MOV R6, R9 ;  /* 0x0000000900067202 */ /* 0x000fe40000000f00 */
[----:B------:R-:W-:-:S07]  /*3ae0*/  MOV R8, 0x3b00 ;  /* 0x00003b0000087802 */ /* 0x000fce0000000f00 */
[----:B------:R-:W-:Y:S05]  /*3af0*/  CALL.REL.NOINC `($__internal_3_$__cuda_sm3x_div_rn_noftz_f32_slowpath) ;  /* 0x0000000000c07944 */ /* 0x000fea0003c00000 */
.L_x_302:
[----:B------:R-:W-:Y:S05]  /*3b00*/  BSYNC.RECONVERGENT B2 ;  /* 0x0000000000027941 */ /* 0x000fea0003800200 */
.L_x_301:
[----:B------:R-:W0:Y:S01]  /*3b10*/  LDC.64 R26, c[0x0][0x398] ;  /* 0x0000e600ff1a7b82 */ /* 0x000e220000000a00 */
[----:B------:R-:W-:-:S07]  /*3b20*/  UIADD3 UR4, UPT, UPT, UR5, 0x2, URZ ;  /* 0x0000000205047890 */ /* 0x000fce000fffe0ff */
[----:B------:R-:W1:Y:S01]  /*3b30*/  LDC.64 R30, c[0x0][0x388] ;  /* 0x0000e200ff1e7b82 */ /* 0x000e620000000a00 */
[----:B0-----:R-:W-:-:S05]  /*3b40*/  IMAD.WIDE R26, R17, 0x4, R26 ;  /* 0x00000004111a7825 */ /* 0x001fca00078e021a */
[----:B------:R2:W-:Y:S01]  /*3b50*/  STG.E desc[UR8][R26.64+0x4], R16 ;  /* 0x000004101a007986 */ /* 0x0005e2000c101908 */
[----:B-1----:R-:W-:-:S05]  /*3b60*/  IMAD.WIDE R30, R17, 0x4, R30 ;  /* 0x00000004111e7825 */ /* 0x002fca00078e021e */
[----:B------:R2:W-:Y:S01]  /*3b70*/  STG.E desc[UR8][R30.64+0x4], R6 ;  /* 0x000004061e007986 */ /* 0x0005e2000c101908 */
[----:B------:R-:W-:Y:S05]  /*3b80*/  BRA.U !UP0, `(.L_x_298) ;  /* 0x00000001087c7547 */ /* 0x000fea000b800000 */
[----:B------:R-:W0:Y:S01]  /*3b90*/  LDC.64 R10, c[0x0][0x3a8] ;  /* 0x0000ea00ff0a7b82 */ /* 0x000e220000000a00 */
[----:B------:R-:W3:Y:S04]  /*3ba0*/  LDL R19, [R19+0x38] ;  /* 0x0000380013137983 */ /* 0x000ee80000100800 */
[----:B0-----:R-:W4:Y:S04]  /*3bb0*/  LDG.E R7, desc[UR8][R10.64+0x8] ;  /* 0x000008080a077981 */ /* 0x001f28000c1e1900 */
[----:B--2---:R-:W2:Y:S04]  /*3bc0*/  LDG.E R16, desc[UR8][R10.64+0x4] ;  /* 0x000004080a107981 */ /* 0x004ea8000c1e1900 */
[----:B------:R0:W5:Y:S01]  /*3bd0*/  LDG.E R17, desc[UR8][R10.64] ;  /* 0x000000080a117981 */ /* 0x000162000c1e1900 */
[----:B------:R-:W-:-:S04]  /*3be0*/  IADD3 R18, PT, PT, R18, 0x2, RZ ;  /* 0x0000000212127810 */ /* 0x000fc80007ffe0ff */
[----:B------:R-:W-:Y:S01]  /*3bf0*/  ISETP.GE.AND P0, PT, R18, RZ, PT ;  /* 0x000000ff1200720c */ /* 0x000fe20003f06270 */
[----:B------:R-:W1:Y:S01]  /*3c00*/  MUFU.RCP R6, R9 ;  /* 0x0000000900067308 */ /* 0x000e620000001000 */
[----:B------:R-:W-:Y:S01]  /*3c10*/  BSSY.RECONVERGENT B2, `(.L_x_303) ;  /* 0x0000013000027945 */ /* 0x000fe20003800200 */
[----:B-1----:R-:W-:-:S04]  /*3c20*/  FFMA R21, R6, -R9, 1 ;  /* 0x3f80000006157423 */ /* 0x002fc80000000809 */
[----:B------:R-:W-:Y:S01]  /*3c30*/  FFMA R6, R6, R21, R6 ;  /* 0x0000001506067223 */ /* 0x000fe20000000006 */
[----:B---3--:R-:W-:-:S05]  /*3c40*/  FMUL R20, R20, R19 ;  /* 0x0000001314147220 */ /* 0x008fca0000400000 */
[----:B----4-:R-:W-:-:S04]  /*3c50*/  @P0 ISETP.GE.AND P1, PT, R18, R7, PT ;  /* 0x000000071200020c */ /* 0x010fc80003f26270 */
[----:B------:R-:W-:-:S05]  /*3c60*/  @P0 SEL R8, R7, RZ, P1 ;  /* 0x000000ff07080207 */ /* 0x000fca0000800000 */
[C---:B------:R-:W-:Y:S01]  /*3c70*/  @P0 IMAD.IADD R8, R18.reuse, 0x1, -R8 ;  /* 0x0000000112080824 */ /* 0x040fe200078e0a08 */
[----:B------:R-:W-:Y:S01]  /*3c80*/  @!P0 IADD3 R8, PT, PT, R18, R7, RZ ;  /* 0x0000000712088210 */ /* 0x000fe20007ffe0ff */
[----:B------:R-:W1:Y:S01]  /*3c90*/  FCHK P0, R20, R9 ;  /* 0x0000000914007302 */ /* 0x000e620000000000 */
[----:B------:R-:W-:-:S03]  /*3ca0*/  FFMA R7, R6, R20, RZ ;  /* 0x0000001406077223 */ /* 0x000fc600000000ff */
[----:B--2---:R-:W-:Y:S02]  /*3cb0*/  IMAD R8, R16, R8, R15 ;  /* 0x0000000810087224 */ /* 0x004fe400078e020f */
[----:B0-----:R-:W-:Y:S02]  /*3cc0*/  FFMA R10, R7, -R9, R20 ;  /* 0x80000009070a7223 */ /* 0x001fe40000000014 */
[----:B-----5:R-:W-:Y:S02]  /*3cd0*/  IMAD R15, R8, R17, R13 ;  /* 0x00000011080f7224 */ /* 0x020fe400078e020d */
[----:B------:R-:W-:Y:S01]  /*3ce0*/  FFMA R6, R6, R10, R7 ;  /* 0x0000000a06067223 */ /* 0x000fe20000000007 */
[----:B-1----:R-:W-:Y:S06]  /*3cf0*/  @!P0 BRA `(.L_x_304) ;  /* 0x0000000000108947 */ /* 0x002fec0003800000 */
[----:B------:R-:W-:Y:S02]  /*3d00*/  MOV R7, R20 ;  /* 0x0000001400077202 */ /* 0x000fe40000000f00 */
[----:B------:R-:W-:Y:S02]  /*3d10*/  MOV R6, R9 ;  /* 0x0000000900067202 */ /* 0x000fe40000000f00 */
[----:B------:R-:W-:-:S07]  /*3d20*/  MOV R8, 0x3d40 ;  /* 0x00003d4000087802 */ /* 0x000fce0000000f00 */
[----:B------:R-:W-:Y:S05]  /*3d30*/  CALL.REL.NOINC `($__internal_3_$__cuda_sm3x_div_rn_noftz_f32_slowpath) ;  /* 0x0000000000307944 */ /* 0x000fea0003c00000 */
.L_x_304:
[----:B------:R-:W-:Y:S05]  /*3d40*/  BSYNC.RECONVERGENT B2 ;  /* 0x0000000000027941 */ /* 0x000fea0003800200 */
.L_x_303:
[----:B------:R1:W-:Y:S01]  /*3d50*/  STG.E desc[UR8][R26.64+0x8], R15 ;  /* 0x0000080f1a007986 */ /* 0x0003e2000c101908 */
[----:B------:R-:W-:-:S03]  /*3d60*/  UIADD3 UR4, UPT, UPT, UR5, 0x3, URZ ;  /* 0x0000000305047890 */ /* 0x000fc6000fffe0ff */
[----:B------:R1:W-:Y:S09]  /*3d70*/  STG.E desc[UR8][R30.64+0x8], R6 ;  /* 0x000008061e007986 */ /* 0x0003f2000c101908 */
.L_x_298:
[----:B------:R-:W3:Y:S02]  /*3d80*/  LDCU UR5, c[0x0][0x3c0] ;  /* 0x00007800ff0577ac */ /* 0x000ee40008000800 */
[C---:B---3--:R-:W-:Y:S02]  /*3d90*/  ISETP.NE.AND P0, PT, R14.reuse, UR5, PT ;  /* 0x000000050e007c0c */ /* 0x048fe4000bf05270 */
[----:B------:R-:W-:-:S11]  /*3da0*/  IADD3 R14, PT, PT, R14, 0x1, RZ ;  /* 0x000000010e0e7810 */ /* 0x000fd60007ffe0ff */
[----:B------:R-:W-:Y:S05]  /*3db0*/  @P0 BRA `(.L_x_305) ;  /* 0xffffffec00b80947 */ /* 0x000fea000383ffff */
[C---:B------:R-:W-:Y:S02]  /*3dc0*/  ISETP.NE.AND P0, PT, R4.reuse, UR5, PT ;  /* 0x0000000504007c0c */ /* 0x040fe4000bf05270 */
[----:B------:R-:W-:-:S11]  /*3dd0*/  IADD3 R4, PT, PT, R4, 0x1, RZ ;  /* 0x0000000104047810 */ /* 0x000fd60007ffe0ff */
[----:B------:R-:W-:Y:S05]  /*3de0*/  @P0 BRA `(.L_x_306) ;  /* 0xffffffec00800947 */ /* 0x000fea000383ffff */
[----:B------:R-:W-:Y:S05]  /*3df0*/  EXIT ;  /* 0x000000000000794d */ /* 0x000fea0003800000 */
        .weak           $__internal_3_$__cuda_sm3x_div_rn_noftz_f32_slowpath
        .type           $__internal_3_$__cuda_sm3x_div_rn_noftz_f32_slowpath,@function
        .size           $__internal_3_$__cuda_sm3x_div_rn_noftz_f32_slowpath,(.L_x_527 - $__internal_3_$__cuda_sm3x_div_rn_noftz_f32_slowpath)
$__internal_3_$__cuda_sm3x_div_rn_noftz_f32_slowpath:
[----:B------:R-:W-:Y:S01]  /*3e00*/  SHF.R.U32.HI R11, RZ, 0x17, R6 ;  /* 0x00000017ff0b7819 */ /* 0x000fe20000011606 */
[----:B------:R-:W-:Y:S01]  /*3e10*/  BSSY.RECONVERGENT B0, `(.L_x_307) ;  /* 0x0000063000007945 */ /* 0x000fe20003800200 */
[----:B------:R-:W-:Y:S02]  /*3e20*/  SHF.R.U32.HI R21, RZ, 0x17, R7 ;  /* 0x00000017ff157819 */ /* 0x000fe40000011607 */
[----:B------:R-:W-:Y:S02]  /*3e30*/  LOP3.LUT R11, R11, 0xff, RZ, 0xc0, !PT ;  /* 0x000000ff0b0b7812 */ /* 0x000fe400078ec0ff */
[----:B------:R-:W-:-:S03]  /*3e40*/  LOP3.LUT R21, R21, 0xff, RZ, 0xc0, !PT ;  /* 0x000000ff15157812 */ /* 0x000fc600078ec0ff */
[----:B------:R-:W-:Y:S01]  /*3e50*/  VIADD R23, R11, 0xffffffff ;  /* 0xffffffff0b177836 */ /* 0x000fe20000000000 */
[----:B------:R-:W-:-:S04]  /*3e60*/  IADD3 R24, PT, PT, R21, -0x1, RZ ;  /* 0xffffffff15187810 */ /* 0x000fc80007ffe0ff */
        /* <DEDUP_REMOVED lines=27> */
.L_x_308:
[----:B------:R-:W-:Y:S01]  /*4020*/  LEA R23, R11, 0xc0800000, 0x17 ;  /* 0xc08000000b177811 */ /* 0x000fe200078eb8ff */
[----:B------:R-:W-:Y:S01]  /*4030*/  BSSY.RECONVERGENT B1, `(.L_x_313) ;  /* 0x0000036000017945 */ /* 0x000fe20003800200 */
[----:B------:R-:W-:-:S03]  /*4040*/  IADD3 R24, PT, PT, R21, -0x7f, RZ ;  /* 0xffffff8115187810 */ /* 0x000fc60007ffe0ff */
[----:B------:R-:W-:Y:S01]  /*4050*/  IMAD.IADD R28, R6, 0x1, -R23 ;  /* 0x00000001061c7824 */ /* 0x000fe200078e0a17 */
[C---:B------:R-:W-:Y:S01]  /*4060*/  IADD3 R11, PT, PT, R24.reuse, 0x7f, -R11 ;  /* 0x0000007f180b7810 */ /* 0x040fe20007ffe80b */
[----:B------:R-:W-:Y:S02]  /*4070*/  IMAD R6, R24, -0x800000, R7 ;  /* 0xff80000018067824 */ /* 0x000fe400078e0207 */
[----:B------:R-:W0:Y:S01]  /*4080*/  MUFU.RCP R23, R28 ;  /* 0x0000001c00177308 */ /* 0x000e220000001000 */
[----:B------:R-:W-:Y:S01]  /*4090*/  FADD.FTZ R21, -R28, -RZ ;  /* 0x800000ff1c157221 */ /* 0x000fe20000010100 */
[----:B------:R-:W-:-:S03]  /*40a0*/  IADD3 R10, PT, PT, R11, R10, RZ ;  /* 0x0000000a0b0a7210 */ /* 0x000fc60007ffe0ff */
[----:B0-----:R-:W-:-:S04]  /*40b0*/  FFMA R24, R23, R21, 1 ;  /* 0x3f80000017187423 */ /* 0x001fc80000000015 */
[----:B------:R-:W-:-:S04]  /*40c0*/  FFMA R23, R23, R24, R23 ;  /* 0x0000001817177223 */ /* 0x000fc80000000017 */
        /* <DEDUP_REMOVED lines=18> */
[CCC-:B------:R-:W-:Y:S01]  /*41f0*/  FFMA.RP R10, R23.reuse, R21.reuse, R24.reuse ;  /* 0x00000015170a7223 */ /* 0x1c0fe20000008018 */
[CCC-:B------:R-:W-:Y:S01]  /*4200*/  FFMA.RM R11, R23.reuse, R21.reuse, R24.reuse ;  /* 0x00000015170b7223 */ /* 0x1c0fe20000004018 */
[----:B------:R-:W-:Y:S01]  /*4210*/  FFMA.RZ R21, R23, R21, R24 ;  /* 0x0000001517157223 */ /* 0x000fe2000000c018 */
[C---:B------:R-:W-:Y:S02]  /*4220*/  ISETP.NE.AND P2, PT, R6.reuse, RZ, PT ;  /* 0x000000ff0600720c */ /* 0x040fe40003f45270 */
[----:B------:R-:W-:Y:S02]  /*4230*/  ISETP.NE.AND P1, PT, R6, RZ, PT ;  /* 0x000000ff0600720c */ /* 0x000fe40003f25270 */
[----:B------:R-:W-:Y:S02]  /*4240*/  LOP3.LUT R21, R21, 0x7fffff, RZ, 0xc0, !PT ;  /* 0x007fffff15157812 */ /* 0x000fe400078ec0ff */
[----:B------:R-:W-:Y:S02]  /*4250*/  FSETP.NEU.FTZ.AND P0, PT, R10, R11, PT ;  /* 0x0000000b0a00720b */ /* 0x000fe40003f1d000 */
[----:B------:R-:W-:Y:S01]  /*4260*/  IADD3 R10, PT, PT, R6, 0x20, RZ ;  /* 0x00000020060a7810 */ /* 0x000fe20007ffe0ff */
[----:B------:R-:W-:Y:S01]  /*4270*/  IMAD.MOV R6, RZ, RZ, -R6 ;  /* 0x000000ffff067224 */ /* 0x000fe200078e0a06 */
[----:B------:R-:W-:-:S04]  /*4280*/  LOP3.LUT R21, R21, 0x800000, RZ, 0xfc, !PT ;  /* 0x0080000015157812 */ /* 0x000fc800078efcff */
[----:B------:R-:W-:Y:S02]  /*4290*/  SHF.L.U32 R10, R21, R10, RZ ;  /* 0x0000000a150a7219 */ /* 0x000fe400000006ff */
        /* <DEDUP_REMOVED lines=11> */
.L_x_315:
[----:B------:R-:W-:-:S04]  /*4350*/  LOP3.LUT R7, R7, 0x80000000, RZ, 0xc0, !PT ;  /* 0x8000000007077812 */ /* 0x000fc800078ec0ff */
[----:B------:R-:W-:Y:S01]  /*4360*/  LOP3.LUT R7, R7, 0x7f800000, RZ, 0xfc, !PT ;  /* 0x7f80000007077812 */ /* 0x000fe200078efcff */
[----:B------:R-:W-:Y:S06]  /*4370*/  BRA `(.L_x_316) ;  /* 0x0000000000047947 */ /* 0x000fec0003800000 */
.L_x_314:
[----:B------:R-:W-:-:S07]  /*4380*/  LEA R7, R10, R7, 0x17 ;  /* 0x000000070a077211 */ /* 0x000fce00078eb8ff */
.L_x_316:
[----:B------:R-:W-:Y:S05]  /*4390*/  BSYNC.RECONVERGENT B1 ;  /* 0x0000000000017941 */ /* 0x000fea0003800200 */
.L_x_313:
[----:B------:R-:W-:Y:S01]  /*43a0*/  MOV R6, R7 ;  /* 0x0000000700067202 */ /* 0x000fe20000000f00 */
[----:B------:R-:W-:Y:S06]  /*43b0*/  BRA `(.L_x_317) ;  /* 0x0000000000207947 */ /* 0x000fec0003800000 */
.L_x_312:
[----:B------:R-:W-:-:S04]  /*43c0*/  LOP3.LUT R6, R6, 0x80000000, R7, 0x48, !PT ;  /* 0x8000000006067812 */ /* 0x000fc800078e4807 */
[----:B------:R-:W-:Y:S01]  /*43d0*/  LOP3.LUT R6, R6, 0x7f800000, RZ, 0xfc, !PT ;  /* 0x7f80000006067812 */ /* 0x000fe200078efcff */
[----:B------:R-:W-:Y:S06]  /*43e0*/  BRA `(.L_x_317) ;  /* 0x0000000000147947 */ /* 0x000fec0003800000 */
.L_x_311:
[----:B------:R-:W-:Y:S01]  /*43f0*/  LOP3.LUT R6, R6, 0x80000000, R7, 0x48, !PT ;  /* 0x8000000006067812 */ /* 0x000fe200078e4807 */
[----:B------:R-:W-:Y:S06]  /*4400*/  BRA `(.L_x_317) ;  /* 0x00000000000c7947 */ /* 0x000fec0003800000 */
.L_x_310:
[----:B------:R-:W0:Y:S01]  /*4410*/  MUFU.RSQ R6, -QNAN ;  /* 0xffc0000000067908 */ /* 0x000e220000001400 */
[----:B------:R-:W-:Y:S05]  /*4420*/  BRA `(.L_x_317) ;  /* 0x0000000000047947 */ /* 0x000fea0003800000 */
.L_x_309:
[----:B------:R-:W-:-:S07]  /*4430*/  FADD.FTZ R6, R7, R6 ;  /* 0x0000000607067221 */ /* 0x000fce0000010000 */
.L_x_317:
[----:B------:R-:W-:Y:S05]  /*4440*/  BSYNC.RECONVERGENT B0 ;  /* 0x0000000000007941 */ /* 0x000fea0003800200 */
.L_x_307:
[----:B------:R-:W-:Y:S01]  /*4450*/  HFMA2 R11, -RZ, RZ, 0, 0 ;  /* 0x00000000ff0b7431 */ /* 0x000fe200000001ff */
[----:B------:R-:W-:-:S04]  /*4460*/  MOV R10, R8 ;  /* 0x00000008000a7202 */ /* 0x000fc80000000f00 */
[----:B0-----:R-:W-:Y:S05]  /*4470*/  RET.REL.NODEC R10 `(_Z14d_charge_grid2PfS_S_PiS0_PKiPKffiiii) ;  /* 0xffffffb80ae07950 */ /* 0x001fea0003c3ffff */
.L_x_318:
        /* <DEDUP_REMOVED lines=16> */
.L_x_527:


//--------------------- .text._Z18d_charge_grid_slimPfS_PiS0_S_PKiPKffiiii --------------------------
	.section	.text._Z18d_charge_grid_slimPfS_PiS0_S_PKiPKffiiii,"ax",@progbits
	.align	128
        .global         _Z18d_charge_grid_slimPfS_PiS0_S_PKiPKffiiii
        .type           _Z18d_charge_grid_slimPfS_PiS0_S_PKiPKffiiii,@function
        .size           _Z18d_charge_grid_slimPfS_PiS0_S_PKiPKffiiii,(.L_x_528 - _Z18d_charge_grid_slimPfS_PiS0_S_PKiPKffiiii)
        .other          _Z18d_charge_grid_slimPfS_PiS0_S_PKiPKffiiii,@"STO_CUDA_ENTRY STV_DEFAULT"
_Z18d_charge_grid_slimPfS_PiS0_S_PKiPKffiiii:
.text._Z18d_charge_grid_slimPfS_PiS0_S_PKiPKffiiii:
        /* <DEDUP_REMOVED lines=12> */
[----:B0-----:R-:W-:-:S06]  /*00c0*/  IMAD.WIDE R22, R11, 0x4, R22 ;  /* 0x000000040b167825 */ /* 0x001fcc00078e0216 */
[----:B-1----:R0:W5:Y:S01]  /*00d0*/  LDG.E R22, desc[UR8][R22.64] ;  /* 0x0000000816167981 */ /* 0x002162000c1e1900 */
[----:B--2---:R-:W-:Y:S01]  /*00e0*/  MOV R0, UR4 ;  /* 0x0000000400007c02 */ /* 0x004fe20008000f00 */
[----:B------:R-:W-:Y:S01]  /*00f0*/  UMOV UR5, 0x1 ;  /* 0x0000000100057882 */ /* 0x000fe20000000000 */
[----:B------:R-:W-:Y:S02]  /*0100*/  HFMA2 R12, -RZ, RZ, 1.875, 0 ;  /* 0x3f800000ff0c7431 */ /* 0x000fe400000001ff */
[----:B------:R-:W-:-:S13]  /*0110*/  ISETP.GE.AND P0, PT, R0, 0x1, PT ;  /* 0x000000010000780c */ /* 0x000fda0003f06270 */
[----:B0-----:R-:W-:Y:S05]  /*0120*/  @!P0 BRA `(.L_x_319) ;  /* 0x0000000400d88947 */ /* 0x001fea0003800000 */
[----:B------:R-:W0:Y:S01]  /*0130*/  LDCU UR6, c[0x0][0x3c0] ;  /* 0x00007800ff0677ac */ /* 0x000e220008000800 */
[C---:B------:R-:W-:Y:S02]  /*0140*/  ISETP.GE.U32.AND P2, PT, R0.reuse, 0x10, PT ;  /* 0x000000100000780c */ /* 0x040fe40003f46070 */
[----:B------:R-:W-:Y:S01]  /*0150*/  LOP3.LUT R14, R0, 0xf, RZ, 0xc0, !PT ;  /* 0x0000000f000e7812 */ /* 0x000fe200078ec0ff */
[----:B------:R-:W-:Y:S01]  /*0160*/  UMOV UR5, 0x1 ;  /* 0x0000000100057882 */ /* 0x000fe20000000000 */
[----:B------:R-:W-:Y:S02]  /*0170*/  MOV R12, 0x3f800000 ;  /* 0x3f800000000c7802 */ /* 0x000fe40000000f00 */
[----:B------:R-:W-:Y:S02]  /*0180*/  ISETP.NE.AND P1, PT, R14, RZ, PT ;  /* 0x000000ff0e00720c */ /* 0x000fe40003f25270 */
[----:B------:R-:W-:Y:S01]  /*0190*/  MOV R2, RZ ;  /* 0x000000ff00027202 */ /* 0x000fe20000000f00 */
[----:B0-----:R-:W-:-:S04]  /*01a0*/  UIADD3 UR6, UPT, UPT, UR6, 0x1, URZ ;  /* 0x0000000106067890 */ /* 0x001fc8000fffe0ff */
[----:B------:R-:W-:Y:S08]  /*01b0*/  @!P2 BRA `(.L_x_320) ;  /* 0x0000000000b8a947 */ /* 0x000ff00003800000 */
        /* <DEDUP_REMOVED lines=8> */
.L_x_321:
        /* <DEDUP_REMOVED lines=38> */
.L_x_320:
        /* <DEDUP_REMOVED lines=32> */
.L_x_322:
        /* <DEDUP_REMOVED lines=20> */
.L_x_323:
[----:B------:R-:W-:Y:S05]  /*07e0*/  @!P2 BRA `(.L_x_319) ;  /* 0x000000000028a947 */ /* 0x000fea0003800000 */
[----:B------:R-:W0:Y:S01]  /*07f0*/  LDC.64 R6, c[0x0][0x3b0] ;  /* 0x0000ec00ff067b82 */ /* 0x000e220000000a00 */
[----:B------:R-:W-:-:S05]  /*0800*/  UMOV UR4, URZ ;  /* 0x000000ff00047c82 */ /* 0x000fca0008000000 */
.L_x_324:
        /* <DEDUP_REMOVED lines=8> */
.L_x_319:
[----:B------:R-:W-:Y:S05]  /*0890*/  @!P0 BRA `(.L_x_325) ;  /* 0x00000010007c8947 */ /* 0x000fea0003800000 */
[----:B------:R-:W0:Y:S01]  /*08a0*/  LDC R0, c[0x0][0x3c8] ;  /* 0x0000f200ff007b82 */ /* 0x000e220000000800 */
[----:B------:R-:W-:Y:S01]  /*08b0*/  HFMA2 R10, -RZ, RZ, 0, 0 ;  /* 0x00000000ff0a7431 */ /* 0x000fe200000001ff */
[----:B------:R-:W1:Y:S01]  /*08c0*/  LDCU UR4, c[0x0][0x3c0] ;  /* 0x00007800ff0477ac */ /* 0x000e620008000800 */
[----:B------:R-:W2:Y:S05]  /*08d0*/  LDCU UR6, c[0x0][0x3c8] ;  /* 0x00007900ff0677ac */ /* 0x000eaa0008000800 */
[----:B------:R-:W3:Y:S08]  /*08e0*/  LDC.64 R16, c[0x0][0x3b0] ;  /* 0x0000ec00ff107b82 */ /* 0x000ef00000000a00 */
[----:B------:R-:W4:Y:S02]  /*08f0*/  LDC.64 R18, c[0x0][0x380] ;  /* 0x0000e000ff127b82 */ /* 0x000f240000000a00 */
.L_x_357:
[----:B-1----:R-:W-:-:S09]  /*0900*/  ULOP3.LUT UP0, URZ, UR4, 0x1, URZ, 0xc0, !UPT ;  /* 0x0000000104ff7892 */ /* 0x002fd2000f80c0ff */
[----:B--234-:R-:W-:Y:S05]  /*0910*/  BRA.U UP0, `(.L_x_326) ;  /* 0x0000000100687547 */ /* 0x01cfea000b800000 */
        /* <DEDUP_REMOVED lines=18> */
[----:B0----5:R-:W-:Y:S05]  /*0a40*/  CALL.REL.NOINC `($__internal_4_$__cuda_sm3x_div_rn_noftz_f32_slowpath) ;  /* 0x0000003800a07944 */ /* 0x021fea0003c00000 */
.L_x_328:
[----:B------:R-:W-:Y:S05]  /*0a50*/  BSYNC.RECONVERGENT B2 ;  /* 0x0000000000027941 */ /* 0x000fea0003800200 */
.L_x_327:
[----:B------:R-:W1:Y:S01]  /*0a60*/  F2I.TRUNC.NTZ R2, R2 ;  /* 0x0000000200027305 */ /* 0x000e62000020f100 */
[----:B------:R-:W-:-:S05]  /*0a70*/  IMAD R7, R10, 0x4, R1 ;  /* 0x000000040a077824 */ /* 0x000fca00078e0201 */
[----:B-1----:R1:W-:Y:S01]  /*0a80*/  STL [R7+0x48], R2 ;  /* 0x0000480207007387 */ /* 0x0023e20000100800 */
[----:B------:R-:W-:-:S05]  /*0a90*/  I2FP.F32.S32 R3, R2 ;  /* 0x0000000200037245 */ /* 0x000fca0000201400 */
[----:B------:R-:W-:Y:S01]  /*0aa0*/  FFMA R29, -R4, R3, R5 ;  /* 0x00000003041d7223 */ /* 0x000fe20000000105 */
[----:B------:R-:W-:Y:S06]  /*0ab0*/  BRA `(.L_x_329) ;  /* 0x0000000000687947 */ /* 0x000fec0003800000 */
.L_x_326:
[----:B---3--:R-:W-:-:S06]  /*0ac0*/  IMAD.WIDE.U32 R6, R10, 0x4, R16 ;  /* 0x000000040a067825 */ /* 0x008fcc00078e0010 */
        /* <DEDUP_REMOVED lines=17> */
[----:B0----5:R-:W-:Y:S05]  /*0be0*/  CALL.REL.NOINC `($__internal_4_$__cuda_sm3x_div_rn_noftz_f32_slowpath) ;  /* 0x0000003800387944 */ /* 0x021fea0003c00000 */
.L_x_331:
[----:B------:R-:W-:Y:S05]  /*0bf0*/  BSYNC.RECONVERGENT B2 ;  /* 0x0000000000027941 */ /* 0x000fea0003800200 */
.L_x_330:
[----:B------:R-:W1:Y:S01]  /*0c00*/  F2I.TRUNC.NTZ R2, R2 ;  /* 0x0000000200027305 */ /* 0x000e62000020f100 */
[----:B------:R-:W-:-:S05]  /*0c10*/  LEA R7, R10, R1, 0x2 ;  /* 0x000000010a077211 */ /* 0x000fca00078e10ff */
[----:B-1----:R2:W-:Y:S01]  /*0c20*/  STL [R7+0x48], R2 ;  /* 0x0000480207007387 */ /* 0x0025e20000100800 */
[----:B------:R-:W-:-:S05]  /*0c30*/  I2FP.F32.S32 R3, R2 ;  /* 0x0000000200037245 */ /* 0x000fca0000201400 */
[----:B------:R-:W-:-:S04]  /*0c40*/  FADD R3, R3, 0.5 ;  /* 0x3f00000003037421 */ /* 0x000fc80000000000 */
[----:B--2---:R-:W-:-:S07]  /*0c50*/  FFMA R29, -R4, R3, R5 ;  /* 0x00000003041d7223 */ /* 0x004fce0000000105 */
.L_x_329:
[----:B------:R-:W1:Y:S01]  /*0c60*/  MUFU.RCP R9, R4 ;  /* 0x0000000400097308 */ /* 0x000e620000001000 */
[----:B------:R-:W-:Y:S01]  /*0c70*/  BSSY.RECONVERGENT B2, `(.L_x_332) ;  /* 0x000000d000027945 */ /* 0x000fe20003800200 */
[----:B------:R-:W-:-:S06]  /*0c80*/  IMAD R8, R10, 0x18, R1 ;  /* 0x000000180a087824 */ /* 0x000fcc00078e0201 */
[----:B------:R-:W2:Y:S01]  /*0c90*/  FCHK P0, R29, R4 ;  /* 0x000000041d007302 */ /* 0x000ea20000000000 */
[----:B-1----:R-:W-:-:S04]  /*0ca0*/  FFMA R2, R9, -R4, 1 ;  /* 0x3f80000009027423 */ /* 0x002fc80000000804 */
[----:B------:R-:W-:-:S04]  /*0cb0*/  FFMA R9, R9, R2, R9 ;  /* 0x0000000209097223 */ /* 0x000fc80000000009 */
[----:B------:R-:W-:-:S04]  /*0cc0*/  FFMA R2, R9, R29, RZ ;  /* 0x0000001d09027223 */ /* 0x000fc800000000ff */
[----:B------:R-:W-:-:S04]  /*0cd0*/  FFMA R3, R2, -R4, R29 ;  /* 0x8000000402037223 */ /* 0x000fc8000000001d */
[----:B------:R-:W-:Y:S01]  /*0ce0*/  FFMA R9, R9, R3, R2 ;  /* 0x0000000309097223 */ /* 0x000fe20000000002 */
[----:B--2---:R-:W-:Y:S06]  /*0cf0*/  @!P0 BRA `(.L_x_333) ;  /* 0x0000000000108947 */ /* 0x004fec0003800000 */
[----:B------:R-:W-:Y:S02]  /*0d00*/  MOV R2, R4 ;  /* 0x0000000400027202 */ /* 0x000fe40000000f00 */
[----:B------:R-:W-:-:S07]  /*0d10*/  MOV R24, 0xd30 ;  /* 0x00000d3000187802 */ /* 0x000fce0000000f00 */
[----:B0----5:R-:W-:Y:S05]  /*0d20*/  CALL.REL.NOINC `($__internal_4_$__cuda_sm3x_div_rn_noftz_f32_slowpath) ;  /* 0x0000003400e87944 */ /* 0x021fea0003c00000 */
[----:B------:R-:W-:-:S07]  /*0d30*/  MOV R9, R2 ;  /* 0x0000000200097202 */ /* 0x000fce0000000f00 */
.L_x_333:
[----:B------:R-:W-:Y:S05]  /*0d40*/  BSYNC.RECONVERGENT B2 ;  /* 0x0000000000027941 */ /* 0x000fea0003800200 */
.L_x_332:
        /* <DEDUP_REMOVED lines=10> */
.L_x_335:
[----:B------:R-:W-:-:S05]  /*0df0*/  HFMA2 R3, -RZ, RZ, 1.875, 0 ;  /* 0x3f800000ff037431 */ /* 0x000fca00000001ff */
[----:B------:R2:W-:Y:S01]  /*0e00*/  STL [R8], R3 ;  /* 0x0000000308007387 */ /* 0x0005e20000100800 */
[----:B------:R-:W-:Y:S05]  /*0e10*/  BRA `(.L_x_336) ;  /* 0x0000000c00107947 */ /* 0x000fea0003800000 */
.L_x_334:
[----:B------:R-:W-:-:S09]  /*0e20*/  UISETP.NE.AND UP0, UPT, UR4, 0x2, UPT ;  /* 0x000000020400788c */ /* 0x000fd2000bf05270 */
[----:B------:R-:W-:Y:S05]  /*0e30*/  BRA.U !UP0, `(.L_x_337) ;  /* 0x0000000908e47547 */ /* 0x000fea000b800000 */
[----:B------:R-:W-:-:S09]  /*0e40*/  UISETP.NE.AND UP0, UPT, UR4, 0x3, UPT ;  /* 0x000000030400788c */ /* 0x000fd2000bf05270 */
[----:B------:R-:W-:Y:S05]  /*0e50*/  BRA.U !UP0, `(.L_x_338) ;  /* 0x00000005089c7547 */ /* 0x000fea000b800000 */
[----:B------:R-:W-:-:S09]  /*0e60*/  UISETP.NE.AND UP0, UPT, UR4, 0x4, UPT ;  /* 0x000000040400788c */ /* 0x000fd2000bf05270 */
[----:B------:R-:W-:Y:S05]  /*0e70*/  BRA.U UP0, `(.L_x_336) ;  /* 0x0000000900f87547 */ /* 0x000fea000b800000 */
[----:B------:R-:W-:Y:S02]  /*0e80*/  IMAD.MOV.U32 R4, RZ, RZ, 0x3f800000 ;  /* 0x3f800000ff047424 */ /* 0x000fe400078e00ff */
[C---:B------:R-:W-:Y:S01]  /*0e90*/  FMUL R15, R9.reuse, R9 ;  /* 0x00000009090f7220 */ /* 0x040fe20000400000 */
[----:B------:R-:W-:Y:S01]  /*0ea0*/  MOV R5, 0x3b2aaaab ;  /* 0x3b2aaaab00057802 */ /* 0x000fe20000000f00 */
[----:B------:R-:W-:Y:S01]  /*0eb0*/  BSSY.RECONVERGENT B2, `(.L_x_339) ;  /* 0x0000011000027945 */ /* 0x000fe20003800200 */
        /* <DEDUP_REMOVED lines=12> */
[----:B------:R-:W-:Y:S01]  /*0f80*/  HFMA2 R2, -RZ, RZ, 3.875, 0 ;  /* 0x43c00000ff027431 */ /* 0x000fe200000001ff */
[----:B------:R-:W-:-:S07]  /*0f90*/  MOV R24, 0xfb0 ;  /* 0x00000fb000187802 */ /* 0x000fce0000000f00 */
[----:B0----5:R-:W-:Y:S05]  /*0fa0*/  CALL.REL.NOINC `($__internal_4_$__cuda_sm3x_div_rn_noftz_f32_slowpath) ;  /* 0x0000003400487944 */ /* 0x021fea0003c00000 */
[----:B------:R-:W-:-:S07]  /*0fb0*/  MOV R6, R2 ;  /* 0x0000000200067202 */ /* 0x000fce0000000f00 */
.L_x_340:
[----:B------:R-:W-:Y:S05]  /*0fc0*/  BSYNC.RECONVERGENT B2 ;  /* 0x0000000000027941 */ /* 0x000fea0003800200 */
.L_x_339:
        /* <DEDUP_REMOVED lines=15> */
[----:B------:R-:W-:Y:S02]  /*10c0*/  MOV R2, 0x42c00000 ;  /* 0x42c0000000027802 */ /* 0x000fe40000000f00 */
[----:B------:R-:W-:-:S07]  /*10d0*/  MOV R24, 0x10f0 ;  /* 0x000010f000187802 */ /* 0x000fce0000000f00 */
[----:B0----5:R-:W-:Y:S05]  /*10e0*/  CALL.REL.NOINC `($__internal_4_$__cuda_sm3x_div_rn_noftz_f32_slowpath) ;  /* 0x0000003000f87944 */ /* 0x021fea0003c00000 */
[----:B------:R-:W-:-:S07]  /*10f0*/  IMAD.MOV.U32 R7, RZ, RZ, R2 ;  /* 0x000000ffff077224 */ /* 0x000fce00078e0002 */
.L_x_342:
[----:B------:R-:W-:Y:S05]  /*1100*/  BSYNC.RECONVERGENT B2 ;  /* 0x0000000000027941 */ /* 0x000fea0003800200 */
.L_x_341:
[----:B------:R-:W-:Y:S01]  /*1110*/  HFMA2 R2, -RZ, RZ, 3.46875, 0 ;  /* 0x42f00000ff027431 */ /* 0x000fe200000001ff */
[----:B------:R-:W-:Y:S01]  /*1120*/  MOV R3, 0x3baaaaab ;  /* 0x3baaaaab00037802 */ /* 0x000fe20000000f00 */
[----:B------:R1:W-:Y:S01]  /*1130*/  STL.64 [R8], R6 ;  /* 0x0000000608007387 */ /* 0x0003e20000100a00 */
[----:B------:R-:W-:Y:S01]  /*1140*/  MOV R4, 0x3f800000 ;  /* 0x3f80000000047802 */ /* 0x000fe20000000f00 */
[----:B------:R-:W-:Y:S01]  /*1150*/  BSSY.RECONVERGENT B2, `(.L_x_343) ;  /* 0x000000e000027945 */ /* 0x000fe20003800200 */
[----:B------:R-:W-:-:S03]  /*1160*/  FFMA R29, R15, -R2, 115 ;  /* 0x42e600000f1d7423 */ /* 0x000fc60000000802 */
[----:B------:R-:W-:Y:S01]  /*1170*/  FFMA R2, R3, -192, R4 ;  /* 0xc340000003027823 */ /* 0x000fe20000000004 */
[----:B------:R-:W-:-:S03]  /*1180*/  FFMA R29, R14, 48, R29 ;  /* 0x424000000e1d7823 */ /* 0x000fc6000000001d */
[----:B------:R-:W-:Y:S01]  /*1190*/  FFMA R2, R2, R3, 0.0052083334885537624359 ;  /* 0x3baaaaab02027423 */ /* 0x000fe20000000003 */
[----:B------:R-:W2:Y:S03]  /*11a0*/  FCHK P0, R29, 192 ;  /* 0x434000001d007902 */ /* 0x000ea60000000000 */
[----:B------:R-:W-:-:S04]  /*11b0*/  FFMA R4, R29, R2, RZ ;  /* 0x000000021d047223 */ /* 0x000fc800000000ff */
[----:B------:R-:W-:-:S04]  /*11c0*/  FFMA R3, R4, -192, R29 ;  /* 0xc340000004037823 */ /* 0x000fc8000000001d */
[----:B------:R-:W-:Y:S01]  /*11d0*/  FFMA R4, R2, R3, R4 ;  /* 0x0000000302047223 */ /* 0x000fe20000000004 */
[----:B-12---:R-:W-:Y:S06]  /*11e0*/  @!P0 BRA `(.L_x_344) ;  /* 0x0000000000108947 */ /* 0x006fec0003800000 */
[----:B------:R-:W-:Y:S02]  /*11f0*/  MOV R2, 0x43400000 ;  /* 0x4340000000027802 */ /* 0x000fe40000000f00 */
[----:B------:R-:W-:-:S07]  /*1200*/  MOV R24, 0x1220 ;  /* 0x0000122000187802 */ /* 0x000fce0000000f00 */
[----:B0----5:R-:W-:Y:S05]  /*1210*/  CALL.REL.NOINC `($__internal_4_$__cuda_sm3x_div_rn_noftz_f32_slowpath) ;  /* 0x0000003000ac7944 */ /* 0x021fea0003c00000 */
[----:B------:R-:W-:-:S07]  /*1220*/  MOV R4, R2 ;  /* 0x0000000200047202 */ /* 0x000fce0000000f00 */
.L_x_344:
[----:B------:R-:W-:Y:S05]  /*1230*/  BSYNC.RECONVERGENT B2 ;  /* 0x0000000000027941 */ /* 0x000fea0003800200 */
.L_x_343:
[----:B------:R-:W-:Y:S01]  /*1240*/  HFMA2 R2, -RZ, RZ, 3.09375, 0 ;  /* 0x42300000ff027431 */ /* 0x000fe200000001ff */
[----:B------:R-:W-:Y:S01]  /*1250*/  MOV R5, 0x3c2aaaab ;  /* 0x3c2aaaab00057802 */ /* 0x000fe20000000f00 */
[----:B------:R-:W-:Y:S01]  /*1260*/  IMAD.MOV.U32 R6, RZ, RZ, 0x3f800000 ;  /* 0x3f800000ff067424 */ /* 0x000fe200078e00ff */
[----:B------:R-:W-:Y:S03]  /*1270*/  BSSY.RECONVERGENT B2, `(.L_x_345) ;  /* 0x0000010000027945 */ /* 0x000fe60003800200 */
[----:B------:R-:W-:Y:S01]  /*1280*/  FFMA R6, R5, -96, R6 ;  /* 0xc2c0000005067823 */ /* 0x000fe20000000006 */
[----:B------:R-:W-:-:S03]  /*1290*/  FFMA R2, R9, R2, 19 ;  /* 0x4198000009027423 */ /* 0x000fc60000000002 */
[----:B------:R-:W-:Y:S01]  /*12a0*/  FFMA R5, R6, R5, 0.010416666977107524872 ;  /* 0x3c2aaaab06057423 */ /* 0x000fe20000000005 */
[----:B------:R-:W-:-:S04]  /*12b0*/  FFMA R3, R15, 24, R2 ;  /* 0x41c000000f037823 */ /* 0x000fc80000000002 */
[----:B------:R-:W-:-:S04]  /*12c0*/  FFMA R3, R14, -16, R3 ;  /* 0xc18000000e037823 */ /* 0x000fc80000000003 */
        /* <DEDUP_REMOVED lines=9> */
[----:B------:R-:W-:-:S07]  /*1360*/  MOV R5, R2 ;  /* 0x0000000200057202 */ /* 0x000fce0000000f00 */
.L_x_346:
[----:B------:R-:W-:Y:S05]  /*1370*/  BSYNC.RECONVERGENT B2 ;  /* 0x0000000000027941 */ /* 0x000fea0003800200 */
.L_x_345:
        /* <DEDUP_REMOVED lines=17> */
[----:B0----5:R-:W-:Y:S05]  /*1490*/  CALL.REL.NOINC `($__internal_4_$__cuda_sm3x_div_rn_noftz_f32_slowpath) ;  /* 0x00000030000c7944 */ /* 0x021fea0003c00000 */
.L_x_348:
[----:B------:R-:W-:Y:S05]  /*14a0*/  BSYNC.RECONVERGENT B2 ;  /* 0x0000000000027941 */ /* 0x000fea0003800200 */
.L_x_347:
[----:B------:R1:W-:Y:S01]  /*14b0*/  STL [R8+0x10], R2 ;  /* 0x0000100208007387 */ /* 0x0003e20000100800 */
[----:B------:R-:W-:Y:S05]  /*14c0*/  BRA `(.L_x_336) ;  /* 0x0000000400647947 */ /* 0x000fea0003800000 */
.L_x_338:
[----:B------:R-:W-:Y:S02]  /*14d0*/  HFMA2 R4, -RZ, RZ, 1.875, 0 ;  /* 0x3f800000ff047431 */ /* 0x000fe400000001ff */
[CC--:B------:R-:W-:Y:S01]  /*14e0*/  FMUL R14, R9.reuse, R9.reuse ;  /* 0x00000009090e7220 */ /* 0x0c0fe20000400000 */
[----:B------:R-:W-:Y:S01]  /*14f0*/  MOV R6, 0x3caaaaab ;  /* 0x3caaaaab00067802 */ /* 0x000fe20000000f00 */
[----:B------:R-:W-:Y:S02]  /*1500*/  BSSY.RECONVERGENT B2, `(.L_x_349) ;  /* 0x0000010000027945 */ /* 0x000fe40003800200 */
[----:B------:R-:W-:Y:S01]  /*1510*/  FMUL R5, R14, R9 ;  /* 0x000000090e057220 */ /* 0x000fe20000400000 */
[----:B------:R-:W-:-:S04]  /*1520*/  FFMA R3, R9, -6, R4 ;  /* 0xc0c0000009037823 */ /* 0x000fc80000000004 */
[----:B------:R-:W-:Y:S01]  /*1530*/  FFMA R2, R14, 12, R3 ;  /* 0x414000000e027823 */ /* 0x000fe20000000003 */
[----:B------:R-:W-:-:S03]  /*1540*/  FFMA R3, R6, -48, R4 ;  /* 0xc240000006037823 */ /* 0x000fc60000000004 */
[----:B------:R-:W-:Y:S01]  /*1550*/  FFMA R29, R5, -8, R2 ;  /* 0xc1000000051d7823 */ /* 0x000fe20000000002 */
[----:B------:R-:W-:-:S03]  /*1560*/  FFMA R6, R3, R6, 0.020833333954215049744 ;  /* 0x3caaaaab03067423 */ /* 0x000fc60000000006 */
[----:B------:R-:W1:Y:S01]  /*1570*/  FCHK P0, R29, 48 ;  /* 0x424000001d007902 */ /* 0x000e620000000000 */
[----:B------:R-:W-:-:S04]  /*1580*/  FFMA R2, R29, R6, RZ ;  /* 0x000000061d027223 */ /* 0x000fc800000000ff */
[----:B------:R-:W-:-:S04]  /*1590*/  FFMA R3, R2, -48, R29 ;  /* 0xc240000002037823 */ /* 0x000fc8000000001d */
[----:B------:R-:W-:Y:S01]  /*15a0*/  FFMA R6, R6, R3, R2 ;  /* 0x0000000306067223 */ /* 0x000fe20000000002 */
[----:B-1----:R-:W-:Y:S06]  /*15b0*/  @!P0 BRA `(.L_x_350) ;  /* 0x0000000000108947 */ /* 0x002fec0003800000 */
[----:B------:R-:W-:Y:S01]  /*15c0*/  IMAD.MOV.U32 R2, RZ, RZ, 0x42400000 ;  /* 0x42400000ff027424 */ /* 0x000fe200078e00ff */
[----:B------:R-:W-:-:S07]  /*15d0*/  MOV R24, 0x15f0 ;  /* 0x000015f000187802 */ /* 0x000fce0000000f00 */
[----:B0----5:R-:W-:Y:S05]  /*15e0*/  CALL.REL.NOINC `($__internal_4_$__cuda_sm3x_div_rn_noftz_f32_slowpath) ;  /* 0x0000002c00b87944 */ /* 0x021fea0003c00000 */
[----:B------:R-:W-:-:S07]  /*15f0*/  MOV R6, R2 ;  /* 0x0000000200067202 */ /* 0x000fce0000000f00 */
.L_x_350:
[----:B------:R-:W-:Y:S05]  /*1600*/  BSYNC.RECONVERGENT B2 ;  /* 0x0000000000027941 */ /* 0x000fea0003800200 */
.L_x_349:
[----:B------:R-:W-:Y:S01]  /*1610*/  HFMA2 R2, -RZ, RZ, 2.96875, 0 ;  /* 0x41f00000ff027431 */ /* 0x000fe200000001ff */
[----:B------:R-:W-:Y:S01]  /*1620*/  MOV R4, 0x3caaaaab ;  /* 0x3caaaaab00047802 */ /* 0x000fe20000000f00 */
[----:B------:R-:W-:Y:S01]  /*1630*/  HFMA2 R7, -RZ, RZ, 3.125, 0 ;  /* 0x42400000ff077431 */ /* 0x000fe200000001ff */
        /* <DEDUP_REMOVED lines=15> */
.L_x_352:
[----:B------:R-:W-:Y:S05]  /*1730*/  BSYNC.RECONVERGENT B2 ;  /* 0x0000000000027941 */ /* 0x000fea0003800200 */
.L_x_351:
[----:B------:R-:W-:Y:S01]  /*1740*/  HFMA2 R2, -RZ, RZ, 2.96875, 0 ;  /* 0x41f00000ff027431 */ /* 0x000fe200000001ff */
[----:B------:R-:W-:Y:S01]  /*1750*/  MOV R13, 0x42400000 ;  /* 0x42400000000d7802 */ /* 0x000fe20000000f00 */
[----:B------:R-:W-:Y:S01]  /*1760*/  IMAD.MOV.U32 R4, RZ, RZ, 0x3caaaaab ;  /* 0x3caaaaabff047424 */ /* 0x000fe200078e00ff */
[----:B------:R1:W-:Y:S01]  /*1770*/  STL.64 [R8], R6 ;  /* 0x0000000608007387 */ /* 0x0003e20000100a00 */
[----:B------:R-:W-:Y:S02]  /*1780*/  BSSY.RECONVERGENT B2, `(.L_x_353) ;  /* 0x000000f000027945 */ /* 0x000fe40003800200 */
[----:B------:R-:W-:Y:S01]  /*1790*/  FFMA R13, R4, -R13, 1 ;  /* 0x3f800000040d7423 */ /* 0x000fe2000000080d */
[----:B------:R-:W-:-:S03]  /*17a0*/  FFMA R3, R9, R2, 23 ;  /* 0x41b8000009037423 */ /* 0x000fc60000000002 */
[----:B------:R-:W-:Y:S01]  /*17b0*/  FFMA R4, R13, R4, 0.020833333954215049744 ;  /* 0x3caaaaab0d047423 */ /* 0x000fe20000000004 */
[----:B------:R-:W-:-:S04]  /*17c0*/  FFMA R2, R14, -12, R3 ;  /* 0xc14000000e027823 */ /* 0x000fc80000000003 */
[----:B------:R-:W-:-:S04]  /*17d0*/  FFMA R29, R5, -24, R2 ;  /* 0xc1c00000051d7823 */ /* 0x000fc80000000002 */
        /* <DEDUP_REMOVED lines=9> */
.L_x_354:
[----:B------:R-:W-:Y:S05]  /*1870*/  BSYNC.RECONVERGENT B2 ;  /* 0x0000000000027941 */ /* 0x000fea0003800200 */
.L_x_353:
[----:B------:R-:W-:Y:S01]  /*1880*/  HFMA2 R2, -RZ, RZ, 1.875, 0 ;  /* 0x3f800000ff027431 */ /* 0x000fe200000001ff */
[----:B------:R-:W-:Y:S01]  /*1890*/  MOV R3, 0x3caaaaab ;  /* 0x3caaaaab00037802 */ /* 0x000fe20000000f00 */
[----:B------:R-:W-:Y:S01]  /*18a0*/  HFMA2 R6, -RZ, RZ, 3.125, 0 ;  /* 0x42400000ff067431 */ /* 0x000fe200000001ff */
[----:B------:R-:W-:Y:S02]  /*18b0*/  BSSY.RECONVERGENT B2, `(.L_x_355) ;  /* 0x000000f000027945 */ /* 0x000fe40003800200 */
[----:B------:R-:W-:Y:S02]  /*18c0*/  FFMA R9, R9, 6, R2 ;  /* 0x40c0000009097823 */ /* 0x000fe40000000002 */
[----:B------:R-:W-:Y:S02]  /*18d0*/  FFMA R6, R3, -R6, 1 ;  /* 0x3f80000003067423 */ /* 0x000fe40000000806 */
[----:B------:R-:W-:-:S04]  /*18e0*/  FFMA R14, R14, 12, R9 ;  /* 0x414000000e0e7823 */ /* 0x000fc80000000009 */
        /* <DEDUP_REMOVED lines=11> */
.L_x_356:
[----:B------:R-:W-:Y:S05]  /*19a0*/  BSYNC.RECONVERGENT B2 ;  /* 0x0000000000027941 */ /* 0x000fea0003800200 */
.L_x_355:
[----:B------:R4:W-:Y:S01]  /*19b0*/  STL.64 [R8+0x8], R4 ;  /* 0x0000080408007387 */ /* 0x0009e20000100a00 */
[----:B------:R-:W-:Y:S05]  /*19c0*/  BRA `(.L_x_336) ;  /* 0x0000000000247947 */ /* 0x000fea0003800000 */
.L_x_337:
[----:B------:R-:W-:Y:S01]  /*19d0*/  MOV R4, 0x3e000000 ;  /* 0x3e00000000047802 */ /* 0x000fe20000000f00 */
[----:B------:R-:W-:-:S04]  /*19e0*/  FMUL R5, R9, R9 ;  /* 0x0000000909057220 */ /* 0x000fc80000400000 */
[C-C-:B------:R-:W-:Y:S01]  /*19f0*/  FFMA R2, R9.reuse, -0.5, R4.reuse ;  /* 0xbf00000009027823 */ /* 0x140fe20000000004 */
[----:B------:R-:W-:Y:S01]  /*1a00*/  FFMA R9, R9, 0.5, R4 ;  /* 0x3f00000009097823 */ /* 0x000fe20000000004 */
[C---:B------:R-:W-:Y:S02]  /*1a10*/  FADD R3, -R5.reuse, 0.75 ;  /* 0x3f40000005037421 */ /* 0x040fe40000000100 */
[C---:B------:R-:W-:Y:S01]  /*1a20*/  FFMA R2, R5.reuse, 0.5, R2 ;  /* 0x3f00000005027823 */ /* 0x040fe20000000002 */
[----:B------:R-:W-:-:S04]  /*1a30*/  FFMA R9, R5, 0.5, R9 ;  /* 0x3f00000005097823 */ /* 0x000fc80000000009 */
[----:B------:R3:W-:Y:S04]  /*1a40*/  STL.64 [R8], R2 ;  /* 0x0000000208007387 */ /* 0x0007e80000100a00 */
[----:B------:R3:W-:Y:S02]  /*1a50*/  STL [R8+0x8], R9 ;  /* 0x0000080908007387 */ /* 0x0007e40000100800 */
.L_x_336:
[----:B------:R-:W-:-:S04]  /*1a60*/  IADD3 R10, PT, PT, R10, 0x1, RZ ;  /* 0x000000010a0a7810 */ /* 0x000fc80007ffe0ff */
[----:B0-----:R-:W-:-:S13]  /*1a70*/  ISETP.NE.AND P0, PT, R10, R0, PT ;  /* 0x000000000a00720c */ /* 0x001fda0003f05270 */
[----:B------:R-:W-:Y:S05]  /*1a80*/  @P0 BRA `(.L_x_357) ;  /* 0xffffffec009c0947 */ /* 0x000fea000383ffff */
.L_x_325:
[----:B------:R-:W-:-:S13]  /*1a90*/  ISETP.NE.AND P0, PT, R0, 0x3, PT ;  /* 0x000000030000780c */ /* 0x000fda0003f05270 */
[----:B------:R-:W-:Y:S05]  /*1aa0*/  @!P0 BRA `(.L_x_358) ;  /* 0x0000001400188947 */ /* 0x000fea0003800000 */
[----:B------:R-:W-:-:S13]  /*1ab0*/  ISETP.NE.AND P0, PT, R0, 0x2, PT ;  /* 0x000000020000780c */ /* 0x000fda0003f05270 */
[----:B------:R-:W-:Y:S05]  /*1ac0*/  @P0 EXIT ;  /* 0x000000000000094d */ /* 0x000fea0003800000 */
[----:B------:R-:W0:Y:S02]  /*1ad0*/  LDCU UR4, c[0x0][0x3c0] ;  /* 0x00007800ff0477ac */ /* 0x000e240008000800 */
[----:B0-----:R-:W-:-:S13]  /*1ae0*/  ISETP.LE.AND P0, PT, RZ, UR4, PT ;  /* 0x00000004ff007c0c */ /* 0x001fda000bf03270 */
[----:B------:R-:W-:Y:S05]  /*1af0*/  @!P0 EXIT ;  /* 0x000000000000894d */ /* 0x000fea0003800000 */
[----:B------:R-:W-:Y:S01]  /*1b00*/  ULEA.HI UR4, UR4, UR4, URZ, 0x1 ;  /* 0x0000000404047291 */ /* 0x000fe2000f8f08ff */
[----:B------:R-:W-:Y:S02]  /*1b10*/  HFMA2 R10, -RZ, RZ, 0, 0 ;  /* 0x00000000ff0a7431 */ /* 0x000fe400000001ff */
[----:B------:R-:W-:Y:S01]  /*1b20*/  IMAD R11, R11, UR5, RZ ;  /* 0x000000050b0b7c24 */ /* 0x000fe2000f8e02ff */
[----:B---3--:R-:W-:Y:S01]  /*1b30*/  IADD3 R9, PT, PT, R1, 0x24, RZ ;  /* 0x0000002401097810 */ /* 0x008fe20007ffe0ff */
[----:B------:R-:W-:-:S03]  /*1b40*/  USHF.R.S32.HI UR7, URZ, 0x1, UR4 ;  /* 0x00000001ff077899 */ /* 0x000fc60008011404 */
[----:B------:R-:W-:-:S09]  /*1b50*/  UMOV UR4, URZ ;  /* 0x000000ff00047c82 */ /* 0x000fd20008000000 */
.L_x_376:
[----:B012---:R-:W0:Y:S01]  /*1b60*/  LDC.64 R6, c[0x0][0x3a8] ;  /* 0x0000ea00ff067b82 */ /* 0x007e220000000a00 */
[----:B-123--:R-:W2:Y:S01]  /*1b70*/  LDL R3, [R1+0x48] ;  /* 0x0000480001037983 */ /* 0x00eea20000100800 */
[----:B------:R-:W1:Y:S03]  /*1b80*/  LDCU UR5, c[0x0][0x3c0] ;  /* 0x00007800ff0577ac */ /* 0x000e660008000800 */
[----:B0-----:R-:W3:Y:S01]  /*1b90*/  LDG.E R2, desc[UR8][R6.64] ;  /* 0x0000000806027981 */ /* 0x001ee2000c1e1900 */
[----:B-1----:R-:W-:Y:S01]  /*1ba0*/  UISETP.GE.U32.AND UP0, UPT, UR5, 0x3, UPT ;  /* 0x000000030500788c */ /* 0x002fe2000bf06070 */
[----:B----4-:R-:W-:Y:S02]  /*1bb0*/  MOV R4, RZ ;  /* 0x000000ff00047202 */ /* 0x010fe40000000f00 */
[----:B--2---:R-:W-:-:S04]  /*1bc0*/  IADD3 R3, PT, PT, R3, -UR7, R10 ;  /* 0x8000000703037c10 */ /* 0x004fc8000fffe00a */
[----:B------:R-:W-:-:S13]  /*1bd0*/  ISETP.GT.AND P0, PT, R3, -0x1, PT ;  /* 0xffffffff0300780c */ /* 0x000fda0003f04270 */
[CC--:B---3--:R-:W-:Y:S02]  /*1be0*/  @P0 ISETP.GE.AND P1, PT, R3.reuse, R2.reuse, PT ;  /* 0x000000020300020c */ /* 0x0c8fe40003f26270 */
[----:B------:R-:W-:Y:S02]  /*1bf0*/  @!P0 IADD3 R0, PT, PT, R3, R2, RZ ;  /* 0x0000000203008210 */ /* 0x000fe40007ffe0ff */
[----:B------:R-:W-:-:S04]  /*1c00*/  @P0 SEL R2, R2, RZ, P1 ;  /* 0x000000ff02020207 */ /* 0x000fc80000800000 */
[----:B------:R-:W-:Y:S01]  /*1c10*/  @P0 IADD3 R0, PT, PT, R3, -R2, RZ ;  /* 0x8000000203000210 */ /* 0x000fe20007ffe0ff */
[----:B------:R-:W-:Y:S06]  /*1c20*/  BRA.U !UP0, `(.L_x_359) ;  /* 0x0000000908b07547 */ /* 0x000fec000b800000 */
[----:B------:R-:W0:Y:S01]  /*1c30*/  LDC.64 R14, c[0x0][0x3a0] ;  /* 0x0000e800ff0e7b82 */ /* 0x000e220000000a00 */
[----:B------:R-:W-:Y:S01]  /*1c40*/  UIADD3 UR10, UPT, UPT, -UR7, 0x1, URZ ;  /* 0x00000001070a7890 */ /* 0x000fe2000fffe1ff */
[----:B------:R-:W-:Y:S01]  /*1c50*/  HFMA2 R7, -RZ, RZ, 0, 0 ;  /* 0x00000000ff077431 */ /* 0x000fe200000001ff */
[----:B------:R-:W-:Y:S01]  /*1c60*/  UIADD3 UR5, UPT, UPT, UR5, 0x1, URZ ;  /* 0x0000000105057890 */ /* 0x000fe2000fffe0ff */
[----:B------:R-:W-:Y:S01]  /*1c70*/  VIADD R8, R11, UR4 ;  /* 0x000000040b087c36 */ /* 0x000fe20008000000 */
[----:B------:R-:W-:Y:S01]  /*1c80*/  MOV R6, R9 ;  /* 0x0000000900067202 */ /* 0x000fe20000000f00 */
[----:B------:R-:W1:Y:S01]  /*1c90*/  LDCU UR11, c[0x0][0x3c4] ;  /* 0x00007880ff0b77ac */ /* 0x000e620008000800 */
[----:B------:R-:W-:Y:S01]  /*1ca0*/  MOV R5, UR10 ;  /* 0x0000000a00057c02 */ /* 0x000fe20008000f00 */
[----:B------:R-:W2:Y:S01]  /*1cb0*/  LDC.64 R16, c[0x0][0x390] ;  /* 0x0000e400ff107b82 */ /* 0x000ea20000000a00 */
[----:B------:R-:W-:-:S04]  /*1cc0*/  ULOP3.LUT UR5, UR5, 0xfffffffc, URZ, 0xc0, !UPT ;  /* 0xfffffffc05057892 */ /* 0x000fc8000f8ec0ff */
[----:B------:R-:W-:-:S12]  /*1cd0*/  UIADD3 UR5, UPT, UPT, -UR5, URZ, URZ ;  /* 0x000000ff05057290 */ /* 0x000fd8000fffe1ff */
.L_x_368:
[----:B---3--:R-:W3:Y:S01]  /*1ce0*/  LDC.64 R26, c[0x0][0x3a8] ;  /* 0x0000ea00ff1a7b82 */ /* 0x008ee20000000a00 */
[----:B------:R-:W4:Y:S01]  /*1cf0*/  LDL R18, [R1+0x4c] ;  /* 0x00004c0001127983 */ /* 0x000f220000100800 */
[----:B------:R-:W-:-:S03]  /*1d00*/  LEA R3, R10, R1, 0x2 ;  /* 0x000000010a037211 */ /* 0x000fc600078e10ff */
[----:B------:R-:W2:Y:S01]  /*1d10*/  LDL R4, [R6+-0xc] ;  /* 0xfffff40006047983 */ /* 0x000ea20000100800 */
[----:B------:R-:W1:Y:S02]  /*1d20*/  MUFU.RCP R13, R12 ;  /* 0x0000000c000d7308 */ /* 0x000e640000001000 */
[----:B------:R-:W0:Y:S01]  /*1d30*/  LDC.64 R20, c[0x0][0x388] ;  /* 0x0000e200ff147b82 */ /* 0x000e220000000a00 */
[----:B------:R-:W2:Y:S04]  /*1d40*/  LDL R3, [R3] ;  /* 0x0000000003037983 */ /* 0x000ea80000100800 */
[----:B---3--:R-:W3:Y:S04]  /*1d50*/  LDG.E R2, desc[UR8][R26.64+0x4] ;  /* 0x000004081a027981 */ /* 0x008ee8000c1e1900 */
[----:B------:R-:W3:Y:S01]  /*1d60*/  LDG.E R25, desc[UR8][R26.64] ;  /* 0x000000081a197981 */ /* 0x000ee2000c1e1900 */
[----:B-1----:R-:W-:-:S04]  /*1d70*/  FFMA R24, R13, -R12, 1 ;  /* 0x3f8000000d187423 */ /* 0x002fc8000000080c */
[----:B------:R-:W-:Y:S01]  /*1d80*/  FFMA R24, R13, R24, R13 ;  /* 0x000000180d187223 */ /* 0x000fe2000000000d */
[----:B------:R-:W-:Y:S01]  /*1d90*/  BSSY.RECONVERGENT B2, `(.L_x_360) ;  /* 0x0000017000027945 */ /* 0x000fe20003800200 */
[----:B0-----:R-:W-:Y:S01]  /*1da0*/  IMAD.WIDE R20, R8, 0x4, R20 ;  /* 0x0000000408147825 */ /* 0x001fe200078e0214 */
[----:B----4-:R-:W-:-:S04]  /*1db0*/  IADD3 R19, PT, PT, R5, -0x1, R18 ;  /* 0xffffffff05137810 */ /* 0x010fc80007ffe012 */
[----:B------:R-:W-:Y:S01]  /*1dc0*/  ISETP.GT.AND P0, PT, R19, -0x1, PT ;  /* 0xffffffff1300780c */ /* 0x000fe20003f04270 */
[----:B--2---:R-:W-:-:S12]  /*1dd0*/  FMUL R29, R3, R4 ;  /* 0x00000004031d7220 */ /* 0x004fd80000400000 */
[----:B---3--:R-:W-:-:S04]  /*1de0*/  @P0 ISETP.GE.AND P1, PT, R19, R2, PT ;  /* 0x000000021300020c */ /* 0x008fc80003f26270 */
[----:B------:R-:W-:Y:S02]  /*1df0*/  @P0 SEL R23, R2, RZ, P1 ;  /* 0x000000ff02170207 */ /* 0x000fe40000800000 */
[----:B------:R-:W-:Y:S02]  /*1e00*/  @!P0 IADD3 R19, PT, PT, R18, -UR7, R7 ;  /* 0x8000000712138c10 */ /* 0x000fe4000fffe007 */
[----:B------:R-:W-:Y:S02]  /*1e10*/  @P0 IADD3 R23, PT, PT, R5, R18, -R23 ;  /* 0x0000001205170210 */ /* 0x000fe40007ffe817 */
[----:B------:R-:W-:Y:S02]  /*1e20*/  @!P0 IADD3 R2, PT, PT, R2, R19, RZ ;  /* 0x0000001302028210 */ /* 0x000fe40007ffe0ff */
[----:B------:R-:W-:Y:S01]  /*1e30*/  @P0 IADD3 R2, PT, PT, R23, -0x1, RZ ;  /* 0xffffffff17020810 */ /* 0x000fe20007ffe0ff */
[----:B------:R-:W0:Y:S01]  /*1e40*/  FCHK P0, R29, R12 ;  /* 0x0000000c1d007302 */ /* 0x000e220000000000 */
[----:B------:R-:W-:-:S03]  /*1e50*/  FFMA R3, R29, R24, RZ ;  /* 0x000000181d037223 */ /* 0x000fc600000000ff */
[----:B------:R-:W-:Y:S02]  /*1e60*/  IMAD R25, R25, R2, R0 ;  /* 0x0000000219197224 */ /* 0x000fe400078e0200 */
[----:B------:R-:W-:Y:S01]  /*1e70*/  FFMA R4, R3, -R12, R29 ;  /* 0x8000000c03047223 */ /* 0x000fe2000000001d */
[----:B------:R-:W-:-:S04]  /*1e80*/  IMAD.WIDE R18, R8, 0x4, R16 ;  /* 0x0000000408127825 */ /* 0x000fc800078e0210 */
[----:B------:R-:W-:Y:S01]  /*1e90*/  FFMA R31, R24, R4, R3 ;  /* 0x00000004181f7223 */ /* 0x000fe20000000003 */
[----:B-----5:R-:W-:Y:S01]  /*1ea0*/  IMAD R23, R22, UR11, R25 ;  /* 0x0000000b16177c24 */ /* 0x020fe2000f8e0219 */
[----:B0-----:R-:W-:Y:S06]  /*1eb0*/  @!P0 BRA `(.L_x_361) ;  /* 0x0000000000108947 */ /* 0x001fec0003800000 */
[----:B------:R-:W-:Y:S02]  /*1ec0*/  MOV R2, R12 ;  /* 0x0000000c00027202 */ /* 0x000fe40000000f00 */
[----:B------:R-:W-:-:S07]  /*1ed0*/  MOV R24, 0x1ef0 ;  /* 0x00001ef000187802 */ /* 0x000fce0000000f00 */
[----:B------:R-:W-:Y:S05]  /*1ee0*/  CALL.REL.NOINC `($__internal_4_$__cuda_sm3x_div_rn_noftz_f32_slowpath) ;  /* 0x0000002400787944 */ /* 0x000fea0003c00000 */
[----:B------:R-:W-:-:S07]  /*1ef0*/  IMAD.MOV.U32 R31, RZ, RZ, R2 ;  /* 0x000000ffff1f7224 */ /* 0x000fce00078e0002 */
.L_x_361:
[----:B------:R-:W-:Y:S05]  /*1f00*/  BSYNC.RECONVERGENT B2 ;  /* 0x0000000000027941 */ /* 0x000fea0003800200 */
.L_x_360:
[----:B------:R-:W2:Y:S01]  /*1f10*/  LDL R24, [R1+0x4c] ;  /* 0x00004c0001187983 */ /* 0x000ea20000100800 */
[----:B------:R-:W0:Y:S01]  /*1f20*/  LDC.64 R2, c[0x0][0x3a8] ;  /* 0x0000ea00ff027b82 */ /* 0x000e220000000a00 */
[----:B------:R-:W-:Y:S02]  /*1f30*/  IMAD.WIDE R26, R23, 0x4, R14 ;  /* 0x00000004171a7825 */ /* 0x000fe400078e020e */
[----:B------:R-:W3:Y:S04]  /*1f40*/  LDL R13, [R6+-0x8] ;  /* 0xfffff800060d7983 */ /* 0x000ee80000100800 */
[----:B------:R1:W-:Y:S04]  /*1f50*/  REDG.E.ADD.F32.FTZ.RN.STRONG.GPU desc[UR8][R26.64], R31 ;  /* 0x0000001f1a0079a6 */ /* 0x0003e8000c12f308 */
[----:B------:R4:W-:Y:S04]  /*1f60*/  STG.E desc[UR8][R18.64], R25 ;  /* 0x0000001912007986 */ /* 0x0009e8000c101908 */
[----:B------:R0:W-:Y:S01]  /*1f70*/  STG.E desc[UR8][R20.64], R31 ;  /* 0x0000001f14007986 */ /* 0x0001e2000c101908 */
[----:B------:R-:W-:-:S05]  /*1f80*/  LEA R23, R10, R1, 0x2 ;  /* 0x000000010a177211 */ /* 0x000fca00078e10ff */
[----:B------:R-:W3:Y:S04]  /*1f90*/  LDL R30, [R23] ;  /* 0x00000000171e7983 */ /* 0x000ee80000100800 */
[----:B0-----:R-:W5:Y:S01]  /*1fa0*/  LDG.E R28, desc[UR8][R2.64] ;  /* 0x00000008021c7981 */ /* 0x001f62000c1e1900 */
[----:B--2---:R-:W-:-:S04]  /*1fb0*/  IADD3 R29, PT, PT, R24, R5, RZ ;  /* 0x00000005181d7210 */ /* 0x004fc80007ffe0ff */
[----:B------:R-:W-:-:S13]  /*1fc0*/  ISETP.GE.AND P0, PT, R29, RZ, PT ;  /* 0x000000ff1d00720c */ /* 0x000fda0003f06270 */
[----:B------:R-:W2:Y:S04]  /*1fd0*/  @P0 LDG.E R4, desc[UR8][R2.64+0x4] ;  /* 0x0000040802040981 */ /* 0x000ea8000c1e1900 */
[----:B------:R-:W5:Y:S01]  /*1fe0*/  @!P0 LDG.E R33, desc[UR8][R2.64+0x4] ;  /* 0x0000040802218981 */ /* 0x000f62000c1e1900 */
[----:B------:R-:W1:Y:S01]  /*1ff0*/  MUFU.RCP R35, R12 ;  /* 0x0000000c00237308 */ /* 0x000e620000001000 */
[----:B---3--:R-:W-:Y:S01]  /*2000*/  FMUL R30, R30, R13 ;  /* 0x0000000d1e1e7220 */ /* 0x008fe20000400000 */
[----:B------:R-:W-:Y:S01]  /*2010*/  BSSY.RECONVERGENT B2, `(.L_x_362) ;  /* 0x0000014000027945 */ /* 0x000fe20003800200 */
[----:B-1----:R-:W-:Y:S01]  /*2020*/  FFMA R26, R35, -R12, 1 ;  /* 0x3f800000231a7423 */ /* 0x002fe2000000080c */
[----:B--2---:R-:W-:-:S04]  /*2030*/  @P0 ISETP.GE.AND P1, PT, R29, R4, PT ;  /* 0x000000041d00020c */ /* 0x004fc80003f26270 */
[----:B----4-:R-:W-:-:S04]  /*2040*/  @P0 SEL R25, R4, RZ, P1 ;  /* 0x000000ff04190207 */ /* 0x010fc80000800000 */
[----:B------:R-:W-:Y:S02]  /*2050*/  @P0 IADD3 R25, PT, PT, R5, R24, -R25 ;  /* 0x0000001805190210 */ /* 0x000fe40007ffe819 */
[----:B------:R-:W-:-:S04]  /*2060*/  @!P0 IADD3 R24, PT, PT, R24, -UR7, R7 ;  /* 0x8000000718188c10 */ /* 0x000fc8000fffe007 */
[----:B-----5:R-:W-:Y:S01]  /*2070*/  @!P0 IADD3 R25, PT, PT, R24, 0x1, R33 ;  /* 0x0000000118198810 */ /* 0x020fe20007ffe021 */
[----:B------:R-:W0:Y:S01]  /*2080*/  FCHK P0, R30, R12 ;  /* 0x0000000c1e007302 */ /* 0x000e220000000000 */
[----:B------:R-:W-:-:S04]  /*2090*/  FFMA R4, R35, R26, R35 ;  /* 0x0000001a23047223 */ /* 0x000fc80000000023 */
[----:B------:R-:W-:Y:S01]  /*20a0*/  FFMA R13, R4, R30, RZ ;  /* 0x0000001e040d7223 */ /* 0x000fe200000000ff */
[----:B------:R-:W-:-:S03]  /*20b0*/  IMAD R23, R28, R25, R0 ;  /* 0x000000191c177224 */ /* 0x000fc600078e0200 */
[----:B------:R-:W-:Y:S01]  /*20c0*/  FFMA R2, R13, -R12, R30 ;  /* 0x8000000c0d027223 */ /* 0x000fe2000000001e */
[----:B------:R-:W-:-:S03]  /*20d0*/  IMAD R25, R22, UR11, R23 ;  /* 0x0000000b16197c24 */ /* 0x000fc6000f8e0217 */
[----:B------:R-:W-:Y:S01]  /*20e0*/  FFMA R29, R4, R2, R13 ;  /* 0x00000002041d7223 */ /* 0x000fe2000000000d */
[----:B0-----:R-:W-:Y:S06]  /*20f0*/  @!P0 BRA `(.L_x_363) ;  /* 0x0000000000148947 */ /* 0x001fec0003800000 */
[----:B------:R-:W-:Y:S02]  /*2100*/  MOV R29, R30 ;  /* 0x0000001e001d7202 */ /* 0x000fe40000000f00 */
[----:B------:R-:W-:Y:S02]  /*2110*/  MOV R2, R12 ;  /* 0x0000000c00027202 */ /* 0x000fe40000000f00 */
[----:B------:R-:W-:-:S07]  /*2120*/  MOV R24, 0x2140 ;  /* 0x0000214000187802 */ /* 0x000fce0000000f00 */
[----:B------:R-:W-:Y:S05]  /*2130*/  CALL.REL.NOINC `($__internal_4_$__cuda_sm3x_div_rn_noftz_f32_slowpath) ;  /* 0x0000002000e47944 */ /* 0x000fea0003c00000 */
[----:B------:R-:W-:-:S07]  /*2140*/  MOV R29, R2 ;  /* 0x00000002001d7202 */ /* 0x000fce0000000f00 */
.L_x_363:
[----:B------:R-:W-:Y:S05]  /*2150*/  BSYNC.RECONVERGENT B2 ;  /* 0x0000000000027941 */ /* 0x000fea0003800200 */
.L_x_362:
[----:B------:R-:W2:Y:S01]  /*2160*/  LDL R28, [R1+0x4c] ;  /* 0x00004c00011c7983 */ /* 0x000ea20000100800 */
[----:B------:R-:W0:Y:S01]  /*2170*/  LDC.64 R2, c[0x0][0x3a8] ;  /* 0x0000ea00ff027b82 */ /* 0x000e220000000a00 */
[----:B------:R-:W-:Y:S01]  /*2180*/  IMAD.WIDE R24, R25, 0x4, R14 ;  /* 0x0000000419187825 */ /* 0x000fe200078e020e */
[----:B------:R-:W-:Y:S01]  /*2190*/  LEA R26, R10, R1, 0x2 ;  /* 0x000000010a1a7211 */ /* 0x000fe200078e10ff */
[----:B------:R-:W3:Y:S04]  /*21a0*/  LDL R13, [R6+-0x4] ;  /* 0xfffffc00060d7983 */ /* 0x000ee80000100800 */
[----:B------:R-:W-:Y:S04]  /*21b0*/  REDG.E.ADD.F32.FTZ.RN.STRONG.GPU desc[UR8][R24.64], R29 ;  /* 0x0000001d180079a6 */ /* 0x000fe8000c12f308 */
[----:B------:R-:W-:Y:S04]  /*21c0*/  STG.E desc[UR8][R18.64+0x4], R23 ;  /* 0x0000041712007986 */ /* 0x000fe8000c101908 */
[----:B------:R3:W-:Y:S04]  /*21d0*/  STG.E desc[UR8][R20.64+0x4], R29 ;  /* 0x0000041d14007986 */ /* 0x0007e8000c101908 */
[----:B------:R-:W3:Y:S04]  /*21e0*/  LDL R26, [R26] ;  /* 0x000000001a1a7983 */ /* 0x000ee80000100800 */
[----:B0-----:R-:W4:Y:S01]  /*21f0*/  LDG.E R30, desc[UR8][R2.64] ;  /* 0x00000008021e7981 */ /* 0x001f22000c1e1900 */
[----:B--2---:R-:W-:-:S04]  /*2200*/  IADD3 R27, PT, PT, R5, 0x1, R28 ;  /* 0x00000001051b7810 */ /* 0x004fc80007ffe01c */
[----:B------:R-:W-:-:S13]  /*2210*/  ISETP.GE.AND P0, PT, R27, RZ, PT ;  /* 0x000000ff1b00720c */ /* 0x000fda0003f06270 */
[----:B------:R-:W2:Y:S04]  /*2220*/  @P0 LDG.E R4, desc[UR8][R2.64+0x4] ;  /* 0x0000040802040981 */ /* 0x000ea8000c1e1900 */
[----:B------:R-:W5:Y:S01]  /*2230*/  @!P0 LDG.E R31, desc[UR8][R2.64+0x4] ;  /* 0x00000408021f8981 */ /* 0x000f62000c1e1900 */
[----:B------:R-:W0:Y:S01]  /*2240*/  MUFU.RCP R33, R12 ;  /* 0x0000000c00217308 */ /* 0x000e220000001000 */
[----:B---3--:R-:W-:Y:S01]  /*2250*/  FMUL R29, R26, R13 ;  /* 0x0000000d1a1d7220 */ /* 0x008fe20000400000 */
[----:B------:R-:W-:Y:S01]  /*2260*/  BSSY.RECONVERGENT B2, `(.L_x_364) ;  /* 0x0000014000027945 */ /* 0x000fe20003800200 */
[----:B0-----:R-:W-:Y:S01]  /*2270*/  FFMA R24, R33, -R12, 1 ;  /* 0x3f80000021187423 */ /* 0x001fe2000000080c */
[----:B--2---:R-:W-:-:S04]  /*2280*/  @P0 ISETP.GE.AND P1, PT, R27, R4, PT ;  /* 0x000000041b00020c */ /* 0x004fc80003f26270 */
[----:B------:R-:W-:-:S04]  /*2290*/  @P0 SEL R4, R4, RZ, P1 ;  /* 0x000000ff04040207 */ /* 0x000fc80000800000 */
[----:B------:R-:W-:Y:S02]  /*22a0*/  @P0 IADD3 R23, PT, PT, R5, R28, -R4 ;  /* 0x0000001c05170210 */ /* 0x000fe40007ffe804 */
[----:B------:R-:W-:Y:S02]  /*22b0*/  @!P0 IADD3 R28, PT, PT, R28, -UR7, R7 ;  /* 0x800000071c1c8c10 */ /* 0x000fe4000fffe007 */
[----:B------:R-:W-:Y:S02]  /*22c0*/  @P0 IADD3 R23, PT, PT, R23, 0x1, RZ ;  /* 0x0000000117170810 */ /* 0x000fe40007ffe0ff */
[----:B-----5:R-:W-:Y:S01]  /*22d0*/  @!P0 IADD3 R23, PT, PT, R28, 0x2, R31 ;  /* 0x000000021c178810 */ /* 0x020fe20007ffe01f */
[----:B------:R-:W0:Y:S01]  /*22e0*/  FCHK P0, R29, R12 ;  /* 0x0000000c1d007302 */ /* 0x000e220000000000 */
[----:B------:R-:W-:-:S04]  /*22f0*/  FFMA R4, R33, R24, R33 ;  /* 0x0000001821047223 */ /* 0x000fc80000000021 */
[----:B------:R-:W-:Y:S01]  /*2300*/  FFMA R13, R4, R29, RZ ;  /* 0x0000001d040d7223 */ /* 0x000fe200000000ff */
[----:B----4-:R-:W-:-:S03]  /*2310*/  IMAD R23, R30, R23, R0 ;  /* 0x000000171e177224 */ /* 0x010fc600078e0200 */
[----:B------:R-:W-:Y:S01]  /*2320*/  FFMA R2, R13, -R12, R29 ;  /* 0x8000000c0d027223 */ /* 0x000fe2000000001d */
[----:B------:R-:W-:-:S03]  /*2330*/  IMAD R25, R22, UR11, R23 ;  /* 0x0000000b16197c24 */ /* 0x000fc6000f8e0217 */
[----:B------:R-:W-:Y:S01]  /*2340*/  FFMA R33, R4, R2, R13 ;  /* 0x0000000204217223 */ /* 0x000fe2000000000d */
[----:B0-----:R-:W-:Y:S06]  /*2350*/  @!P0 BRA `(.L_x_365) ;  /* 0x0000000000108947 */ /* 0x001fec0003800000 */
[----:B------:R-:W-:Y:S01]  /*2360*/  IMAD.MOV.U32 R2, RZ, RZ, R12 ;  /* 0x000000ffff027224 */ /* 0x000fe200078e000c */
[----:B------:R-:W-:-:S07]  /*2370*/  MOV R24, 0x2390 ;  /* 0x0000239000187802 */ /* 0x000fce0000000f00 */
[----:B------:R-:W-:Y:S05]  /*2380*/  CALL.REL.NOINC `($__internal_4_$__cuda_sm3x_div_rn_noftz_f32_slowpath) ;  /* 0x0000002000507944 */ /* 0x000fea0003c00000 */
[----:B------:R-:W-:-:S07]  /*2390*/  MOV R33, R2 ;  /* 0x0000000200217202 */ /* 0x000fce0000000f00 */
.L_x_365:
[----:B------:R-:W-:Y:S05]  /*23a0*/  BSYNC.RECONVERGENT B2 ;  /* 0x0000000000027941 */ /* 0x000fea0003800200 */
.L_x_364:
        /* <DEDUP_REMOVED lines=8> */
[----:B------:R-:W-:Y:S04]  /*2430*/  STG.E desc[UR8][R18.64+0x8], R23 ;  /* 0x0000081712007986 */ /* 0x000fe8000c101908 */
[----:B------:R5:W-:Y:S04]  /*2440*/  STG.E desc[UR8][R20.64+0x8], R33 ;  /* 0x0000082114007986 */ /* 0x000be8000c101908 */
[----:B------:R-:W3:Y:S04]  /*2450*/  LDL R29, [R29] ;  /* 0x000000001d1d7983 */ /* 0x000ee80000100800 */
[----:B0-----:R0:W4:Y:S01]  /*2460*/  LDG.E R31, desc[UR8][R2.64] ;  /* 0x00000008021f7981 */ /* 0x001122000c1e1900 */
[----:B--2---:R-:W-:-:S04]  /*2470*/  IADD3 R28, PT, PT, R5, 0x2, R30 ;  /* 0x00000002051c7810 */ /* 0x004fc80007ffe01e */
[----:B------:R-:W-:-:S13]  /*2480*/  ISETP.GE.AND P0, PT, R28, RZ, PT ;  /* 0x000000ff1c00720c */ /* 0x000fda0003f06270 */
[----:B------:R-:W2:Y:S04]  /*2490*/  @P0 LDG.E R13, desc[UR8][R2.64+0x4] ;  /* 0x00000408020d0981 */ /* 0x000ea8000c1e1900 */
[----:B------:R-:W2:Y:S01]  /*24a0*/  @!P0 LDG.E R32, desc[UR8][R2.64+0x4] ;  /* 0x0000040802208981 */ /* 0x000ea2000c1e1900 */
[----:B-----5:R-:W-:Y:S01]  /*24b0*/  @!P0 IADD3 R33, PT, PT, R30, -UR7, R7 ;  /* 0x800000071e218c10 */ /* 0x020fe2000fffe007 */
[----:B---3--:R-:W-:Y:S01]  /*24c0*/  FMUL R29, R29, R4 ;  /* 0x000000041d1d7220 */ /* 0x008fe20000400000 */
[----:B-1----:R-:W-:Y:S01]  /*24d0*/  FFMA R24, R35, -R12, 1 ;  /* 0x3f80000023187423 */ /* 0x002fe2000000080c */
[----:B----4-:R-:W-:Y:S01]  /*24e0*/  IADD3 R26, PT, PT, R26, 0x1, RZ ;  /* 0x000000011a1a7810 */ /* 0x010fe20007ffe0ff */
[----:B------:R-:W-:Y:S03]  /*24f0*/  BSSY.RECONVERGENT B2, `(.L_x_366) ;  /* 0x0000013000027945 */ /* 0x000fe60003800200 */
[----:B------:R-:W-:-:S02]  /*2500*/  LOP3.LUT R4, R26, 0xfffffffc, RZ, 0xc0, !PT ;  /* 0xfffffffc1a047812 */ /* 0x000fc400078ec0ff */
[----:B--2---:R-:W-:-:S04]  /*2510*/  @P0 ISETP.GE.AND P1, PT, R28, R13, PT ;  /* 0x0000000d1c00020c */ /* 0x004fc80003f26270 */
[----:B------:R-:W-:-:S04]  /*2520*/  @P0 SEL R13, R13, RZ, P1 ;  /* 0x000000ff0d0d0207 */ /* 0x000fc80000800000 */
[----:B------:R-:W-:-:S04]  /*2530*/  @P0 IADD3 R23, PT, PT, R5, R30, -R13 ;  /* 0x0000001e05170210 */ /* 0x000fc80007ffe80d */
[----:B------:R-:W-:Y:S02]  /*2540*/  @P0 IADD3 R25, PT, PT, R23, 0x2, RZ ;  /* 0x0000000217190810 */ /* 0x000fe40007ffe0ff */
[----:B------:R-:W-:Y:S01]  /*2550*/  @!P0 IADD3 R25, PT, PT, R33, 0x3, R32 ;  /* 0x0000000321198810 */ /* 0x000fe20007ffe020 */
[----:B------:R-:W1:Y:S01]  /*2560*/  FCHK P0, R29, R12 ;  /* 0x0000000c1d007302 */ /* 0x000e620000000000 */
[----:B------:R-:W-:-:S04]  /*2570*/  FFMA R13, R35, R24, R35 ;  /* 0x00000018230d7223 */ /* 0x000fc80000000023 */
[----:B0-----:R-:W-:Y:S01]  /*2580*/  FFMA R2, R13, R29, RZ ;  /* 0x0000001d0d027223 */ /* 0x001fe200000000ff */
[----:B------:R-:W-:-:S03]  /*2590*/  IMAD R25, R31, R25, R0 ;  /* 0x000000191f197224 */ /* 0x000fc600078e0200 */
[----:B------:R-:W-:Y:S01]  /*25a0*/  FFMA R3, R2, -R12, R29 ;  /* 0x8000000c02037223 */ /* 0x000fe2000000001d */
[----:B------:R-:W-:-:S03]  /*25b0*/  IMAD R23, R22, R27, R25 ;  /* 0x0000001b16177224 */ /* 0x000fc600078e0219 */
[----:B------:R-:W-:Y:S01]  /*25c0*/  FFMA R13, R13, R3, R2 ;  /* 0x000000030d0d7223 */ /* 0x000fe20000000002 */
[----:B-1----:R-:W-:Y:S06]  /*25d0*/  @!P0 BRA `(.L_x_367) ;  /* 0x0000000000108947 */ /* 0x002fec0003800000 */
[----:B------:R-:W-:Y:S02]  /*25e0*/  MOV R2, R12 ;  /* 0x0000000c00027202 */ /* 0x000fe40000000f00 */
[----:B------:R-:W-:-:S07]  /*25f0*/  MOV R24, 0x2610 ;  /* 0x0000261000187802 */ /* 0x000fce0000000f00 */
[----:B------:R-:W-:Y:S05]  /*2600*/  CALL.REL.NOINC `($__internal_4_$__cuda_sm3x_div_rn_noftz_f32_slowpath) ;  /* 0x0000001c00b07944 */ /* 0x000fea0003c00000 */
[----:B------:R-:W-:-:S07]  /*2610*/  MOV R13, R2 ;  /* 0x00000002000d7202 */ /* 0x000fce0000000f00 */
.L_x_367:
[----:B------:R-:W-:Y:S05]  /*2620*/  BSYNC.RECONVERGENT B2 ;  /* 0x0000000000027941 */ /* 0x000fea0003800200 */
.L_x_366:
[----:B------:R-:W-:-:S05]  /*2630*/  IMAD.WIDE R2, R23, 0x4, R14 ;  /* 0x0000000417027825 */ /* 0x000fca00078e020e */
[----:B------:R3:W-:Y:S01]  /*2640*/  REDG.E.ADD.F32.FTZ.RN.STRONG.GPU desc[UR8][R2.64], R13 ;  /* 0x0000000d020079a6 */ /* 0x0007e2000c12f308 */
[----:B------:R-:W-:Y:S01]  /*2650*/  UIADD3 UR5, UPT, UPT, UR5, 0x4, URZ ;  /* 0x0000000405057890 */ /* 0x000fe2000fffe0ff */
[----:B------:R-:W-:Y:S01]  /*2660*/  IADD3 R7, PT, PT, R7, 0x4, RZ ;  /* 0x0000000407077810 */ /* 0x000fe20007ffe0ff */
[----:B------:R-:W-:Y:S01]  /*2670*/  VIADD R8, R8, 0x4 ;  /* 0x0000000408087836 */ /* 0x000fe20000000000 */
[----:B------:R3:W-:Y:S01]  /*2680*/  STG.E desc[UR8][R18.64+0xc], R25 ;  /* 0x00000c1912007986 */ /* 0x0007e2000c101908 */
[----:B------:R-:W-:Y:S01]  /*2690*/  UISETP.NE.AND UP0, UPT, UR5, URZ, UPT ;  /* 0x000000ff0500728c */ /* 0x000fe2000bf05270 */
[----:B------:R-:W-:Y:S01]  /*26a0*/  IADD3 R6, PT, PT, R6, 0x10, RZ ;  /* 0x0000001006067810 */ /* 0x000fe20007ffe0ff */
[----:B------:R-:W-:Y:S01]  /*26b0*/  UIADD3 UR4, UPT, UPT, UR4, 0x4, URZ ;  /* 0x0000000404047890 */ /* 0x000fe2000fffe0ff */
[----:B------:R3:W-:Y:S01]  /*26c0*/  STG.E desc[UR8][R20.64+0xc], R13 ;  /* 0x00000c0d14007986 */ /* 0x0007e2000c101908 */
[----:B------:R-:W-:-:S05]  /*26d0*/  IADD3 R5, PT, PT, R5, 0x4, RZ ;  /* 0x0000000405057810 */ /* 0x000fca0007ffe0ff */
[----:B------:R-:W-:Y:S05]  /*26e0*/  BRA.U UP0, `(.L_x_368) ;  /* 0xfffffff5007c7547 */ /* 0x000fea000b83ffff */
.L_x_359:
[----:B------:R-:W0:Y:S02]  /*26f0*/  LDCU UR5, c[0x0][0x3c0] ;  /* 0x00007800ff0577ac */ /* 0x000e240008000800 */
[----:B0-----:R-:W-:-:S04]  /*2700*/  UIADD3 UR5, UPT, UPT, UR5, 0x1, URZ ;  /* 0x0000000105057890 */ /* 0x001fc8000fffe0ff */
[----:B------:R-:W-:-:S09]  /*2710*/  ULOP3.LUT UP0, UR5, UR5, 0x3, URZ, 0xc0, !UPT ;  /* 0x0000000305057892 */ /* 0x000fd2000f80c0ff */
[----:B------:R-:W-:Y:S05]  /*2720*/  BRA.U !UP0, `(.L_x_369) ;  /* 0x0000000508e47547 */ /* 0x000fea000b800000 */
[----:B------:R-:W0:Y:S01]  /*2730*/  LDC.64 R16, c[0x0][0x3a8] ;  /* 0x0000ea00ff107b82 */ /* 0x000e220000000a00 */
[----:B---3--:R-:W2:Y:S01]  /*2740*/  LDL R13, [R1+0x4c] ;  /* 0x00004c00010d7983 */ /* 0x008ea20000100800 */
[-C--:B------:R-:W-:Y:S02]  /*2750*/  LEA R5, R10, R1.reuse, 0x2 ;  /* 0x000000010a057211 */ /* 0x080fe400078e10ff */
[C---:B------:R-:W-:Y:S02]  /*2760*/  LEA R6, R4.reuse, R1, 0x2 ;  /* 0x0000000104067211 */ /* 0x040fe400078e10ff */
[----:B------:R-:W-:Y:S01]  /*2770*/  IADD3 R8, PT, PT, R4, -UR7, RZ ;  /* 0x8000000704087c10 */ /* 0x000fe2000fffe0ff */
[----:B------:R-:W3:Y:S01]  /*2780*/  LDL R3, [R5] ;  /* 0x0000000005037983 */ /* 0x000ee20000100800 */
[----:B------:R-:W1:Y:S01]  /*2790*/  MUFU.RCP R15, R12 ;  /* 0x0000000c000f7308 */ /* 0x000e620000001000 */
[----:B------:R-:W4:Y:S02]  /*27a0*/  LDCU UR6, c[0x0][0x3c4] ;  /* 0x00007880ff0677ac */ /* 0x000f240008000800 */
        /* <DEDUP_REMOVED lines=10> */
[----:B------:R-:W-:-:S04]  /*2850*/  @P0 SEL R4, R2, RZ, P1 ;  /* 0x000000ff02040207 */ /* 0x000fc80000800000 */
[C---:B------:R-:W-:Y:S01]  /*2860*/  @P0 IADD3 R4, PT, PT, R13.reuse, -R4, RZ ;  /* 0x800000040d040210 */ /* 0x040fe20007ffe0ff */
[----:B------:R-:W-:Y:S01]  /*2870*/  @!P0 IMAD.IADD R4, R13, 0x1, R2 ;  /* 0x000000010d048824 */ /* 0x000fe200078e0202 */
[----:B------:R-:W0:Y:S01]  /*2880*/  FCHK P0, R29, R12 ;  /* 0x0000000c1d007302 */ /* 0x000e220000000000 */
[----:B------:R-:W-:Y:S02]  /*2890*/  FFMA R2, R15, R29, RZ ;  /* 0x0000001d0f027223 */ /* 0x000fe400000000ff */
[----:B------:R-:W-:Y:S02]  /*28a0*/  IMAD R7, R7, R4, R0 ;  /* 0x0000000407077224 */ /* 0x000fe400078e0200 */
[----:B------:R-:W-:Y:S02]  /*28b0*/  FFMA R3, R2, -R12, R29 ;  /* 0x8000000c02037223 */ /* 0x000fe4000000001d */
[----:B-----5:R-:W-:Y:S01]  /*28c0*/  IMAD R4, R22, UR6, R7 ;  /* 0x0000000616047c24 */ /* 0x020fe2000f8e0207 */
[----:B------:R-:W-:Y:S01]  /*28d0*/  UMOV UR6, UR4 ;  /* 0x0000000400067c82 */ /* 0x000fe20008000000 */
[----:B------:R-:W-:Y:S01]  /*28e0*/  FFMA R13, R15, R3, R2 ;  /* 0x000000030f0d7223 */ /* 0x000fe20000000002 */
[----:B0-----:R-:W-:Y:S06]  /*28f0*/  @!P0 BRA `(.L_x_371) ;  /* 0x0000000000108947 */ /* 0x001fec0003800000 */
[----:B------:R-:W-:Y:S02]  /*2900*/  MOV R2, R12 ;  /* 0x0000000c00027202 */ /* 0x000fe40000000f00 */
[----:B------:R-:W-:-:S07]  /*2910*/  MOV R24, 0x2930 ;  /* 0x0000293000187802 */ /* 0x000fce0000000f00 */
[----:B------:R-:W-:Y:S05]  /*2920*/  CALL.REL.NOINC `($__internal_4_$__cuda_sm3x_div_rn_noftz_f32_slowpath) ;  /* 0x0000001800e87944 */ /* 0x000fea0003c00000 */
[----:B------:R-:W-:-:S07]  /*2930*/  MOV R13, R2 ;  /* 0x00000002000d7202 */ /* 0x000fce0000000f00 */
.L_x_371:
[----:B------:R-:W-:Y:S05]  /*2940*/  BSYNC.RECONVERGENT B2 ;  /* 0x0000000000027941 */ /* 0x000fea0003800200 */
.L_x_370:
        /* <DEDUP_REMOVED lines=13> */
[----:B------:R-:W1:Y:S01]  /*2a20*/  LDC.64 R24, c[0x0][0x3a8] ;  /* 0x0000ea00ff187b82 */ /* 0x000e620000000a00 */
[----:B------:R-:W2:Y:S04]  /*2a30*/  LDL R19, [R1+0x4c] ;  /* 0x00004c0001137983 */ /* 0x000ea80000100800 */
[----:B------:R-:W3:Y:S04]  /*2a40*/  LDL R4, [R5] ;  /* 0x0000000005047983 */ /* 0x000ee80000100800 */
[----:B0-----:R-:W3:Y:S01]  /*2a50*/  LDL R13, [R6+0x1c] ;  /* 0x00001c00060d7983 */ /* 0x001ee20000100800 */
[----:B------:R-:W0:Y:S01]  /*2a60*/  MUFU.RCP R21, R12 ;  /* 0x0000000c00157308 */ /* 0x000e220000001000 */
[----:B------:R-:W4:Y:S02]  /*2a70*/  LDCU UR4, c[0x0][0x3c4] ;  /* 0x00007880ff0477ac */ /* 0x000f240008000800 */
[----:B-1----:R-:W5:Y:S04]  /*2a80*/  LDG.E R2, desc[UR8][R24.64+0x4] ;  /* 0x0000040818027981 */ /* 0x002f68000c1e1900 */
[----:B------:R-:W4:Y:S01]  /*2a90*/  LDG.E R7, desc[UR8][R24.64] ;  /* 0x0000000818077981 */ /* 0x000f22000c1e1900 */
[----:B0-----:R-:W-:-:S04]  /*2aa0*/  FFMA R18, R21, -R12, 1 ;  /* 0x3f80000015127423 */ /* 0x001fc8000000080c */
        /* <DEDUP_REMOVED lines=13> */
[----:B------:R-:W-:Y:S02]  /*2b80*/  FFMA R3, R2, -R12, R29 ;  /* 0x8000000c02037223 */ /* 0x000fe4000000001d */
[----:B------:R-:W-:Y:S02]  /*2b90*/  IMAD R4, R22, UR4, R7 ;  /* 0x0000000416047c24 */ /* 0x000fe4000f8e0207 */
[----:B------:R-:W-:Y:S01]  /*2ba0*/  FFMA R21, R21, R3, R2 ;  /* 0x0000000315157223 */ /* 0x000fe20000000002 */
[----:B0-----:R-:W-:Y:S06]  /*2bb0*/  @!P0 BRA `(.L_x_373) ;  /* 0x0000000000108947 */ /* 0x001fec0003800000 */
[----:B------:R-:W-:Y:S02]  /*2bc0*/  MOV R2, R12 ;  /* 0x0000000c00027202 */ /* 0x000fe40000000f00 */
[----:B------:R-:W-:-:S07]  /*2bd0*/  MOV R24, 0x2bf0 ;  /* 0x00002bf000187802 */ /* 0x000fce0000000f00 */
[----:B------:R-:W-:Y:S05]  /*2be0*/  CALL.REL.NOINC `($__internal_4_$__cuda_sm3x_div_rn_noftz_f32_slowpath) ;  /* 0x0000001800387944 */ /* 0x000fea0003c00000 */
[----:B------:R-:W-:-:S07]  /*2bf0*/  MOV R21, R2 ;  /* 0x0000000200157202 */ /* 0x000fce0000000f00 */
.L_x_373:
[----:B------:R-:W-:Y:S05]  /*2c00*/  BSYNC.RECONVERGENT B2 ;  /* 0x0000000000027941 */ /* 0x000fea0003800200 */
.L_x_372:
[----:B------:R-:W0:Y:S02]  /*2c10*/  LDC.64 R2, c[0x0][0x3a0] ;  /* 0x0000e800ff027b82 */ /* 0x000e240000000a00 */
[----:B0-----:R-:W-:-:S05]  /*2c20*/  IMAD.WIDE R2, R4, 0x4, R2 ;  /* 0x0000000404027825 */ /* 0x001fca00078e0202 */
[----:B------:R1:W-:Y:S01]  /*2c30*/  REDG.E.ADD.F32.FTZ.RN.STRONG.GPU desc[UR8][R2.64], R21 ;  /* 0x00000015020079a6 */ /* 0x0003e2000c12f308 */
[----:B------:R-:W-:-:S03]  /*2c40*/  UIADD3 UR4, UPT, UPT, UR6, 0x2, URZ ;  /* 0x0000000206047890 */ /* 0x000fc6000fffe0ff */
[----:B------:R1:W-:Y:S04]  /*2c50*/  STG.E desc[UR8][R16.64+0x4], R7 ;  /* 0x0000040710007986 */ /* 0x0003e8000c101908 */
[----:B------:R1:W-:Y:S01]  /*2c60*/  STG.E desc[UR8][R14.64+0x4], R21 ;  /* 0x000004150e007986 */ /* 0x0003e2000c101908 */
[----:B------:R-:W-:Y:S05]  /*2c70*/  BRA.U !UP0, `(.L_x_369) ;  /* 0x0000000108907547 */ /* 0x000fea000b800000 */
[----:B------:R-:W0:Y:S01]  /*2c80*/  LDC.64 R18, c[0x0][0x3a8] ;  /* 0x0000ea00ff127b82 */ /* 0x000e220000000a00 */
[----:B-1----:R-:W2:Y:S04]  /*2c90*/  LDL R7, [R1+0x4c] ;  /* 0x00004c0001077983 */ /* 0x002ea80000100800 */
        /* <DEDUP_REMOVED lines=8> */
[----:B------:R-:W-:Y:S01]  /*2d20*/  BSSY.RECONVERGENT B2, `(.L_x_374) ;  /* 0x0000013000027945 */ /* 0x000fe20003800200 */
[----:B--2---:R-:W-:-:S04]  /*2d30*/  IADD3 R7, PT, PT, R8, 0x2, R7 ;  /* 0x0000000208077810 */ /* 0x004fc80007ffe007 */
[----:B------:R-:W-:Y:S01]  /*2d40*/  ISETP.GE.AND P0, PT, R7, RZ, PT ;  /* 0x000000ff0700720c */ /* 0x000fe20003f06270 */
[----:B---3--:R-:W-:-:S12]  /*2d50*/  FMUL R29, R5, R6 ;  /* 0x00000006051d7220 */ /* 0x008fd80000400000 */
[----:B-----5:R-:W-:-:S04]  /*2d60*/  @P0 ISETP.GE.AND P1, PT, R7, R2, PT ;  /* 0x000000020700020c */ /* 0x020fc80003f26270 */
[----:B------:R-:W-:-:S05]  /*2d70*/  @P0 SEL R8, R2, RZ, P1 ;  /* 0x000000ff02080207 */ /* 0x000fca0000800000 */
[C---:B------:R-:W-:Y:S01]  /*2d80*/  @P0 IMAD.IADD R8, R7.reuse, 0x1, -R8 ;  /* 0x0000000107080824 */ /* 0x040fe200078e0a08 */
        /* <DEDUP_REMOVED lines=12> */
.L_x_375:
[----:B------:R-:W-:Y:S05]  /*2e50*/  BSYNC.RECONVERGENT B2 ;  /* 0x0000000000027941 */ /* 0x000fea0003800200 */
.L_x_374:
[----:B------:R-:W0:Y:S02]  /*2e60*/  LDC.64 R2, c[0x0][0x3a0] ;  /* 0x0000e800ff027b82 */ /* 0x000e240000000a00 */
[----:B0-----:R-:W-:-:S05]  /*2e70*/  IMAD.WIDE R2, R0, 0x4, R2 ;  /* 0x0000000400027825 */ /* 0x001fca00078e0202 */
[----:B------:R2:W-:Y:S01]  /*2e80*/  REDG.E.ADD.F32.FTZ.RN.STRONG.GPU desc[UR8][R2.64], R7 ;  /* 0x00000007020079a6 */ /* 0x0005e2000c12f308 */
[----:B------:R-:W-:-:S03]  /*2e90*/  UIADD3 UR4, UPT, UPT, UR6, 0x3, URZ ;  /* 0x0000000306047890 */ /* 0x000fc6000fffe0ff */
[----:B------:R2:W-:Y:S04]  /*2ea0*/  STG.E desc[UR8][R16.64+0x8], R5 ;  /* 0x0000080510007986 */ /* 0x0005e8000c101908 */
[----:B------:R2:W-:Y:S05]  /*2eb0*/  STG.E desc[UR8][R14.64+0x8], R7 ;  /* 0x000008070e007986 */ /* 0x0005ea000c101908 */
.L_x_369:
[----:B------:R-:W4:Y:S02]  /*2ec0*/  LDCU UR10, c[0x0][0x3c0] ;  /* 0x00007800ff0a77ac */ /* 0x000f240008000800 */
[----:B----4-:R-:W-:-:S13]  /*2ed0*/  ISETP.NE.AND P0, PT, R10, UR10, PT ;  /* 0x0000000a0a007c0c */ /* 0x010fda000bf05270 */
[----:B------:R-:W-:Y:S05]  /*2ee0*/  @!P0 EXIT ;  /* 0x000000000000894d */ /* 0x000fea0003800000 */
[----:B------:R-:W-:Y:S01]  /*2ef0*/  IADD3 R10, PT, PT, R10, 0x1, RZ ;  /* 0x000000010a0a7810 */ /* 0x000fe20007ffe0ff */
[----:B------:R-:W-:Y:S06]  /*2f00*/  BRA `(.L_x_376) ;  /* 0xffffffec00147947 */ /* 0x000fec000383ffff */
.L_x_358:
[----:B------:R-:W0:Y:S02]  /*2f10*/  LDCU UR4, c[0x0][0x3c0] ;  /* 0x00007800ff0477ac */ /* 0x000e240008000800 */
[----:B0-----:R-:W-:-:S13]  /*2f20*/  ISETP.LE.AND P0, PT, RZ, UR4, PT ;  /* 0x00000004ff007c0c */ /* 0x001fda000bf03270 */
[----:B------:R-:W-:Y:S05]  /*2f30*/  @!P0 EXIT ;  /* 0x000000000000894d */ /* 0x000fea0003800000 */
[----:B------:R-:W-:Y:S01]  /*2f40*/  UIADD3 UR6, UPT, UPT, UR4, 0x1, URZ ;  /* 0x0000000104067890 */ /* 0x000fe2000fffe0ff */
[----:B------:R-:W-:Y:S01]  /*2f50*/  HFMA2 R16, -RZ, RZ, 0, 0 ;  /* 0x00000000ff107431 */ /* 0x000fe200000001ff */
[----:B------:R-:W-:Y:S01]  /*2f60*/  ULEA.HI UR4, UR4, UR4, URZ, 0x1 ;  /* 0x0000000404047291 */ /* 0x000fe2000f8f08ff */
[----:B------:R-:W-:Y:S01]  /*2f70*/  IMAD R0, R11, UR5, RZ ;  /* 0x000000050b007c24 */ /* 0x000fe2000f8e02ff */
[----:B------:R-:W-:Y:S02]  /*2f80*/  ULOP3.LUT UR6, UR6, 0xfffffffc, URZ, 0xc0, !UPT ;  /* 0xfffffffc06067892 */ /* 0x000fe4000f8ec0ff */
[----:B------:R-:W-:-:S03]  /*2f90*/  USHF.R.S32.HI UR7, URZ, 0x1, UR4 ;  /* 0x00000001ff077899 */ /* 0x000fc60008011404 */
[----:B------:R-:W-:-:S09]  /*2fa0*/  UMOV UR4, URZ ;  /* 0x000000ff00047c82 */ /* 0x000fd20008000000 */
.L_x_395:
[----:B01-34-:R-:W0:Y:S01]  /*2fb0*/  LDC.64 R4, c[0x0][0x3a8] ;  /* 0x0000ea00ff047b82 */ /* 0x01be220000000a00 */
[----:B-123--:R-:W2:Y:S04]  /*2fc0*/  LDL R3, [R1+0x48] ;  /* 0x0000480001037983 */ /* 0x00eea80000100800 */
[----:B0-----:R-:W3:Y:S01]  /*2fd0*/  LDG.E R2, desc[UR8][R4.64] ;  /* 0x0000000804027981 */ /* 0x001ee2000c1e1900 */
[----:B------:R-:W-:Y:S01]  /*2fe0*/  LEA R11, R16, R1, 0x2 ;  /* 0x00000001100b7211 */ /* 0x000fe200078e10ff */
[----:B------:R-:W-:Y:S01]  /*2ff0*/  IMAD.MOV.U32 R14, RZ, RZ, RZ ;  /* 0x000000ffff0e7224 */ /* 0x000fe200078e00ff */
[----:B--2---:R-:W-:-:S04]  /*3000*/  IADD3 R3, PT, PT, R3, -UR7, R16 ;  /* 0x8000000703037c10 */ /* 0x004fc8000fffe010 */
[----:B------:R-:W-:-:S13]  /*3010*/  ISETP.GT.AND P0, PT, R3, -0x1, PT ;  /* 0xffffffff0300780c */ /* 0x000fda0003f04270 */
[CC--:B---3--:R-:W-:Y:S02]  /*3020*/  @P0 ISETP.GE.AND P1, PT, R3.reuse, R2.reuse, PT ;  /* 0x000000020300020c */ /* 0x0c8fe40003f26270 */
[----:B------:R-:W-:Y:S02]  /*3030*/  @!P0 IADD3 R15, PT, PT, R3, R2, RZ ;  /* 0x00000002030f8210 */ /* 0x000fe40007ffe0ff */
[----:B------:R-:W-:-:S04]  /*3040*/  @P0 SEL R2, R2, RZ, P1 ;  /* 0x000000ff02020207 */ /* 0x000fc80000800000 */
[----:B------:R-:W-:-:S07]  /*3050*/  @P0 IADD3 R15, PT, PT, R3, -R2, RZ ;  /* 0x80000002030f0210 */ /* 0x000fce0007ffe0ff */
.L_x_394:
[----:B01-3--:R-:W0:Y:S01]  /*3060*/  LDC.64 R4, c[0x0][0x3a8] ;  /* 0x0000ea00ff047b82 */ /* 0x00be220000000a00 */
[----:B--2---:R-:W2:Y:S01]  /*3070*/  LDL R3, [R1+0x4c] ;  /* 0x00004c0001037983 */ /* 0x004ea20000100800 */
[----:B------:R-:W1:Y:S03]  /*3080*/  LDCU UR5, c[0x0][0x3c0] ;  /* 0x00007800ff0577ac */ /* 0x000e660008000800 */
[----:B0-----:R-:W3:Y:S01]  /*3090*/  LDG.E R2, desc[UR8][R4.64+0x4] ;  /* 0x0000040804027981 */ /* 0x001ee2000c1e1900 */
[----:B-1----:R-:W-:Y:S01]  /*30a0*/  UISETP.GE.U32.AND UP0, UPT, UR5, 0x3, UPT ;  /* 0x000000030500788c */ /* 0x002fe2000bf06070 */
[----:B------:R-:W-:Y:S01]  /*30b0*/  HFMA2 R6, -RZ, RZ, 0, 0 ;  /* 0x00000000ff067431 */ /* 0x000fe200000001ff */
[----:B------:R-:W-:Y:S02]  /*30c0*/  LEA R9, R14, R1, 0x2 ;  /* 0x000000010e097211 */ /* 0x000fe400078e10ff */
        /* <DEDUP_REMOVED lines=8> */
[----:B------:R-:W-:Y:S01]  /*3150*/  MOV R8, RZ ;  /* 0x000000ff00087202 */ /* 0x000fe20000000f00 */
[----:B------:R-:W1:Y:S06]  /*3160*/  LDCU UR5, c[0x0][0x3c4] ;  /* 0x00007880ff0577ac */ /* 0x000e6c0008000800 */
.L_x_386:
[----:B--2---:R-:W2:Y:S01]  /*3170*/  LDC.64 R24, c[0x0][0x3a8] ;  /* 0x0000ea00ff187b82 */ /* 0x004ea20000000a00 */
[----:B------:R-:W3:Y:S01]  /*3180*/  LDL R17, [R1+0x50] ;  /* 0x0000500001117983 */ /* 0x000ee20000100800 */
[----:B------:R-:W-:-:S03]  /*3190*/  LEA R7, R8, R1, 0x2 ;  /* 0x0000000108077211 */ /* 0x000fc600078e10ff */
[----:B------:R-:W4:Y:S04]  /*31a0*/  LDL R5, [R11] ;  /* 0x000000000b057983 */ /* 0x000f280000100800 */
[----:B------:R-:W4:Y:S04]  /*31b0*/  LDL R20, [R9+0x18] ;  /* 0x0000180009147983 */ /* 0x000f280000100800 */
[----:B------:R-:W4:Y:S04]  /*31c0*/  LDL R13, [R7+0x30] ;  /* 0x00003000070d7983 */ /* 0x000f280000100800 */
[----:B--2---:R-:W2:Y:S04]  /*31d0*/  LDG.E R2, desc[UR8][R24.64+0x8] ;  /* 0x0000080818027981 */ /* 0x004ea8000c1e1900 */
[----:B------:R-:W2:Y:S04]  /*31e0*/  LDG.E R3, desc[UR8][R24.64+0x4] ;  /* 0x0000040818037981 */ /* 0x000ea8000c1e1900 */
[----:B------:R-:W2:Y:S01]  /*31f0*/  LDG.E R4, desc[UR8][R24.64] ;  /* 0x0000000818047981 */ /* 0x000ea2000c1e1900 */
[----:B------:R-:W-:Y:S01]  /*3200*/  VIADD R6, R8, -UR7 ;  /* 0x8000000708067c36 */ /* 0x000fe20008000000 */
[----:B------:R-:W1:Y:S01]  /*3210*/  MUFU.RCP R21, R12 ;  /* 0x0000000c00157308 */ /* 0x000e620000001000 */
[----:B------:R-:W-:Y:S01]  /*3220*/  BSSY.RECONVERGENT B2, `(.L_x_378) ;  /* 0x0000017000027945 */ /* 0x000fe20003800200 */
[----:B-1----:R-:W-:-:S04]  /*3230*/  FFMA R26, R21, -R12, 1 ;  /* 0x3f800000151a7423 */ /* 0x002fc8000000080c */
[----:B------:R-:W-:Y:S01]  /*3240*/  FFMA R21, R21, R26, R21 ;  /* 0x0000001a15157223 */ /* 0x000fe20000000015 */
[----:B---3--:R-:W-:-:S04]  /*3250*/  IADD3 R17, PT, PT, R17, R6, RZ ;  /* 0x0000000611117210 */ /* 0x008fc80007ffe0ff */
[----:B------:R-:W-:Y:S01]  /*3260*/  ISETP.GT.AND P0, PT, R17, -0x1, PT ;  /* 0xffffffff1100780c */ /* 0x000fe20003f04270 */
[----:B----4-:R-:W-:-:S04]  /*3270*/  FMUL R20, R5, R20 ;  /* 0x0000001405147220 */ /* 0x010fc80000400000 */
[----:B------:R-:W-:-:S08]  /*3280*/  FMUL R29, R20, R13 ;  /* 0x0000000d141d7220 */ /* 0x000fd00000400000 */
[CC--:B--2---:R-:W-:Y:S02]  /*3290*/  @P0 ISETP.GE.AND P1, PT, R17.reuse, R2.reuse, PT ;  /* 0x000000021100020c */ /* 0x0c4fe40003f26270 */
[----:B------:R-:W-:Y:S02]  /*32a0*/  @!P0 IADD3 R23, PT, PT, R17, R2, RZ ;  /* 0x0000000211178210 */ /* 0x000fe40007ffe0ff */
[----:B------:R-:W-:-:S04]  /*32b0*/  @P0 SEL R2, R2, RZ, P1 ;  /* 0x000000ff02020207 */ /* 0x000fc80000800000 */
[----:B------:R-:W-:Y:S01]  /*32c0*/  @P0 IADD3 R23, PT, PT, R17, -R2, RZ ;  /* 0x8000000211170210 */ /* 0x000fe20007ffe0ff */
[----:B------:R-:W1:Y:S01]  /*32d0*/  FCHK P0, R29, R12 ;  /* 0x0000000c1d007302 */ /* 0x000e620000000000 */
[----:B------:R-:W-:-:S03]  /*32e0*/  FFMA R2, R21, R29, RZ ;  /* 0x0000001d15027223 */ /* 0x000fc600000000ff */
[----:B------:R-:W-:Y:S02]  /*32f0*/  IMAD R3, R3, R23, R10 ;  /* 0x0000001703037224 */ /* 0x000fe400078e020a */
[----:B------:R-:W-:Y:S02]  /*3300*/  FFMA R13, R2, -R12, R29 ;  /* 0x8000000c020d7223 */ /* 0x000fe4000000001d */
[----:B------:R-:W-:Y:S02]  /*3310*/  IMAD R5, R3, R4, R15 ;  /* 0x0000000403057224 */ /* 0x000fe400078e020f */
[----:B------:R-:W-:Y:S02]  /*3320*/  FFMA R23, R21, R13, R2 ;  /* 0x0000000d15177223 */ /* 0x000fe40000000002 */
[----:B-----5:R-:W-:Y:S01]  /*3330*/  IMAD R17, R22, UR5, R5 ;  /* 0x0000000516117c24 */ /* 0x020fe2000f8e0205 */
[----:B-1----:R-:W-:Y:S06]  /*3340*/  @!P0 BRA `(.L_x_379) ;  /* 0x0000000000108947 */ /* 0x002fec0003800000 */
[----:B------:R-:W-:Y:S02]  /*3350*/  MOV R2, R12 ;  /* 0x0000000c00027202 */ /* 0x000fe40000000f00 */
[----:B------:R-:W-:-:S07]  /*3360*/  MOV R24, 0x3380 ;  /* 0x0000338000187802 */ /* 0x000fce0000000f00 */
[----:B0-----:R-:W-:Y:S05]  /*3370*/  CALL.REL.NOINC `($__internal_4_$__cuda_sm3x_div_rn_noftz_f32_slowpath) ;  /* 0x0000001000547944 */ /* 0x001fea0003c00000 */
[----:B------:R-:W-:-:S07]  /*3380*/  MOV R23, R2 ;  /* 0x0000000200177202 */ /* 0x000fce0000000f00 */
.L_x_379:
[----:B------:R-:W-:Y:S05]  /*3390*/  BSYNC.RECONVERGENT B2 ;  /* 0x0000000000027941 */ /* 0x000fea0003800200 */
.L_x_378:
[----:B------:R-:W2:Y:S01]  /*33a0*/  LDL R13, [R1+0x50] ;  /* 0x00005000010d7983 */ /* 0x000ea20000100800 */
[----:B------:R-:W1:Y:S01]  /*33b0*/  LDC.64 R32, c[0x0][0x390] ;  /* 0x0000e400ff207b82 */ /* 0x000e620000000a00 */
[----:B0-----:R-:W-:Y:S02]  /*33c0*/  IMAD.WIDE R24, R17, 0x4, R18 ;  /* 0x0000000411187825 */ /* 0x001fe400078e0212 */
[----:B------:R-:W3:Y:S04]  /*33d0*/  LDL R27, [R11] ;  /* 0x000000000b1b7983 */ /* 0x000ee80000100800 */
[----:B------:R0:W-:Y:S01]  /*33e0*/  REDG.E.ADD.F32.FTZ.RN.STRONG.GPU desc[UR8][R24.64], R23 ;  /* 0x00000017180079a6 */ /* 0x0001e2000c12f308 */
[----:B------:R-:W4:Y:S03]  /*33f0*/  LDC.64 R20, c[0x0][0x388] ;  /* 0x0000e200ff147b82 */ /* 0x000f260000000a00 */
[----:B------:R-:W3:Y:S04]  /*3400*/  LDL R28, [R9+0x18] ;  /* 0x00001800091c7983 */ /* 0x000ee80000100800 */
[----:B------:R-:W5:Y:S01]  /*3410*/  LDL R30, [R7+0x34] ;  /* 0x00003400071e7983 */ /* 0x000f620000100800 */
[----:B------:R-:W0:Y:S01]  /*3420*/  LDC.64 R2, c[0x0][0x3a8] ;  /* 0x0000ea00ff027b82 */ /* 0x000e220000000a00 */
[----:B--2---:R-:W-:-:S02]  /*3430*/  IADD3 R4, PT, PT, R6, 0x1, R13 ;  /* 0x0000000106047810 */ /* 0x004fc40007ffe00d */
[----:B------:R-:W-:Y:S02]  /*3440*/  IADD3 R13, PT, PT, R0, UR4, RZ ;  /* 0x00000004000d7c10 */ /* 0x000fe4000fffe0ff */
[----:B------:R-:W-:-:S03]  /*3450*/  ISETP.GE.AND P0, PT, R4, RZ, PT ;  /* 0x000000ff0400720c */ /* 0x000fc60003f06270 */
[----:B-1----:R-:W-:-:S04]  /*3460*/  IMAD.WIDE R32, R13, 0x4, R32 ;  /* 0x000000040d207825 */ /* 0x002fc800078e0220 */
[----:B----4-:R-:W-:Y:S01]  /*3470*/  IMAD.WIDE R20, R13, 0x4, R20 ;  /* 0x000000040d147825 */ /* 0x010fe200078e0214 */
[----:B------:R1:W-:Y:S04]  /*3480*/  STG.E desc[UR8][R32.64], R5 ;  /* 0x0000000520007986 */ /* 0x0003e8000c101908 */
[----:B------:R2:W-:Y:S04]  /*3490*/  STG.E desc[UR8][R20.64], R23 ;  /* 0x0000001714007986 */ /* 0x0005e8000c101908 */
[----:B0-----:R-:W4:Y:S04]  /*34a0*/  @P0 LDG.E R13, desc[UR8][R2.64+0x8] ;  /* 0x00000808020d0981 */ /* 0x001f28000c1e1900 */
[----:B------:R-:W5:Y:S04]  /*34b0*/  @!P0 LDG.E R29, desc[UR8][R2.64+0x8] ;  /* 0x00000808021d8981 */ /* 0x000f68000c1e1900 */
[----:B------:R-:W2:Y:S04]  /*34c0*/  LDG.E R17, desc[UR8][R2.64+0x4] ;  /* 0x0000040802117981 */ /* 0x000ea8000c1e1900 */
[----:B------:R2:W2:Y:S01]  /*34d0*/  LDG.E R26, desc[UR8][R2.64] ;  /* 0x00000008021a7981 */ /* 0x0004a2000c1e1900 */
[----:B------:R-:W0:Y:S01]  /*34e0*/  MUFU.RCP R31, R12 ;  /* 0x0000000c001f7308 */ /* 0x000e220000001000 */
[----:B---3--:R-:W-:Y:S01]  /*34f0*/  FMUL R27, R27, R28 ;  /* 0x0000001c1b1b7220 */ /* 0x008fe20000400000 */
[----:B------:R-:W-:Y:S01]  /*3500*/  BSSY.RECONVERGENT B2, `(.L_x_380) ;  /* 0x0000014000027945 */ /* 0x000fe20003800200 */
[----:B0-----:R-:W-:-:S04]  /*3510*/  FFMA R24, R31, -R12, 1 ;  /* 0x3f8000001f187423 */ /* 0x001fc8000000080c */
[----:B-1----:R-:W-:Y:S01]  /*3520*/  FFMA R5, R31, R24, R31 ;  /* 0x000000181f057223 */ /* 0x002fe2000000001f */
[----:B----4-:R-:W-:-:S04]  /*3530*/  @P0 ISETP.GE.AND P1, PT, R4, R13, PT ;  /* 0x0000000d0400020c */ /* 0x010fc80003f26270 */
[----:B------:R-:W-:-:S04]  /*3540*/  @P0 SEL R13, R13, RZ, P1 ;  /* 0x000000ff0d0d0207 */ /* 0x000fc80000800000 */
[C---:B------:R-:W-:Y:S01]  /*3550*/  @P0 IADD3 R13, PT, PT, R4.reuse, -R13, RZ ;  /* 0x8000000d040d0210 */ /* 0x040fe20007ffe0ff */
[----:B-----5:R-:W-:Y:S02]  /*3560*/  @!P0 IMAD.IADD R13, R4, 0x1, R29 ;  /* 0x00000001040d8824 */ /* 0x020fe400078e021d */
[----:B------:R-:W-:-:S04]  /*3570*/  FMUL R29, R27, R30 ;  /* 0x0000001e1b1d7220 */ /* 0x000fc80000400000 */
[----:B------:R-:W0:Y:S01]  /*3580*/  FCHK P0, R29, R12 ;  /* 0x0000000c1d007302 */ /* 0x000e220000000000 */
[----:B------:R-:W-:Y:S01]  /*3590*/  FFMA R4, R5, R29, RZ ;  /* 0x0000001d05047223 */ /* 0x000fe200000000ff */
[----:B--2---:R-:W-:-:S03]  /*35a0*/  IMAD R2, R17, R13, R10 ;  /* 0x0000000d11027224 */ /* 0x004fc600078e020a */
[----:B------:R-:W-:Y:S01]  /*35b0*/  FFMA R3, R4, -R12, R29 ;  /* 0x8000000c04037223 */ /* 0x000fe2000000001d */
[----:B------:R-:W-:-:S03]  /*35c0*/  IMAD R17, R2, R26, R15 ;  /* 0x0000001a02117224 */ /* 0x000fc600078e020f */
[----:B------:R-:W-:Y:S01]  /*35d0*/  FFMA R25, R5, R3, R4 ;  /* 0x0000000305197223 */ /* 0x000fe20000000004 */
[----:B------:R-:W-:Y:S01]  /*35e0*/  IMAD R5, R22, UR5, R17 ;  /* 0x0000000516057c24 */ /* 0x000fe2000f8e0211 */
[----:B0-----:R-:W-:Y:S06]  /*35f0*/  @!P0 BRA `(.L_x_381) ;  /* 0x0000000000108947 */ /* 0x001fec0003800000 */
[----:B------:R-:W-:Y:S02]  /*3600*/  MOV R2, R12 ;  /* 0x0000000c00027202 */ /* 0x000fe40000000f00 */
[----:B------:R-:W-:-:S07]  /*3610*/  MOV R24, 0x3630 ;  /* 0x0000363000187802 */ /* 0x000fce0000000f00 */
[----:B------:R-:W-:Y:S05]  /*3620*/  CALL.REL.NOINC `($__internal_4_$__cuda_sm3x_div_rn_noftz_f32_slowpath) ;  /* 0x0000000c00a87944 */ /* 0x000fea0003c00000 */
[----:B------:R-:W-:-:S07]  /*3630*/  MOV R25, R2 ;  /* 0x0000000200197202 */ /* 0x000fce0000000f00 */
.L_x_381:
[----:B------:R-:W-:Y:S05]  /*3640*/  BSYNC.RECONVERGENT B2 ;  /* 0x0000000000027941 */ /* 0x000fea0003800200 */
.L_x_380:
[----:B------:R-:W2:Y:S01]  /*3650*/  LDL R13, [R1+0x50] ;  /* 0x00005000010d7983 */ /* 0x000ea20000100800 */
[----:B------:R-:W0:Y:S01]  /*3660*/  LDC.64 R2, c[0x0][0x3a8] ;  /* 0x0000ea00ff027b82 */ /* 0x000e220000000a00 */
[----:B------:R-:W-:Y:S02]  /*3670*/  IMAD.WIDE R4, R5, 0x4, R18 ;  /* 0x0000000405047825 */ /* 0x000fe400078e0212 */
[----:B------:R-:W3:Y:S04]  /*3680*/  LDL R23, [R11] ;  /* 0x000000000b177983 */ /* 0x000ee80000100800 */
[----:B------:R1:W-:Y:S04]  /*3690*/  REDG.E.ADD.F32.FTZ.RN.STRONG.GPU desc[UR8][R4.64], R25 ;  /* 0x00000019040079a6 */ /* 0x0003e8000c12f308 */
[----:B------:R4:W-:Y:S04]  /*36a0*/  STG.E desc[UR8][R32.64+0x4], R17 ;  /* 0x0000041120007986 */ /* 0x0009e8000c101908 */
[----:B------:R4:W-:Y:S04]  /*36b0*/  STG.E desc[UR8][R20.64+0x4], R25 ;  /* 0x0000041914007986 */ /* 0x0009e8000c101908 */
[----:B------:R-:W3:Y:S04]  /*36c0*/  LDL R26, [R9+0x18] ;  /* 0x00001800091a7983 */ /* 0x000ee80000100800 */
[----:B------:R-:W5:Y:S04]  /*36d0*/  LDL R30, [R7+0x38] ;  /* 0x00003800071e7983 */ /* 0x000f680000100800 */
[----:B0-----:R-:W4:Y:S04]  /*36e0*/  LDG.E R27, desc[UR8][R2.64+0x4] ;  /* 0x00000408021b7981 */ /* 0x001f28000c1e1900 */
[----:B------:R4:W4:Y:S01]  /*36f0*/  LDG.E R28, desc[UR8][R2.64] ;  /* 0x00000008021c7981 */ /* 0x000922000c1e1900 */
[----:B--2---:R-:W-:-:S04]  /*3700*/  IADD3 R13, PT, PT, R6, 0x2, R13 ;  /* 0x00000002060d7810 */ /* 0x004fc80007ffe00d */
[----:B------:R-:W-:-:S13]  /*3710*/  ISETP.GE.AND P0, PT, R13, RZ, PT ;  /* 0x000000ff0d00720c */ /* 0x000fda0003f06270 */
[----:B------:R-:W2:Y:S04]  /*3720*/  @P0 LDG.E R24, desc[UR8][R2.64+0x8] ;  /* 0x0000080802180981 */ /* 0x000ea8000c1e1900 */
[----:B------:R-:W4:Y:S01]  /*3730*/  @!P0 LDG.E R34, desc[UR8][R2.64+0x8] ;  /* 0x0000080802228981 */ /* 0x000f22000c1e1900 */
[----:B------:R-:W1:Y:S01]  /*3740*/  MUFU.RCP R29, R12 ;  /* 0x0000000c001d7308 */ /* 0x000e620000001000 */
[----:B---3--:R-:W-:Y:S01]  /*3750*/  FMUL R23, R23, R26 ;  /* 0x0000001a17177220 */ /* 0x008fe20000400000 */
[----:B-1----:R-:W-:-:S04]  /*3760*/  FFMA R4, R29, -R12, 1 ;  /* 0x3f8000001d047423 */ /* 0x002fc8000000080c */
[----:B------:R-:W-:Y:S01]  /*3770*/  FFMA R4, R29, R4, R29 ;  /* 0x000000041d047223 */ /* 0x000fe2000000001d */
[----:B-----5:R-:W-:Y:S01]  /*3780*/  FMUL R29, R23, R30 ;  /* 0x0000001e171d7220 */ /* 0x020fe20000400000 */
        /* <DEDUP_REMOVED lines=14> */
[----:B------:R-:W-:-:S07]  /*3870*/  MOV R24, 0x3890 ;  /* 0x0000389000187802 */ /* 0x000fce0000000f00 */
[----:B------:R-:W-:Y:S05]  /*3880*/  CALL.REL.NOINC `($__internal_4_$__cuda_sm3x_div_rn_noftz_f32_slowpath) ;  /* 0x0000000c00107944 */ /* 0x000fea0003c00000 */
[----:B------:R-:W-:-:S07]  /*3890*/  MOV R23, R2 ;  /* 0x0000000200177202 */ /* 0x000fce0000000f00 */
.L_x_383:
[----:B------:R-:W-:Y:S05]  /*38a0*/  BSYNC.RECONVERGENT B2 ;  /* 0x0000000000027941 */ /* 0x000fea0003800200 */
.L_x_382:
        /* <DEDUP_REMOVED lines=14> */
[----:B------:R-:W5:Y:S01]  /*3990*/  @!P0 LDG.E R29, desc[UR8][R2.64+0x8] ;  /* 0x00000808021d8981 */ /* 0x000f62000c1e1900 */
[----:B------:R-:W1:Y:S01]  /*39a0*/  MUFU.RCP R31, R12 ;  /* 0x0000000c001f7308 */ /* 0x000e620000001000 */
[----:B---3--:R-:W-:Y:S01]  /*39b0*/  FMUL R17, R4, R17 ;  /* 0x0000001104117220 */ /* 0x008fe20000400000 */
[----:B------:R-:W-:Y:S01]  /*39c0*/  BSSY.RECONVERGENT B2, `(.L_x_384) ;  /* 0x0000014000027945 */ /* 0x000fe20003800200 */
[----:B-1----:R-:W-:-:S04]  /*39d0*/  FFMA R24, R31, -R12, 1 ;  /* 0x3f8000001f187423 */ /* 0x002fc8000000080c */
[----:B------:R-:W-:Y:S01]  /*39e0*/  FFMA R4, R31, R24, R31 ;  /* 0x000000181f047223 */ /* 0x000fe2000000001f */
[----:B--2---:R-:W-:-:S04]  /*39f0*/  @P0 ISETP.GE.AND P1, PT, R6, R13, PT ;  /* 0x0000000d0600020c */ /* 0x004fc80003f26270 */
[----:B------:R-:W-:-:S04]  /*3a00*/  @P0 SEL R13, R13, RZ, P1 ;  /* 0x000000ff0d0d0207 */ /* 0x000fc80000800000 */
[C---:B------:R-:W-:Y:S01]  /*3a10*/  @P0 IADD3 R13, PT, PT, R6.reuse, -R13, RZ ;  /* 0x8000000d060d0210 */ /* 0x040fe20007ffe0ff */
[----:B-----5:R-:W-:Y:S02]  /*3a20*/  @!P0 IMAD.IADD R13, R6, 0x1, R29 ;  /* 0x00000001060d8824 */ /* 0x020fe400078e021d */
[----:B------:R-:W-:-:S04]  /*3a30*/  FMUL R29, R17, R28 ;  /* 0x0000001c111d7220 */ /* 0x000fc80000400000 */
[----:B------:R-:W1:Y:S01]  /*3a40*/  FCHK P0, R29, R12 ;  /* 0x0000000c1d007302 */ /* 0x000e620000000000 */
[----:B----4-:R-:W-:Y:S01]  /*3a50*/  FFMA R5, R4, R29, RZ ;  /* 0x0000001d04057223 */ /* 0x010fe200000000ff */
[----:B------:R-:W-:-:S03]  /*3a60*/  IMAD R26, R26, R13, R10 ;  /* 0x0000000d1a1a7224 */ /* 0x000fc600078e020a */
[----:B0-----:R-:W-:Y:S01]  /*3a70*/  FFMA R2, R5, -R12, R29 ;  /* 0x8000000c05027223 */ /* 0x001fe2000000001d */
[----:B------:R-:W-:-:S03]  /*3a80*/  IMAD R7, R26, R27, R15 ;  /* 0x0000001b1a077224 */ /* 0x000fc600078e020f */
[----:B------:R-:W-:Y:S01]  /*3a90*/  FFMA R13, R4, R2, R5 ;  /* 0x00000002040d7223 */ /* 0x000fe20000000005 */
[----:B------:R-:W-:Y:S01]  /*3aa0*/  IMAD R5, R22, UR5, R7 ;  /* 0x0000000516057c24 */ /* 0x000fe2000f8e0207 */
[----:B-1----:R-:W-:Y:S06]  /*3ab0*/  @!P0 BRA `(.L_x_385) ;  /* 0x0000000000108947 */ /* 0x002fec0003800000 */
[----:B------:R-:W-:Y:S02]  /*3ac0*/  MOV R2, R12 ;  /* 0x0000000c00027202 */ /* 0x000fe40000000f00 */
[----:B------:R-:W-:-:S07]  /*3ad0*/  MOV R24, 0x3af0 ;  /* 0x00003af000187802 */ /* 0x000fce0000000f00 */
[----:B------:R-:W-:Y:S05]  /*3ae0*/  CALL.REL.NOINC `($__internal_4_$__cuda_sm3x_div_rn_noftz_f32_slowpath) ;  /* 0x0000000800787944 */ /* 0x000fea0003c00000 */
[----:B------:R-:W-:-:S07]  /*3af0*/  MOV R13, R2 ;  /* 0x00000002000d7202 */ /* 0x000fce0000000f00 */
.L_x_385:
[----:B------:R-:W-:Y:S05]  /*3b00*/  BSYNC.RECONVERGENT B2 ;  /* 0x0000000000027941 */ /* 0x000fea0003800200 */
.L_x_384:
[----:B------:R-:W-:Y:S01]  /*3b10*/  IMAD.WIDE R2, R5, 0x4, R18 ;  /* 0x0000000405027825 */ /* 0x000fe200078e0212 */
[----:B------:R-:W-:-:S04]  /*3b20*/  IADD3 R8, PT, PT, R8, 0x4, RZ ;  /* 0x0000000408087810 */ /* 0x000fc80007ffe0ff */
[----:B------:R2:W-:Y:S01]  /*3b30*/  REDG.E.ADD.F32.FTZ.RN.STRONG.GPU desc[UR8][R2.64], R13 ;  /* 0x0000000d020079a6 */ /* 0x0005e2000c12f308 */
[----:B------:R-:W-:Y:S01]  /*3b40*/  ISETP.NE.AND P0, PT, R8, UR6, PT ;  /* 0x0000000608007c0c */ /* 0x000fe2000bf05270 */
[----:B------:R-:W-:Y:S02]  /*3b50*/  UIADD3 UR4, UPT, UPT, UR4, 0x4, URZ ;  /* 0x0000000404047890 */ /* 0x000fe4000fffe0ff */
[----:B------:R2:W-:Y:S04]  /*3b60*/  STG.E desc[UR8][R32.64+0xc], R7 ;  /* 0x00000c0720007986 */ /* 0x0005e8000c101908 */
[----:B------:R2:W-:Y:S06]  /*3b70*/  STG.E desc[UR8][R20.64+0xc], R13 ;  /* 0x00000c0d14007986 */ /* 0x0005ec000c101908 */
[----:B------:R-:W-:Y:S05]  /*3b80*/  @P0 BRA `(.L_x_386) ;  /* 0xfffffff400780947 */ /* 0x000fea000383ffff */
[----:B------:R-:W-:-:S07]  /*3b90*/  MOV R6, UR6 ;  /* 0x0000000600067c02 */ /* 0x000fce0008000f00 */
.L_x_377:
[----:B------:R-:W0:Y:S02]  /*3ba0*/  LDCU UR5, c[0x0][0x3c0] ;  /* 0x00007800ff0577ac */ /* 0x000e240008000800 */
[----:B0-----:R-:W-:-:S04]  /*3bb0*/  UIADD3 UR5, UPT, UPT, UR5, 0x1, URZ ;  /* 0x0000000105057890 */ /* 0x001fc8000fffe0ff */
[----:B------:R-:W-:-:S09]  /*3bc0*/  ULOP3.LUT UP0, URZ, UR5, 0x3, URZ, 0xc0, !UPT ;  /* 0x0000000305ff7892 */ /* 0x000fd2000f80c0ff */
[----:B------:R-:W-:Y:S05]  /*3bd0*/  BRA.U !UP0, `(.L_x_387) ;  /* 0x00000009081c7547 */ /* 0x000fea000b800000 */
[----:B------:R-:W0:Y:S01]  /*3be0*/  LDC.64 R18, c[0x0][0x3a8] ;  /* 0x0000ea00ff127b82 */ /* 0x000e220000000a00 */
[----:B------:R-:W3:Y:S01]  /*3bf0*/  LDL R17, [R1+0x50] ;  /* 0x0000500001117983 */ /* 0x000ee20000100800 */
[----:B--2---:R-:W-:-:S03]  /*3c00*/  LEA R7, R6, R1, 0x2 ;  /* 0x0000000106077211 */ /* 0x004fc600078e10ff */
[----:B------:R-:W2:Y:S04]  /*3c10*/  LDL R5, [R11] ;  /* 0x000000000b057983 */ /* 0x000ea80000100800 */
[----:B------:R-:W2:Y:S01]  /*3c20*/  LDL R8, [R9+0x18] ;  /* 0x0000180009087983 */ /* 0x000ea20000100800 */
[----:B------:R-:W1:Y:S01]  /*3c30*/  MUFU.RCP R21, R12 ;  /* 0x0000000c00157308 */ /* 0x000e620000001000 */
[----:B------:R-:W4:Y:S02]  /*3c40*/  LDCU UR10, c[0x0][0x3c4] ;  /* 0x00007880ff0a77ac */ /* 0x000f240008000800 */
[----:B------:R-:W4:Y:S04]  /*3c50*/  LDL R13, [R7+0x30] ;  /* 0x00003000070d7983 */ /* 0x000f280000100800 */
[----:B0-----:R-:W4:Y:S04]  /*3c60*/  LDG.E R2, desc[UR8][R18.64+0x8] ;  /* 0x0000080812027981 */ /* 0x001f28000c1e1900 */
[----:B------:R-:W4:Y:S04]  /*3c70*/  LDG.E R3, desc[UR8][R18.64+0x4] ;  /* 0x0000040812037981 */ /* 0x000f28000c1e1900 */
[----:B------:R-:W4:Y:S01]  /*3c80*/  LDG.E R4, desc[UR8][R18.64] ;  /* 0x0000000812047981 */ /* 0x000f22000c1e1900 */
[----:B------:R-:W-:Y:S01]  /*3c90*/  IADD3 R6, PT, PT, R6, -UR7, RZ ;  /* 0x8000000706067c10 */ /* 0x000fe2000fffe0ff */
[----:B-1----:R-:W-:Y:S01]  /*3ca0*/  FFMA R24, R21, -R12, 1 ;  /* 0x3f80000015187423 */ /* 0x002fe2000000080c */
[----:B------:R-:W-:Y:S01]  /*3cb0*/  ULOP3.LUT UR5, UR5, 0x3, URZ, 0xc0, !UPT ;  /* 0x0000000305057892 */ /* 0x000fe2000f8ec0ff */
[----:B------:R-:W-:Y:S03]  /*3cc0*/  BSSY.RECONVERGENT B2, `(.L_x_388) ;  /* 0x0000018000027945 */ /* 0x000fe60003800200 */
[----:B------:R-:W-:-:S03]  /*3cd0*/  UISETP.NE.AND UP0, UPT, UR5, 0x1, UPT ;  /* 0x000000010500788c */ /* 0x000fc6000bf05270 */
[----:B------:R-:W-:Y:S01]  /*3ce0*/  UMOV UR5, UR4 ;  /* 0x0000000400057c82 */ /* 0x000fe20008000000 */
[----:B---3--:R-:W-:-:S04]  /*3cf0*/  IADD3 R17, PT, PT, R17, R6, RZ ;  /* 0x0000000611117210 */ /* 0x008fc80007ffe0ff */
[----:B------:R-:W-:Y:S01]  /*3d00*/  ISETP.GE.AND P0, PT, R17, RZ, PT ;  /* 0x000000ff1100720c */ /* 0x000fe20003f06270 */
[----:B--2---:R-:W-:-:S04]  /*3d10*/  FMUL R8, R5, R8 ;  /* 0x0000000805087220 */ /* 0x004fc80000400000 */
[----:B----4-:R-:W-:-:S08]  /*3d20*/  FMUL R29, R8, R13 ;  /* 0x0000000d081d7220 */ /* 0x010fd00000400000 */
[----:B------:R-:W-:-:S04]  /*3d30*/  @P0 ISETP.GE.AND P1, PT, R17, R2, PT ;  /* 0x000000021100020c */ /* 0x000fc80003f26270 */
[----:B------:R-:W-:-:S05]  /*3d40*/  @P0 SEL R20, R2, RZ, P1 ;  /* 0x000000ff02140207 */ /* 0x000fca0000800000 */
[C---:B------:R-:W-:Y:S01]  /*3d50*/  @P0 IMAD.IADD R20, R17.reuse, 0x1, -R20 ;  /* 0x0000000111140824 */ /* 0x040fe200078e0a14 */
[----:B------:R-:W-:Y:S01]  /*3d60*/  @!P0 IADD3 R20, PT, PT, R17, R2, RZ ;  /* 0x0000000211148210 */ /* 0x000fe20007ffe0ff */
[----:B------:R-:W0:Y:S01]  /*3d70*/  FCHK P0, R29, R12 ;  /* 0x0000000c1d007302 */ /* 0x000e220000000000 */
[----:B------:R-:W-:-:S03]  /*3d80*/  FFMA R2, R21, R24, R21 ;  /* 0x0000001815027223 */ /* 0x000fc60000000015 */
[----:B------:R-:W-:Y:S02]  /*3d90*/  IMAD R3, R3, R20, R10 ;  /* 0x0000001403037224 */ /* 0x000fe400078e020a */
[----:B------:R-:W-:Y:S02]  /*3da0*/  FFMA R13, R2, R29, RZ ;  /* 0x0000001d020d7223 */ /* 0x000fe400000000ff */
[----:B------:R-:W-:Y:S02]  /*3db0*/  IMAD R5, R3, R4, R15 ;  /* 0x0000000403057224 */ /* 0x000fe400078e020f */
[----:B------:R-:W-:Y:S02]  /*3dc0*/  FFMA R3, R13, -R12, R29 ;  /* 0x8000000c0d037223 */ /* 0x000fe4000000001d */
[----:B-----5:R-:W-:Y:S02]  /*3dd0*/  IMAD R4, R22, UR10, R5 ;  /* 0x0000000a16047c24 */ /* 0x020fe4000f8e0205 */
[----:B------:R-:W-:Y:S01]  /*3de0*/  FFMA R13, R2, R3, R13 ;  /* 0x00000003020d7223 */ /* 0x000fe2000000000d */
[----:B0-----:R-:W-:Y:S06]  /*3df0*/  @!P0 BRA `(.L_x_389) ;  /* 0x0000000000108947 */ /* 0x001fec0003800000 */
[----:B------:R-:W-:Y:S02]  /*3e00*/  MOV R2, R12 ;  /* 0x0000000c00027202 */ /* 0x000fe40000000f00 */
[----:B------:R-:W-:-:S07]  /*3e10*/  MOV R24, 0x3e30 ;  /* 0x00003e3000187802 */ /* 0x000fce0000000f00 */
[----:B------:R-:W-:Y:S05]  /*3e20*/  CALL.REL.NOINC `($__internal_4_$__cuda_sm3x_div_rn_noftz_f32_slowpath) ;  /* 0x0000000400a87944 */ /* 0x000fea0003c00000 */
[----:B------:R-:W-:-:S07]  /*3e30*/  MOV R13, R2 ;  /* 0x00000002000d7202 */ /* 0x000fce0000000f00 */
.L_x_389:
[----:B------:R-:W-:Y:S05]  /*3e40*/  BSYNC.RECONVERGENT B2 ;  /* 0x0000000000027941 */ /* 0x000fea0003800200 */
.L_x_388:
[----:B------:R-:W0:Y:S08]  /*3e50*/  LDC.64 R2, c[0x0][0x3a0] ;  /* 0x0000e800ff027b82 */ /* 0x000e300000000a00 */
[----:B------:R-:W1:Y:S08]  /*3e60*/  LDC.64 R20, c[0x0][0x390] ;  /* 0x0000e400ff147b82 */ /* 0x000e700000000a00 */
[----:B------:R-:W2:Y:S01]  /*3e70*/  LDC.64 R18, c[0x0][0x388] ;  /* 0x0000e200ff127b82 */ /* 0x000ea20000000a00 */
[----:B------:R-:W-:Y:S01]  /*3e80*/  IADD3 R17, PT, PT, R0, UR4, RZ ;  /* 0x0000000400117c10 */ /* 0x000fe2000fffe0ff */
[----:B0-----:R-:W-:-:S05]  /*3e90*/  IMAD.WIDE R2, R4, 0x4, R2 ;  /* 0x0000000404027825 */ /* 0x001fca00078e0202 */
[----:B------:R0:W-:Y:S01]  /*3ea0*/  REDG.E.ADD.F32.FTZ.RN.STRONG.GPU desc[UR8][R2.64], R13 ;  /* 0x0000000d020079a6 */ /* 0x0001e2000c12f308 */
[----:B------:R-:W-:Y:S01]  /*3eb0*/  UIADD3 UR4, UPT, UPT, UR4, 0x1, URZ ;  /* 0x0000000104047890 */ /* 0x000fe2000fffe0ff */
[----:B-1----:R-:W-:-:S05]  /*3ec0*/  IMAD.WIDE R20, R17, 0x4, R20 ;  /* 0x0000000411147825 */ /* 0x002fca00078e0214 */
[----:B------:R0:W-:Y:S01]  /*3ed0*/  STG.E desc[UR8][R20.64], R5 ;  /* 0x0000000514007986 */ /* 0x0001e2000c101908 */
[----:B--2---:R-:W-:-:S05]  /*3ee0*/  IMAD.WIDE R18, R17, 0x4, R18 ;  /* 0x0000000411127825 */ /* 0x004fca00078e0212 */
[----:B------:R0:W-:Y:S01]  /*3ef0*/  STG.E desc[UR8][R18.64], R13 ;  /* 0x0000000d12007986 */ /* 0x0001e2000c101908 */
[----:B------:R-:W-:Y:S05]  /*3f00*/  BRA.U !UP0, `(.L_x_387) ;  /* 0x0000000508507547 */ /* 0x000fea000b800000 */
[----:B------:R-:W1:Y:S01]  /*3f10*/  LDC.64 R24, c[0x0][0x3a8] ;  /* 0x0000ea00ff187b82 */ /* 0x000e620000000a00 */
[----:B------:R-:W2:Y:S04]  /*3f20*/  LDL R17, [R1+0x50] ;  /* 0x0000500001117983 */ /* 0x000ea80000100800 */
[----:B0-----:R-:W3:Y:S04]  /*3f30*/  LDL R5, [R11] ;  /* 0x000000000b057983 */ /* 0x001ee80000100800 */
[----:B------:R-:W3:Y:S04]  /*3f40*/  LDL R8, [R9+0x18] ;  /* 0x0000180009087983 */ /* 0x000ee80000100800 */
[----:B------:R-:W4:Y:S01]  /*3f50*/  LDL R13, [R7+0x34] ;  /* 0x00003400070d7983 */ /* 0x000f220000100800 */
[----:B------:R-:W0:Y:S01]  /*3f60*/  MUFU.RCP R23, R12 ;  /* 0x0000000c00177308 */ /* 0x000e220000001000 */
[----:B------:R-:W5:Y:S02]  /*3f70*/  LDCU.64 UR10, c[0x0][0x3c0] ;  /* 0x00007800ff0a77ac */ /* 0x000f640008000a00 */
[----:B-1----:R-:W4:Y:S04]  /*3f80*/  LDG.E R2, desc[UR8][R24.64+0x8] ;  /* 0x0000080818027981 */ /* 0x002f28000c1e1900 */
[----:B------:R-:W4:Y:S04]  /*3f90*/  LDG.E R3, desc[UR8][R24.64+0x4] ;  /* 0x0000040818037981 */ /* 0x000f28000c1e1900 */
[----:B------:R-:W4:Y:S01]  /*3fa0*/  LDG.E R4, desc[UR8][R24.64] ;  /* 0x0000000818047981 */ /* 0x000f22000c1e1900 */
[----:B0-----:R-:W-:Y:S01]  /*3fb0*/  FFMA R28, R23, -R12, 1 ;  /* 0x3f800000171c7423 */ /* 0x001fe2000000080c */
[----:B-----5:R-:W-:-:S03]  /*3fc0*/  UIADD3 UR10, UPT, UPT, UR10, 0x1, URZ ;  /* 0x000000010a0a7890 */ /* 0x020fc6000fffe0ff */
[----:B------:R-:W-:Y:S01]  /*3fd0*/  FFMA R23, R23, R28, R23 ;  /* 0x0000001c17177223 */ /* 0x000fe20000000017 */
[----:B------:R-:W-:Y:S01]  /*3fe0*/  ULOP3.LUT UR10, UR10, 0x3, URZ, 0xc0, !UPT ;  /* 0x000000030a0a7892 */ /* 0x000fe2000f8ec0ff */
[----:B------:R-:W-:Y:S03]  /*3ff0*/  BSSY.RECONVERGENT B2, `(.L_x_390) ;  /* 0x0000016000027945 */ /* 0x000fe60003800200 */
[----:B------:R-:W-:Y:S01]  /*4000*/  UISETP.NE.AND UP0, UPT, UR10, 0x2, UPT ;  /* 0x000000020a00788c */ /* 0x000fe2000bf05270 */
[----:B--2---:R-:W-:-:S04]  /*4010*/  IADD3 R17, PT, PT, R6, 0x1, R17 ;  /* 0x0000000106117810 */ /* 0x004fc80007ffe011 */
[----:B------:R-:W-:Y:S01]  /*4020*/  ISETP.GE.AND P0, PT, R17, RZ, PT ;  /* 0x000000ff1100720c */ /* 0x000fe20003f06270 */
[----:B---3--:R-:W-:-:S04]  /*4030*/  FMUL R8, R5, R8 ;  /* 0x0000000805087220 */ /* 0x008fc80000400000 */
[----:B----4-:R-:W-:-:S08]  /*4040*/  FMUL R29, R8, R13 ;  /* 0x0000000d081d7220 */ /* 0x010fd00000400000 */
[----:B------:R-:W-:-:S04]  /*4050*/  @P0 ISETP.GE.AND P1, PT, R17, R2, PT ;  /* 0x000000021100020c */ /* 0x000fc80003f26270 */
[----:B------:R-:W-:-:S04]  /*4060*/  @P0 SEL R26, R2, RZ, P1 ;  /* 0x000000ff021a0207 */ /* 0x000fc80000800000 */
[C---:B------:R-:W-:Y:S02]  /*4070*/  @P0 IADD3 R26, PT, PT, R17.reuse, -R26, RZ ;  /* 0x8000001a111a0210 */ /* 0x040fe40007ffe0ff */
[----:B------:R-:W-:Y:S01]  /*4080*/  @!P0 IADD3 R26, PT, PT, R17, R2, RZ ;  /* 0x00000002111a8210 */ /* 0x000fe20007ffe0ff */
[----:B------:R-:W0:Y:S01]  /*4090*/  FCHK P0, R29, R12 ;  /* 0x0000000c1d007302 */ /* 0x000e220000000000 */
[----:B------:R-:W-:-:S03]  /*40a0*/  FFMA R2, R23, R29, RZ ;  /* 0x0000001d17027223 */ /* 0x000fc600000000ff */
[----:B------:R-:W-:-:S04]  /*40b0*/  IMAD R3, R3, R26, R10 ;  /* 0x0000001a03037224 */ /* 0x000fc800078e020a */
[----:B------:R-:W-:Y:S02]  /*40c0*/  IMAD R5, R3, R4, R15 ;  /* 0x0000000403057224 */ /* 0x000fe400078e020f */
[----:B------:R-:W-:Y:S02]  /*40d0*/  FFMA R3, R2, -R12, R29 ;  /* 0x8000000c02037223 */ /* 0x000fe4000000001d */
[----:B------:R-:W-:Y:S02]  /*40e0*/  IMAD R4, R22, UR11, R5 ;  /* 0x0000000b16047c24 */ /* 0x000fe4000f8e0205 */
[----:B------:R-:W-:Y:S01]  /*40f0*/  FFMA R23, R23, R3, R2 ;  /* 0x0000000317177223 */ /* 0x000fe20000000002 */
[----:B0-----:R-:W-:Y:S06]  /*4100*/  @!P0 BRA `(.L_x_391) ;  /* 0x0000000000108947 */ /* 0x001fec0003800000 */
[----:B------:R-:W-:Y:S02]  /*4110*/  MOV R2, R12 ;  /* 0x0000000c00027202 */ /* 0x000fe40000000f00 */
[----:B------:R-:W-:-:S07]  /*4120*/  MOV R24, 0x4140 ;  /* 0x0000414000187802 */ /* 0x000fce0000000f00 */
[----:B------:R-:W-:Y:S05]  /*4130*/  CALL.REL.NOINC `($__internal_4_$__cuda_sm3x_div_rn_noftz_f32_slowpath) ;  /* 0x0000000000e47944 */ /* 0x000fea0003c00000 */
[----:B------:R-:W-:-:S07]  /*4140*/  IMAD.MOV.U32 R23, RZ, RZ, R2 ;  /* 0x000000ffff177224 */ /* 0x000fce00078e0002 */
.L_x_391:
[----:B------:R-:W-:Y:S05]  /*4150*/  BSYNC.RECONVERGENT B2 ;  /* 0x0000000000027941 */ /* 0x000fea0003800200 */
.L_x_390:
        /* <DEDUP_REMOVED lines=8> */
[----:B------:R-:W2:Y:S04]  /*41e0*/  LDL R13, [R1+0x50] ;  /* 0x00005000010d7983 */ /* 0x000ea80000100800 */
[----:B------:R-:W3:Y:S04]  /*41f0*/  LDL R8, [R9+0x18] ;  /* 0x0000180009087983 */ /* 0x000ee80000100800 */
[----:B-1----:R-:W3:Y:S04]  /*4200*/  LDL R5, [R11] ;  /* 0x000000000b057983 */ /* 0x002ee80000100800 */
        /* <DEDUP_REMOVED lines=8> */
[----:B------:R-:W-:Y:S01]  /*4290*/  BSSY.RECONVERGENT B2, `(.L_x_392) ;  /* 0x0000015000027945 */ /* 0x000fe20003800200 */
[----:B--2---:R-:W-:-:S04]  /*42a0*/  IADD3 R13, PT, PT, R6, 0x2, R13 ;  /* 0x00000002060d7810 */ /* 0x004fc80007ffe00d */
[----:B------:R-:W-:Y:S01]  /*42b0*/  ISETP.GE.AND P0, PT, R13, RZ, PT ;  /* 0x000000ff0d00720c */ /* 0x000fe20003f06270 */
[----:B---3--:R-:W-:-:S04]  /*42c0*/  FMUL R8, R5, R8 ;  /* 0x0000000805087220 */ /* 0x008fc80000400000 */
[----:B----4-:R-:W-:-:S08]  /*42d0*/  FMUL R29, R8, R7 ;  /* 0x00000007081d7220 */ /* 0x010fd00000400000 */
[----:B-----5:R-:W-:-:S04]  /*42e0*/  @P0 ISETP.GE.AND P1, PT, R13, R2, PT ;  /* 0x000000020d00020c */ /* 0x020fc80003f26270 */
[----:B------:R-:W-:-:S04]  /*42f0*/  @P0 SEL R6, R2, RZ, P1 ;  /* 0x000000ff02060207 */ /* 0x000fc80000800000 */
[C---:B------:R-:W-:Y:S02]  /*4300*/  @P0 IADD3 R6, PT, PT, R13.reuse, -R6, RZ ;  /* 0x800000060d060210 */ /* 0x040fe40007ffe0ff */
        /* <DEDUP_REMOVED lines=13> */
.L_x_393:
[----:B------:R-:W-:Y:S05]  /*43e0*/  BSYNC.RECONVERGENT B2 ;  /* 0x0000000000027941 */ /* 0x000fea0003800200 */
.L_x_392:
[----:B------:R-:W0:Y:S02]  /*43f0*/  LDC.64 R2, c[0x0][0x3a0] ;  /* 0x0000e800ff027b82 */ /* 0x000e240000000a00 */
[----:B0-----:R-:W-:-:S05]  /*4400*/  IMAD.WIDE R2, R4, 0x4, R2 ;  /* 0x0000000404027825 */ /* 0x001fca00078e0202 */
[----:B------:R3:W-:Y:S01]  /*4410*/  REDG.E.ADD.F32.FTZ.RN.STRONG.GPU desc[UR8][R2.64], R17 ;  /* 0x00000011020079a6 */ /* 0x0007e2000c12f308 */
[----:B------:R-:W-:-:S03]  /*4420*/  UIADD3 UR4, UPT, UPT, UR5, 0x3, URZ ;  /* 0x0000000305047890 */ /* 0x000fc6000fffe0ff */
[----:B------:R3:W-:Y:S04]  /*4430*/  STG.E desc[UR8][R20.64+0x8], R5 ;  /* 0x0000080514007986 */ /* 0x0007e8000c101908 */
[----:B------:R3:W-:Y:S05]  /*4440*/  STG.E desc[UR8][R18.64+0x8], R17 ;  /* 0x0000081112007986 */ /* 0x0007ea000c101908 */
.L_x_387:
[----:B------:R-:W4:Y:S02]  /*4450*/  LDCU UR5, c[0x0][0x3c0] ;  /* 0x00007800ff0577ac */ /* 0x000f240008000800 */
[C---:B----4-:R-:W-:Y:S02]  /*4460*/  ISETP.NE.AND P0, PT, R14.reuse, UR5, PT ;  /* 0x000000050e007c0c */ /* 0x050fe4000bf05270 */
[----:B------:R-:W-:-:S11]  /*4470*/  IADD3 R14, PT, PT, R14, 0x1, RZ ;  /* 0x000000010e0e7810 */ /* 0x000fd60007ffe0ff */
[----:B------:R-:W-:Y:S05]  /*4480*/  @P0 BRA `(.L_x_394) ;  /* 0xffffffe800f40947 */ /* 0x000fea000383ffff */
[C---:B------:R-:W-:Y:S02]  /*4490*/  ISETP.NE.AND P0, PT, R16.reuse, UR5, PT ;  /* 0x0000000510007c0c */ /* 0x040fe4000bf05270 */
[----:B------:R-:W-:-:S11]  /*44a0*/  IADD3 R16, PT, PT, R16, 0x1, RZ ;  /* 0x0000000110107810 */ /* 0x000fd60007ffe0ff */
[----:B------:R-:W-:Y:S05]  /*44b0*/  @P0 BRA `(.L_x_395) ;  /* 0xffffffe800bc0947 */ /* 0x000fea000383ffff */
[----:B------:R-:W-:Y:S05]  /*44c0*/  EXIT ;  /* 0x000000000000794d */ /* 0x000fea0003800000 */
        .weak           $__internal_4_$__cuda_sm3x_div_rn_noftz_f32_slowpath
        .type           $__internal_4_$__cuda_sm3x_div_rn_noftz_f32_slowpath,@function
        .size           $__internal_4_$__cuda_sm3x_div_rn_noftz_f32_slowpath,(.L_x_528 - $__internal_4_$__cuda_sm3x_div_rn_noftz_f32_slowpath)
$__internal_4_$__cuda_sm3x_div_rn_noftz_f32_slowpath:
[----:B------:R-:W-:Y:S01]  /*44d0*/  SHF.R.U32.HI R3, RZ, 0x17, R2 ;  /* 0x00000017ff037819 */ /* 0x000fe20000011602 */
[----:B------:R-:W-:Y:S01]  /*44e0*/  BSSY.RECONVERGENT B0, `(.L_x_396) ;  /* 0x0000062000007945 */ /* 0x000fe20003800200 */
[----:B------:R-:W-:Y:S02]  /*44f0*/  SHF.R.U32.HI R26, RZ, 0x17, R29 ;  /* 0x00000017ff1a7819 */ /* 0x000fe4000001161d */
[----:B------:R-:W-:Y:S02]  /*4500*/  LOP3.LUT R3, R3, 0xff, RZ, 0xc0, !PT ;  /* 0x000000ff03037812 */ /* 0x000fe400078ec0ff */
[----:B------:R-:W-:Y:S02]  /*4510*/  LOP3.LUT R26, R26, 0xff, RZ, 0xc0, !PT ;  /* 0x000000ff1a1a7812 */ /* 0x000fe400078ec0ff */
[----:B------:R-:W-:-:S03]  /*4520*/  IADD3 R27, PT, PT, R3, -0x1, RZ ;  /* 0xffffffff031b7810 */ /* 0x000fc60007ffe0ff */
[----:B------:R-:W-:Y:S01]  /*4530*/  VIADD R28, R26, 0xffffffff ;  /* 0xffffffff1a1c7836 */ /* 0x000fe20000000000 */
        /* <DEDUP_REMOVED lines=27> */
.L_x_397:
[----:B------:R-:W-:Y:S01]  /*46f0*/  LEA R27, R3, 0xc0800000, 0x17 ;  /* 0xc0800000031b7811 */ /* 0x000fe200078eb8ff */
[----:B------:R-:W-:Y:S01]  /*4700*/  BSSY.RECONVERGENT B1, `(.L_x_402) ;  /* 0x0000036000017945 */ /* 0x000fe20003800200 */
[----:B------:R-:W-:Y:S02]  /*4710*/  IADD3 R26, PT, PT, R26, -0x7f, RZ ;  /* 0xffffff811a1a7810 */ /* 0x000fe40007ffe0ff */
[----:B------:R-:W-:-:S03]  /*4720*/  IADD3 R30, PT, PT, -R27, R2, RZ ;  /* 0x000000021b1e7210 */ /* 0x000fc60007ffe1ff */
[----:B------:R-:W-:Y:S01]  /*4730*/  IMAD R2, R26, -0x800000, R29 ;  /* 0xff8000001a027824 */ /* 0x000fe200078e021d */
[----:B------:R-:W0:Y:S01]  /*4740*/  MUFU.RCP R28, R30 ;  /* 0x0000001e001c7308 */ /* 0x000e220000001000 */
[----:B------:R-:W-:Y:S01]  /*4750*/  FADD.FTZ R27, -R30, -RZ ;  /* 0x800000ff1e1b7221 */ /* 0x000fe20000010100 */
[----:B------:R-:W-:-:S04]  /*4760*/  IADD3 R26, PT, PT, R26, 0x7f, -R3 ;  /* 0x0000007f1a1a7810 */ /* 0x000fc80007ffe803 */
[----:B------:R-:W-:Y:S01]  /*4770*/  IADD3 R13, PT, PT, R26, R13, RZ ;  /* 0x0000000d1a0d7210 */ /* 0x000fe20007ffe0ff */
        /* <DEDUP_REMOVED lines=8> */
[----:B------:R-:W-:-:S05]  /*4800*/  LOP3.LUT R26, R3, 0xff, RZ, 0xc0, !PT ;  /* 0x000000ff031a7812 */ /* 0x000fca00078ec0ff */
[----:B------:R-:W-:-:S05]  /*4810*/  IMAD.IADD R3, R26, 0x1, R13 ;  /* 0x000000011a037824 */ /* 0x000fca00078e020d */
        /* <DEDUP_REMOVED lines=32> */
.L_x_404:
[----:B------:R-:W-:-:S04]  /*4a20*/  LOP3.LUT R2, R2, 0x80000000, RZ, 0xc0, !PT ;  /* 0x8000000002027812 */ /* 0x000fc800078ec0ff */
[----:B------:R-:W-:Y:S01]  /*4a30*/  LOP3.LUT R2, R2, 0x7f800000, RZ, 0xfc, !PT ;  /* 0x7f80000002027812 */ /* 0x000fe200078efcff */
[----:B------:R-:W-:Y:S06]  /*4a40*/  BRA `(.L_x_405) ;  /* 0x0000000000047947 */ /* 0x000fec0003800000 */
.L_x_403:
[----:B------:R-:W-:-:S07]  /*4a50*/  LEA R2, R13, R2, 0x17 ;  /* 0x000000020d027211 */ /* 0x000fce00078eb8ff */
.L_x_405:
[----:B------:R-:W-:Y:S05]  /*4a60*/  BSYNC.RECONVERGENT B1 ;  /* 0x0000000000017941 */ /* 0x000fea0003800200 */
.L_x_402:
[----:B------:R-:W-:Y:S05]  /*4a70*/  BRA `(.L_x_406) ;  /* 0x0000000000207947 */ /* 0x000fea0003800000 */
.L_x_401:
[----:B------:R-:W-:-:S04]  /*4a80*/  LOP3.LUT R2, R2, 0x80000000, R29, 0x48, !PT ;  /* 0x8000000002027812 */ /* 0x000fc800078e481d */
[----:B------:R-:W-:Y:S01]  /*4a90*/  LOP3.LUT R2, R2, 0x7f800000, RZ, 0xfc, !PT ;  /* 0x7f80000002027812 */ /* 0x000fe200078efcff */
[----:B------:R-:W-:Y:S06]  /*4aa0*/  BRA `(.L_x_406) ;  /* 0x0000000000147947 */ /* 0x000fec0003800000 */
.L_x_400:
[----:B------:R-:W-:Y:S01]  /*4ab0*/  LOP3.LUT R2, R2, 0x80000000, R29, 0x48, !PT ;  /* 0x8000000002027812 */ /* 0x000fe200078e481d */
[----:B------:R-:W-:Y:S06]  /*4ac0*/  BRA `(.L_x_406) ;  /* 0x00000000000c7947 */ /* 0x000fec0003800000 */
.L_x_399:
[----:B------:R-:W0:Y:S01]  /*4ad0*/  MUFU.RSQ R2, -QNAN ;  /* 0xffc0000000027908 */ /* 0x000e220000001400 */
[----:B------:R-:W-:Y:S05]  /*4ae0*/  BRA `(.L_x_406) ;  /* 0x0000000000047947 */ /* 0x000fea0003800000 */
.L_x_398:
[----:B------:R-:W-:-:S07]  /*4af0*/  FADD.FTZ R2, R29, R2 ;  /* 0x000000021d027221 */ /* 0x000fce0000010000 */
.L_x_406:
[----:B------:R-:W-:Y:S05]  /*4b00*/  BSYNC.RECONVERGENT B0 ;  /* 0x0000000000007941 */ /* 0x000fea0003800200 */
.L_x_396:
[----:B------:R-:W-:Y:S01]  /*4b10*/  HFMA2 R27, -RZ, RZ, 0, 0 ;  /* 0x00000000ff1b7431 */ /* 0x000fe200000001ff */
[----:B------:R-:W-:-:S04]  /*4b20*/  MOV R26, R24 ;  /* 0x00000018001a7202 */ /* 0x000fc80000000f00 */
[----:B0-----:R-:W-:Y:S05]  /*4b30*/  RET.REL.NODEC R26 `(_Z18d_charge_grid_slimPfS_PiS0_S_PKiPKffiiii) ;  /* 0xffffffb41a307950 */ /* 0x001fea0003c3ffff */
.L_x_407:
        /* <DEDUP_REMOVED lines=12> */
.L_x_528:


//--------------------- .text._Z21d_charge_grid_chargesPfS_PiS0_S_PKiPKffiiiiS_S_i --------------------------
	.section	.text._Z21d_charge_grid_chargesPfS_PiS0_S_PKiPKffiiiiS_S_i,"ax",@progbits
	.align	128
        .global         _Z21d_charge_grid_chargesPfS_PiS0_S_PKiPKffiiiiS_S_i
        .type           _Z21d_charge_grid_chargesPfS_PiS0_S_PKiPKffiiiiS_S_i,@function
        .size           _Z21d_charge_grid_chargesPfS_PiS0_S_PKiPKffiiiiS_S_i,(.L_x_529 - _Z21d_charge_grid_chargesPfS_PiS0_S_PKiPKffiiiiS_S_i)
        .other          _Z21d_charge_grid_chargesPfS_PiS0_S_PKiPKffiiiiS_S_i,@"STO_CUDA_ENTRY STV_DEFAULT"
_Z21d_charge_grid_chargesPfS_PiS0_S_PKiPKffiiiiS_S_i:
.text._Z21d_charge_grid_chargesPfS_PiS0_S_PKiPKffiiiiS_S_i:
[----:B------:R-:W0:Y:S01]  /*0000*/  LDC R1, c[0x0][0x37c] ;  /* 0x0000df00ff017b82 */ /* 0x000e220000000800 */
[----:B------:R-:W1:Y:S07]  /*0010*/  S2R R3, SR_TID.X ;  /* 0x0000000000037919 */ /* 0x000e6e0000002100 */
[----:B------:R-:W1:Y:S01]  /*0020*/  S2UR UR4, SR_CTAID.X ;  /* 0x00000000000479c3 */ /* 0x000e620000002500 */
[----:B------:R-:W2:Y:S01]  /*0030*/  LDCU UR5, c[0x0][0x3bc] ;  /* 0x00007780ff0577ac */ /* 0x000ea20008000800 */
[----:B0-----:R-:W-:-:S04]  /*0040*/  IADD3 R1, PT, PT, R1, -0x58, RZ ;  /* 0xffffffa801017810 */ /* 0x001fc80007ffe0ff */
[----:B------:R-:W-:Y:S02]  /*0050*/  R2UR UR14, R1 ;  /* 0x00000000010e72ca */ /* 0x000fe400000e0000 */
        /* <DEDUP_REMOVED lines=31> */
.L_x_410:
        /* <DEDUP_REMOVED lines=18> */
[----:B------:R-:W-:Y:S01]  /*0370*/  IADD3 R7, PT, PT, R7, 0x10, RZ ;  /* 0x0000001007077810 */ /* 0x000fe20007ffe0ff */
[----:B------:R-:W-:-:S03]  /*0380*/  UIMAD UR6, UR4, UR6, URZ ;  /* 0x00000006040672a4 */ /* 0x000fc6000f8e02ff */
        /* <DEDUP_REMOVED lines=18> */
.L_x_409:
        /* <DEDUP_REMOVED lines=32> */
.L_x_411:
        /* <DEDUP_REMOVED lines=20> */
.L_x_412:
[----:B------:R-:W-:Y:S05]  /*07f0*/  @!P2 BRA `(.L_x_408) ;  /* 0x000000000028a947 */ /* 0x000fea0003800000 */
[----:B------:R-:W0:Y:S01]  /*0800*/  LDC.64 R6, c[0x0][0x3b0] ;  /* 0x0000ec00ff067b82 */ /* 0x000e220000000a00 */
[----:B------:R-:W-:-:S05]  /*0810*/  UMOV UR4, URZ ;  /* 0x000000ff00047c82 */ /* 0x000fca0008000000 */
.L_x_413:
        /* <DEDUP_REMOVED lines=8> */
.L_x_408:
[----:B------:R-:W-:Y:S05]  /*08a0*/  @!P0 BRA `(.L_x_414) ;  /* 0x00000010009c8947 */ /* 0x000fea0003800000 */
[----:B------:R-:W0:Y:S01]  /*08b0*/  LDC R9, c[0x0][0x3c0] ;  /* 0x0000f000ff097b82 */ /* 0x000e220000000800 */
[----:B------:R-:W1:Y:S01]  /*08c0*/  LDCU UR7, c[0x0][0x3c0] ;  /* 0x00007800ff0777ac */ /* 0x000e620008000800 */
[----:B------:R-:W2:Y:S06]  /*08d0*/  LDCU.64 UR16, c[0x0][0x3b0] ;  /* 0x00007600ff1077ac */ /* 0x000eac0008000a00 */
[----:B------:R-:W3:Y:S01]  /*08e0*/  LDC R8, c[0x0][0x3c8] ;  /* 0x0000f200ff087b82 */ /* 0x000ee20000000800 */
[----:B------:R-:W4:Y:S01]  /*08f0*/  LDCU UR10, c[0x0][0x3c8] ;  /* 0x00007900ff0a77ac */ /* 0x000f220008000800 */
[----:B------:R-:W-:-:S06]  /*0900*/  UMOV UR4, URZ ;  /* 0x000000ff00047c82 */ /* 0x000fcc0008000000 */
[----:B------:R-:W0:Y:S02]  /*0910*/  LDC.64 R20, c[0x0][0x380] ;  /* 0x0000e000ff147b82 */ /* 0x000e240000000a00 */
.L_x_443:
[----:B-1----:R-:W-:-:S09]  /*0920*/  ULOP3.LUT UP0, URZ, UR7, 0x1, URZ, 0xc0, !UPT ;  /* 0x0000000107ff7892 */ /* 0x002fd2000f80c0ff */
[----:B0-2-4-:R-:W-:Y:S05]  /*0930*/  BRA.U UP0, `(.L_x_415) ;  /* 0x0000000100747547 */ /* 0x015fea000b800000 */
[----:B--2---:R-:W-:Y:S01]  /*0940*/  UIMAD.WIDE.U32 UR8, UR4, 0x4, UR16 ;  /* 0x00000004040878a5 */ /* 0x004fe2000f8e0010 */
[----:B----4-:R-:W-:-:S05]  /*0950*/  MOV R7, UR10 ;  /* 0x0000000a00077c02 */ /* 0x010fca0008000f00 */
[----:B------:R-:W-:Y:S02]  /*0960*/  MOV R10, UR8 ;  /* 0x00000008000a7c02 */ /* 0x000fe40008000f00 */
[----:B------:R-:W-:Y:S01]  /*0970*/  MOV R11, UR9 ;  /* 0x00000009000b7c02 */ /* 0x000fe20008000f00 */
[----:B------:R-:W-:-:S04]  /*0980*/  IMAD R7, R2, R7, UR4 ;  /* 0x0000000402077e24 */ /* 0x000fc8000f8e0207 */
[----:B------:R-:W2:Y:S01]  /*0990*/  LDG.E R12, desc[UR12][R10.64] ;  /* 0x0000000c0a0c7981 */ /* 0x000ea2000c1e1900 */
[----:B0-----:R-:W-:-:S05]  /*09a0*/  IMAD.WIDE R6, R7, 0x4, R20 ;  /* 0x0000000407067825 */ /* 0x001fca00078e0214 */
[----:B------:R-:W4:Y:S01]  /*09b0*/  LDG.E R5, desc[UR12][R6.64] ;  /* 0x0000000c06057981 */ /* 0x000f22000c1e1900 */
[----:B------:R-:W-:Y:S01]  /*09c0*/  BSSY.RECONVERGENT B2, `(.L_x_416) ;  /* 0x000000e000027945 */ /* 0x000fe20003800200 */
[----:B--2---:R-:W0:Y:S01]  /*09d0*/  MUFU.RCP R0, R12 ;  /* 0x0000000c00007308 */ /* 0x004e220000001000 */
[----:B------:R-:W-:Y:S01]  /*09e0*/  MOV R4, R12 ;  /* 0x0000000c00047202 */ /* 0x000fe20000000f00 */
[----:B----4-:R-:W-:-:S06]  /*09f0*/  FFMA R27, R12, 0.5, R5 ;  /* 0x3f0000000c1b7823 */ /* 0x010fcc0000000005 */
[----:B------:R-:W1:Y:S01]  /*0a00*/  FCHK P0, R27, R12 ;  /* 0x0000000c1b007302 */ /* 0x000e620000000000 */
[----:B0-----:R-:W-:-:S04]  /*0a10*/  FFMA R13, -R12, R0, 1 ;  /* 0x3f8000000c0d7423 */ /* 0x001fc80000000100 */
[----:B------:R-:W-:-:S04]  /*0a20*/  FFMA R0, R0, R13, R0 ;  /* 0x0000000d00007223 */ /* 0x000fc80000000000 */
[----:B------:R-:W-:-:S04]  /*0a30*/  FFMA R13, R27, R0, RZ ;  /* 0x000000001b0d7223 */ /* 0x000fc800000000ff */
[----:B------:R-:W-:-:S04]  /*0a40*/  FFMA R10, -R12, R13, R27 ;  /* 0x0000000d0c0a7223 */ /* 0x000fc8000000011b */
[----:B------:R-:W-:Y:S01]  /*0a50*/  FFMA R0, R0, R10, R13 ;  /* 0x0000000a00007223 */ /* 0x000fe2000000000d */
[----:B-1----:R-:W-:Y:S06]  /*0a60*/  @!P0 BRA `(.L_x_417) ;  /* 0x00000000000c8947 */ /* 0x002fec0003800000 */
[----:B------:R-:W-:Y:S02]  /*0a70*/  MOV R0, R12 ;  /* 0x0000000c00007202 */ /* 0x000fe40000000f00 */
[----:B------:R-:W-:-:S07]  /*0a80*/  MOV R16, 0xaa0 ;  /* 0x00000aa000107802 */ /* 0x000fce0000000f00 */
[----:B---3-5:R-:W-:Y:S05]  /*0a90*/  CALL.REL.NOINC `($__internal_5_$__cuda_sm3x_div_rn_noftz_f32_slowpath) ;  /* 0x0000003c00f47944 */ /* 0x028fea0003c00000 */
.L_x_417:
[----:B------:R-:W-:Y:S05]  /*0aa0*/  BSYNC.RECONVERGENT B2 ;  /* 0x0000000000027941 */ /* 0x000fea0003800200 */
.L_x_416:
[----:B------:R-:W0:Y:S01]  /*0ab0*/  F2I.TRUNC.NTZ R0, R0 ;  /* 0x0000000000007305 */ /* 0x000e22000020f100 */
[----:B------:R-:W-:-:S09]  /*0ac0*/  ULEA UR5, UR4, UR14, 0x2 ;  /* 0x0000000e04057291 */ /* 0x000fd2000f8e10ff */
[----:B0-----:R0:W-:Y:S01]  /*0ad0*/  STL [UR5+0x48], R0 ;  /* 0x00004800ff007987 */ /* 0x0011e20008100805 */
[----:B------:R-:W-:-:S05]  /*0ae0*/  I2FP.F32.S32 R6, R0 ;  /* 0x0000000000067245 */ /* 0x000fca0000201400 */
[----:B------:R-:W-:Y:S01]  /*0af0*/  FFMA R27, -R4, R6, R5 ;  /* 0x00000006041b7223 */ /* 0x000fe20000000105 */
[----:B------:R-:W-:Y:S06]  /*0b00*/  BRA `(.L_x_418) ;  /* 0x0000000000747947 */ /* 0x000fec0003800000 */
.L_x_415:
[----:B--2---:R-:W-:-:S06]  /*0b10*/  UIMAD.WIDE.U32 UR8, UR4, 0x4, UR16 ;  /* 0x00000004040878a5 */ /* 0x004fcc000f8e0010 */
[----:B------:R-:W-:Y:S02]  /*0b20*/  MOV R10, UR8 ;  /* 0x00000008000a7c02 */ /* 0x000fe40008000f00 */
[----:B------:R-:W-:Y:S02]  /*0b30*/  MOV R11, UR9 ;  /* 0x00000009000b7c02 */ /* 0x000fe40008000f00 */
[----:B----4-:R-:W-:-:S03]  /*0b40*/  MOV R7, UR10 ;  /* 0x0000000a00077c02 */ /* 0x010fc60008000f00 */
[----:B------:R-:W2:Y:S02]  /*0b50*/  LDG.E R10, desc[UR12][R10.64] ;  /* 0x0000000c0a0a7981 */ /* 0x000ea4000c1e1900 */
[----:B------:R-:W-:-:S04]  /*0b60*/  IMAD R7, R2, R7, UR4 ;  /* 0x0000000402077e24 */ /* 0x000fc8000f8e0207 */
[----:B0-----:R-:W-:-:S05]  /*0b70*/  IMAD.WIDE R6, R7, 0x4, R20 ;  /* 0x0000000407067825 */ /* 0x001fca00078e0214 */
[----:B------:R-:W4:Y:S01]  /*0b80*/  LDG.E R5, desc[UR12][R6.64] ;  /* 0x0000000c06057981 */ /* 0x000f22000c1e1900 */
[----:B------:R-:W-:Y:S01]  /*0b90*/  BSSY.RECONVERGENT B2, `(.L_x_419) ;  /* 0x000000e000027945 */ /* 0x000fe20003800200 */
[----:B--2---:R-:W0:Y:S01]  /*0ba0*/  MUFU.RCP R0, R10 ;  /* 0x0000000a00007308 */ /* 0x004e220000001000 */
[----:B------:R-:W-:-:S07]  /*0bb0*/  MOV R4, R10 ;  /* 0x0000000a00047202 */ /* 0x000fce0000000f00 */
[----:B----4-:R-:W1:Y:S01]  /*0bc0*/  FCHK P0, R5, R10 ;  /* 0x0000000a05007302 */ /* 0x010e620000000000 */
[----:B0-----:R-:W-:-:S04]  /*0bd0*/  FFMA R13, -R10, R0, 1 ;  /* 0x3f8000000a0d7423 */ /* 0x001fc80000000100 */
[----:B------:R-:W-:-:S04]  /*0be0*/  FFMA R0, R0, R13, R0 ;  /* 0x0000000d00007223 */ /* 0x000fc80000000000 */
[----:B------:R-:W-:-:S04]  /*0bf0*/  FFMA R13, R5, R0, RZ ;  /* 0x00000000050d7223 */ /* 0x000fc800000000ff */
[----:B------:R-:W-:-:S04]  /*0c00*/  FFMA R12, -R10, R13, R5 ;  /* 0x0000000d0a0c7223 */ /* 0x000fc80000000105 */
[----:B------:R-:W-:Y:S01]  /*0c10*/  FFMA R0, R0, R12, R13 ;  /* 0x0000000c00007223 */ /* 0x000fe2000000000d */
[----:B-1----:R-:W-:Y:S06]  /*0c20*/  @!P0 BRA `(.L_x_420) ;  /* 0x0000000000108947 */ /* 0x002fec0003800000 */
[----:B------:R-:W-:Y:S02]  /*0c30*/  MOV R0, R10 ;  /* 0x0000000a00007202 */ /* 0x000fe40000000f00 */
[----:B------:R-:W-:Y:S02]  /*0c40*/  MOV R27, R5 ;  /* 0x00000005001b7202 */ /* 0x000fe40000000f00 */
[----:B------:R-:W-:-:S07]  /*0c50*/  MOV R16, 0xc70 ;  /* 0x00000c7000107802 */ /* 0x000fce0000000f00 */
[----:B---3-5:R-:W-:Y:S05]  /*0c60*/  CALL.REL.NOINC `($__internal_5_$__cuda_sm3x_div_rn_noftz_f32_slowpath) ;  /* 0x0000003c00807944 */ /* 0x028fea0003c00000 */
.L_x_420:
[----:B------:R-:W-:Y:S05]  /*0c70*/  BSYNC.RECONVERGENT B2 ;  /* 0x0000000000027941 */ /* 0x000fea0003800200 */
.L_x_419:
[----:B------:R-:W0:Y:S01]  /*0c80*/  F2I.TRUNC.NTZ R0, R0 ;  /* 0x0000000000007305 */ /* 0x000e22000020f100 */
[----:B------:R-:W-:-:S09]  /*0c90*/  ULEA UR5, UR4, UR14, 0x2 ;  /* 0x0000000e04057291 */ /* 0x000fd2000f8e10ff */
[----:B0-----:R1:W-:Y:S01]  /*0ca0*/  STL [UR5+0x48], R0 ;  /* 0x00004800ff007987 */ /* 0x0013e20008100805 */
[----:B------:R-:W-:-:S05]  /*0cb0*/  I2FP.F32.S32 R6, R0 ;  /* 0x0000000000067245 */ /* 0x000fca0000201400 */
[----:B------:R-:W-:-:S04]  /*0cc0*/  FADD R6, R6, 0.5 ;  /* 0x3f00000006067421 */ /* 0x000fc80000000000 */
[----:B-1----:R-:W-:-:S07]  /*0cd0*/  FFMA R27, -R4, R6, R5 ;  /* 0x00000006041b7223 */ /* 0x002fce0000000105 */
.L_x_418:
[----:B------:R-:W1:Y:S01]  /*0ce0*/  MUFU.RCP R5, R4 ;  /* 0x0000000400057308 */ /* 0x000e620000001000 */
[----:B------:R-:W-:Y:S01]  /*0cf0*/  UIMAD UR5, UR4, 0x18, UR14 ;  /* 0x00000018040578a4 */ /* 0x000fe2000f8e020e */
[----:B------:R-:W-:Y:S06]  /*0d00*/  BSSY.RECONVERGENT B2, `(.L_x_421) ;  /* 0x000000c000027945 */ /* 0x000fec0003800200 */
[----:B------:R-:W2:Y:S01]  /*0d10*/  FCHK P0, R27, R4 ;  /* 0x000000041b007302 */ /* 0x000ea20000000000 */
[----:B-1----:R-:W-:-:S04]  /*0d20*/  FFMA R10, R5, -R4, 1 ;  /* 0x3f800000050a7423 */ /* 0x002fc80000000804 */
[----:B------:R-:W-:-:S04]  /*0d30*/  FFMA R10, R5, R10, R5 ;  /* 0x0000000a050a7223 */ /* 0x000fc80000000005 */
[----:B0-----:R-:W-:-:S04]  /*0d40*/  FFMA R0, R10, R27, RZ ;  /* 0x0000001b0a007223 */ /* 0x001fc800000000ff */
[----:B------:R-:W-:-:S04]  /*0d50*/  FFMA R5, R0, -R4, R27 ;  /* 0x8000000400057223 */ /* 0x000fc8000000001b */
[----:B------:R-:W-:Y:S01]  /*0d60*/  FFMA R10, R10, R5, R0 ;  /* 0x000000050a0a7223 */ /* 0x000fe20000000000 */
[----:B--2---:R-:W-:Y:S06]  /*0d70*/  @!P0 BRA `(.L_x_422) ;  /* 0x0000000000108947 */ /* 0x004fec0003800000 */
[----:B------:R-:W-:Y:S02]  /*0d80*/  MOV R0, R4 ;  /* 0x0000000400007202 */ /* 0x000fe40000000f00 */
[----:B------:R-:W-:-:S07]  /*0d90*/  MOV R16, 0xdb0 ;  /* 0x00000db000107802 */ /* 0x000fce0000000f00 */
[----:B---3-5:R-:W-:Y:S05]  /*0da0*/  CALL.REL.NOINC `($__internal_5_$__cuda_sm3x_div_rn_noftz_f32_slowpath) ;  /* 0x0000003c00307944 */ /* 0x028fea0003c00000 */
[----:B------:R-:W-:-:S07]  /*0db0*/  MOV R10, R0 ;  /* 0x00000000000a7202 */ /* 0x000fce0000000f00 */
.L_x_422:
[----:B------:R-:W-:Y:S05]  /*0dc0*/  BSYNC.RECONVERGENT B2 ;  /* 0x0000000000027941 */ /* 0x000fea0003800200 */
.L_x_421:
[----:B------:R-:W-:-:S13]  /*0dd0*/  ISETP.GT.AND P0, PT, R9, 0x1, PT ;  /* 0x000000010900780c */ /* 0x000fda0003f04270 */
[----:B------:R-:W-:Y:S05]  /*0de0*/  @P0 BRA `(.L_x_423) ;  /* 0x0000000000300947 */ /* 0x000fea0003800000 */
[----:B------:R-:W-:-:S04]  /*0df0*/  VIMNMX.U32 R0, PT, PT, R9, 0x2, PT ;  /* 0x0000000209007848 */ /* 0x000fc80003fe0000 */
[----:B------:R-:W-:-:S04]  /*0e00*/  SHF.L.U32 R0, R0, 0x2, RZ ;  /* 0x0000000200007819 */ /* 0x000fc800000006ff */
[----:B------:R-:W0:Y:S02]  /*0e10*/  LDC R4, c[0x2][R0] ;  /* 0x0080000000047b82 */ /* 0x000e240000000800 */
[----:B0-----:R-:W-:-:S04]  /*0e20*/  SHF.R.S32.HI R5, RZ, 0x1f, R4 ;  /* 0x0000001fff057819 */ /* 0x001fc80000011404 */
.L_x_515:
[----:B------:R-:W-:Y:S05]  /*0e30*/  BRX R4 -0xe40                                                              (*"BRANCH_TARGETS .L_x_516,.L_x_517,.L_x_424"*) ;  /* 0xfffffff004707949 */ /* 0x000fea000383ffff */
.L_x_517:
[C---:B------:R-:W-:Y:S01]  /*0e40*/  FADD R4, -R10.reuse, 0.5 ;  /* 0x3f0000000a047421 */ /* 0x040fe20000000100 */
[----:B------:R-:W-:-:S05]  /*0e50*/  FADD R5, R10, 0.5 ;  /* 0x3f0000000a057421 */ /* 0x000fca0000000000 */
[----:B------:R0:W-:Y:S01]  /*0e60*/  STL.64 [UR5], R4 ;  /* 0x00000004ff007987 */ /* 0x0001e20008100a05 */
[----:B------:R-:W-:Y:S05]  /*0e70*/  BRA `(.L_x_424) ;  /* 0x0000000c001c7947 */ /* 0x000fea0003800000 */
.L_x_516:
[----:B------:R-:W-:-:S05]  /*0e80*/  HFMA2 R0, -RZ, RZ, 1.875, 0 ;  /* 0x3f800000ff007431 */ /* 0x000fca00000001ff */
[----:B------:R1:W-:Y:S01]  /*0e90*/  STL [UR5], R0 ;  /* 0x00000000ff007987 */ /* 0x0003e20008100805 */
[----:B------:R-:W-:Y:S05]  /*0ea0*/  BRA `(.L_x_424) ;  /* 0x0000000c00107947 */ /* 0x000fea0003800000 */
.L_x_423:
[----:B------:R-:W-:-:S04]  /*0eb0*/  MOV R0, 0xfffffffe ;  /* 0xfffffffe00007802 */ /* 0x000fc80000000f00 */
[----:B------:R-:W-:-:S04]  /*0ec0*/  VIADDMNMX.U32 R0, R9, R0, 0x3, PT ;  /* 0x0000000309007446 */ /* 0x000fc80003800000 */
[----:B------:R-:W-:-:S04]  /*0ed0*/  SHF.L.U32 R0, R0, 0x2, RZ ;  /* 0x0000000200007819 */ /* 0x000fc800000006ff */
[----:B------:R-:W0:Y:S02]  /*0ee0*/  LDC R4, c[0x2][R0+0xc] ;  /* 0x0080030000047b82 */ /* 0x000e240000000800 */
[----:B0-----:R-:W-:-:S04]  /*0ef0*/  SHF.R.S32.HI R5, RZ, 0x1f, R4 ;  /* 0x0000001fff057819 */ /* 0x001fc80000011404 */
.L_x_519:
[----:B------:R-:W-:Y:S05]  /*0f00*/  BRX R4 -0xf10                                                              (*"BRANCH_TARGETS .L_x_520,.L_x_521,.L_x_522,.L_x_424"*) ;  /* 0xfffffff0043c7949 */ /* 0x000fea000383ffff */
.L_x_522:
[----:B------:R-:W-:Y:S02]  /*0f10*/  HFMA2 R4, -RZ, RZ, 1.875, 0 ;  /* 0x3f800000ff047431 */ /* 0x000fe400000001ff */
[----:B------:R-:W-:Y:S01]  /*0f20*/  FMUL R12, R10, R10 ;  /* 0x0000000a0a0c7220 */ /* 0x000fe20000400000 */
[----:B------:R-:W-:Y:S01]  /*0f30*/  MOV R7, 0x3b2aaaab ;  /* 0x3b2aaaab00077802 */ /* 0x000fe20000000f00 */
[----:B------:R-:W-:Y:S02]  /*0f40*/  BSSY.RECONVERGENT B2, `(.L_x_425) ;  /* 0x0000011000027945 */ /* 0x000fe40003800200 */
[----:B------:R-:W-:Y:S01]  /*0f50*/  FMUL R11, R12, R12 ;  /* 0x0000000c0c0b7220 */ /* 0x000fe20000400000 */
[--C-:B------:R-:W-:Y:S01]  /*0f60*/  FFMA R5, R10, -8, R4.reuse ;  /* 0xc10000000a057823 */ /* 0x100fe20000000004 */
[----:B------:R-:W-:-:S03]  /*0f70*/  FFMA R4, R7, -384, R4 ;  /* 0xc3c0000007047823 */ /* 0x000fc60000000004 */
[----:B------:R-:W-:Y:S01]  /*0f80*/  FFMA R0, R12, 24, R5 ;  /* 0x41c000000c007823 */ /* 0x000fe20000000005 */
[----:B------:R-:W-:-:S03]  /*0f90*/  FFMA R4, R4, R7, 0.002604166744276881218 ;  /* 0x3b2aaaab04047423 */ /* 0x000fc60000000007 */
[----:B------:R-:W-:-:S04]  /*0fa0*/  FFMA R0, R11, -32, R0 ;  /* 0xc20000000b007823 */ /* 0x000fc80000000000 */
[----:B------:R-:W-:-:S04]  /*0fb0*/  FFMA R27, R11, 16, R0 ;  /* 0x418000000b1b7823 */ /* 0x000fc80000000000 */
[----:B------:R-:W0:Y:S01]  /*0fc0*/  FCHK P0, R27, 384 ;  /* 0x43c000001b007902 */ /* 0x000e220000000000 */
[----:B------:R-:W-:-:S04]  /*0fd0*/  FFMA R6, R27, R4, RZ ;  /* 0x000000041b067223 */ /* 0x000fc800000000ff */
[----:B------:R-:W-:-:S04]  /*0fe0*/  FFMA R5, R6, -384, R27 ;  /* 0xc3c0000006057823 */ /* 0x000fc8000000001b */
[----:B------:R-:W-:Y:S01]  /*0ff0*/  FFMA R6, R4, R5, R6 ;  /* 0x0000000504067223 */ /* 0x000fe20000000006 */
[----:B0-----:R-:W-:Y:S06]  /*1000*/  @!P0 BRA `(.L_x_426) ;  /* 0x0000000000108947 */ /* 0x001fec0003800000 */
[----:B------:R-:W-:Y:S02]  /*1010*/  MOV R0, 0x43c00000 ;  /* 0x43c0000000007802 */ /* 0x000fe40000000f00 */
[----:B------:R-:W-:-:S07]  /*1020*/  MOV R16, 0x1040 ;  /* 0x0000104000107802 */ /* 0x000fce0000000f00 */
[----:B---3-5:R-:W-:Y:S05]  /*1030*/  CALL.REL.NOINC `($__internal_5_$__cuda_sm3x_div_rn_noftz_f32_slowpath) ;  /* 0x00000038008c7944 */ /* 0x028fea0003c00000 */
[----:B------:R-:W-:-:S07]  /*1040*/  MOV R6, R0 ;  /* 0x0000000000067202 */ /* 0x000fce0000000f00 */
.L_x_426:
[----:B------:R-:W-:Y:S05]  /*1050*/  BSYNC.RECONVERGENT B2 ;  /* 0x0000000000027941 */ /* 0x000fea0003800200 */
.L_x_425:
[----:B------:R-:W-:Y:S01]  /*1060*/  HFMA2 R5, -RZ, RZ, 3.09375, 0 ;  /* 0x42300000ff057431 */ /* 0x000fe200000001ff */
[----:B------:R-:W-:Y:S01]  /*1070*/  MOV R7, 0x3c2aaaab ;  /* 0x3c2aaaab00077802 */ /* 0x000fe20000000f00 */
[----:B------:R-:W-:Y:S01]  /*1080*/  HFMA2 R4, -RZ, RZ, 1.875, 0 ;  /* 0x3f800000ff047431 */ /* 0x000fe200000001ff */
[----:B------:R-:W-:Y:S02]  /*1090*/  BSSY.RECONVERGENT B2, `(.L_x_427) ;  /* 0x0000010000027945 */ /* 0x000fe40003800200 */
[----:B------:R-:W-:Y:S02]  /*10a0*/  FFMA R5, R10, -R5, 19 ;  /* 0x419800000a057423 */ /* 0x000fe40000000805 */
[----:B------:R-:W-:Y:S02]  /*10b0*/  FFMA R4, R7, -96, R4 ;  /* 0xc2c0000007047823 */ /* 0x000fe40000000004 */
[----:B------:R-:W-:Y:S02]  /*10c0*/  FFMA R0, R12, 24, R5 ;  /* 0x41c000000c007823 */ /* 0x000fe40000000005 */
[----:B------:R-:W-:-:S02]  /*10d0*/  FFMA R4, R4, R7, 0.010416666977107524872 ;  /* 0x3c2aaaab04047423 */ /* 0x000fc40000000007 */
[----:B------:R-:W-:-:S04]  /*10e0*/  FFMA R0, R11, 16, R0 ;  /* 0x418000000b007823 */ /* 0x000fc80000000000 */
[----:B------:R-:W-:-:S04]  /*10f0*/  FFMA R27, R11, -16, R0 ;  /* 0xc18000000b1b7823 */ /* 0x000fc80000000000 */
        /* <DEDUP_REMOVED lines=9> */
.L_x_428:
[----:B------:R-:W-:Y:S05]  /*1190*/  BSYNC.RECONVERGENT B2 ;  /* 0x0000000000027941 */ /* 0x000fea0003800200 */
.L_x_427:
[----:B------:R-:W-:Y:S01]  /*11a0*/  MOV R5, 0x42f00000 ;  /* 0x42f0000000057802 */ /* 0x000fe20000000f00 */
[----:B------:R-:W-:Y:S01]  /*11b0*/  HFMA2 R13, -RZ, RZ, 0.9580078125, -0.052093505859375 ;  /* 0x3baaaaabff0d7431 */ /* 0x000fe200000001ff */
[----:B------:R0:W-:Y:S01]  /*11c0*/  STL.64 [UR5], R6 ;  /* 0x00000006ff007987 */ /* 0x0001e20008100a05 */
        /* <DEDUP_REMOVED lines=11> */
[----:B------:R-:W-:Y:S02]  /*1280*/  MOV R0, 0x43400000 ;  /* 0x4340000000007802 */ /* 0x000fe40000000f00 */
[----:B------:R-:W-:-:S07]  /*1290*/  MOV R16, 0x12b0 ;  /* 0x000012b000107802 */ /* 0x000fce0000000f00 */
[----:B---3-5:R-:W-:Y:S05]  /*12a0*/  CALL.REL.NOINC `($__internal_5_$__cuda_sm3x_div_rn_noftz_f32_slowpath) ;  /* 0x0000003400f07944 */ /* 0x028fea0003c00000 */
[----:B------:R-:W-:-:S07]  /*12b0*/  MOV R4, R0 ;  /* 0x0000000000047202 */ /* 0x000fce0000000f00 */
.L_x_430:
[----:B------:R-:W-:Y:S05]  /*12c0*/  BSYNC.RECONVERGENT B2 ;  /* 0x0000000000027941 */ /* 0x000fea0003800200 */
.L_x_429:
[----:B------:R-:W-:Y:S01]  /*12d0*/  HFMA2 R5, -RZ, RZ, 3.09375, 0 ;  /* 0x42300000ff057431 */ /* 0x000fe200000001ff */
[----:B------:R-:W-:Y:S01]  /*12e0*/  MOV R6, 0x3c2aaaab ;  /* 0x3c2aaaab00067802 */ /* 0x000fe20000000f00 */
[----:B------:R-:W-:Y:S01]  /*12f0*/  HFMA2 R7, -RZ, RZ, 1.875, 0 ;  /* 0x3f800000ff077431 */ /* 0x000fe200000001ff */
[----:B------:R-:W-:Y:S02]  /*1300*/  BSSY.RECONVERGENT B2, `(.L_x_431) ;  /* 0x0000010000027945 */ /* 0x000fe40003800200 */
[----:B------:R-:W-:-:S04]  /*1310*/  FFMA R5, R10, R5, 19 ;  /* 0x419800000a057423 */ /* 0x000fc80000000005 */
[----:B------:R-:W-:Y:S01]  /*1320*/  FFMA R0, R12, 24, R5 ;  /* 0x41c000000c007823 */ /* 0x000fe20000000005 */
[----:B------:R-:W-:-:S03]  /*1330*/  FFMA R5, R6, -96, R7 ;  /* 0xc2c0000006057823 */ /* 0x000fc60000000007 */
[----:B------:R-:W-:Y:S01]  /*1340*/  FFMA R0, R11, -16, R0 ;  /* 0xc18000000b007823 */ /* 0x000fe20000000000 */
[----:B------:R-:W-:-:S03]  /*1350*/  FFMA R5, R5, R6, 0.010416666977107524872 ;  /* 0x3c2aaaab05057423 */ /* 0x000fc60000000006 */
        /* <DEDUP_REMOVED lines=10> */
.L_x_432:
[----:B------:R-:W-:Y:S05]  /*1400*/  BSYNC.RECONVERGENT B2 ;  /* 0x0000000000027941 */ /* 0x000fea0003800200 */
.L_x_431:
[----:B------:R-:W-:Y:S01]  /*1410*/  HFMA2 R13, -RZ, RZ, 1.875, 0 ;  /* 0x3f800000ff0d7431 */ /* 0x000fe200000001ff */
[----:B------:R-:W-:Y:S01]  /*1420*/  MOV R0, 0x3b2aaaab ;  /* 0x3b2aaaab00007802 */ /* 0x000fe20000000f00 */
[----:B------:R0:W-:Y:S01]  /*1430*/  STL.64 [UR5+0x8], R4 ;  /* 0x00000804ff007987 */ /* 0x0001e20008100a05 */
        /* <DEDUP_REMOVED lines=12> */
[----:B------:R-:W-:Y:S02]  /*1500*/  MOV R0, 0x43c00000 ;  /* 0x43c0000000007802 */ /* 0x000fe40000000f00 */
[----:B------:R-:W-:-:S07]  /*1510*/  MOV R16, 0x1530 ;  /* 0x0000153000107802 */ /* 0x000fce0000000f00 */
[----:B---3-5:R-:W-:Y:S05]  /*1520*/  CALL.REL.NOINC `($__internal_5_$__cuda_sm3x_div_rn_noftz_f32_slowpath) ;  /* 0x0000003400507944 */ /* 0x028fea0003c00000 */
.L_x_434:
[----:B------:R-:W-:Y:S05]  /*1530*/  BSYNC.RECONVERGENT B2 ;  /* 0x0000000000027941 */ /* 0x000fea0003800200 */
.L_x_433:
[----:B------:R0:W-:Y:S01]  /*1540*/  STL [UR5+0x10], R0 ;  /* 0x00001000ff007987 */ /* 0x0001e20008100805 */
[----:B------:R-:W-:Y:S05]  /*1550*/  BRA `(.L_x_424) ;  /* 0x0000000400647947 */ /* 0x000fea0003800000 */
.L_x_520:
[----:B------:R-:W-:Y:S02]  /*1560*/  HFMA2 R5, -RZ, RZ, 1.5, 0 ;  /* 0x3e000000ff057431 */ /* 0x000fe400000001ff */
[----:B------:R-:W-:-:S03]  /*1570*/  FMUL R7, R10, R10 ;  /* 0x0000000a0a077220 */ /* 0x000fc60000400000 */
[C-C-:B------:R-:W-:Y:S01]  /*1580*/  FFMA R0, R10.reuse, -0.5, R5.reuse ;  /* 0xbf0000000a007823 */ /* 0x140fe20000000005 */
[----:B------:R-:W-:Y:S01]  /*1590*/  FFMA R10, R10, 0.5, R5 ;  /* 0x3f0000000a0a7823 */ /* 0x000fe20000000005 */
[C---:B------:R-:W-:Y:S02]  /*15a0*/  FADD R5, -R7.reuse, 0.75 ;  /* 0x3f40000007057421 */ /* 0x040fe40000000100 */
[C---:B------:R-:W-:Y:S01]  /*15b0*/  FFMA R4, R7.reuse, 0.5, R0 ;  /* 0x3f00000007047823 */ /* 0x040fe20000000000 */
[----:B------:R-:W-:-:S04]  /*15c0*/  FFMA R10, R7, 0.5, R10 ;  /* 0x3f000000070a7823 */ /* 0x000fc8000000000a */
[----:B------:R2:W-:Y:S04]  /*15d0*/  STL.64 [UR5], R4 ;  /* 0x00000004ff007987 */ /* 0x0005e80008100a05 */
[----:B------:R2:W-:Y:S01]  /*15e0*/  STL [UR5+0x8], R10 ;  /* 0x0000080aff007987 */ /* 0x0005e20008100805 */
[----:B------:R-:W-:Y:S05]  /*15f0*/  BRA `(.L_x_424) ;  /* 0x00000004003c7947 */ /* 0x000fea0003800000 */
.L_x_521:
        /* <DEDUP_REMOVED lines=19> */
.L_x_436:
[----:B------:R-:W-:Y:S05]  /*1730*/  BSYNC.RECONVERGENT B2 ;  /* 0x0000000000027941 */ /* 0x000fea0003800200 */
.L_x_435:
[----:B------:R-:W-:Y:S01]  /*1740*/  HFMA2 R7, -RZ, RZ, 2.96875, 0 ;  /* 0x41f00000ff077431 */ /* 0x000fe200000001ff */
[----:B------:R-:W-:Y:S01]  /*1750*/  MOV R4, 0x42400000 ;  /* 0x4240000000047802 */ /* 0x000fe20000000f00 */
[----:B------:R-:W-:Y:S01]  /*1760*/  IMAD.MOV.U32 R13, RZ, RZ, 0x3caaaaab ;  /* 0x3caaaaabff0d7424 */ /* 0x000fe200078e00ff */
[----:B------:R-:W-:Y:S03]  /*1770*/  BSSY.RECONVERGENT B2, `(.L_x_437) ;  /* 0x000000f000027945 */ /* 0x000fe60003800200 */
[----:B------:R-:W-:Y:S01]  /*1780*/  FFMA R4, R13, -R4, 1 ;  /* 0x3f8000000d047423 */ /* 0x000fe20000000804 */
[----:B------:R-:W-:-:S03]  /*1790*/  FFMA R0, R10, -R7, 23 ;  /* 0x41b800000a007423 */ /* 0x000fc60000000807 */
[----:B------:R-:W-:Y:S01]  /*17a0*/  FFMA R4, R4, R13, 0.020833333954215049744 ;  /* 0x3caaaaab04047423 */ /* 0x000fe2000000000d */
        /* <DEDUP_REMOVED lines=11> */
.L_x_438:
[----:B------:R-:W-:Y:S05]  /*1860*/  BSYNC.RECONVERGENT B2 ;  /* 0x0000000000027941 */ /* 0x000fea0003800200 */
.L_x_437:
[----:B------:R-:W-:Y:S01]  /*1870*/  HFMA2 R13, -RZ, RZ, 2.96875, 0 ;  /* 0x41f00000ff0d7431 */ /* 0x000fe200000001ff */
[----:B------:R-:W-:Y:S01]  /*1880*/  MOV R4, 0x3caaaaab ;  /* 0x3caaaaab00047802 */ /* 0x000fe20000000f00 */
[----:B------:R-:W-:Y:S01]  /*1890*/  HFMA2 R15, -RZ, RZ, 3.125, 0 ;  /* 0x42400000ff0f7431 */ /* 0x000fe200000001ff */
[----:B------:R0:W-:Y:S01]  /*18a0*/  STL.64 [UR5], R6 ;  /* 0x00000006ff007987 */ /* 0x0001e20008100a05 */
[----:B------:R-:W-:Y:S01]  /*18b0*/  BSSY.RECONVERGENT B2, `(.L_x_439) ;  /* 0x000000f000027945 */ /* 0x000fe20003800200 */
[----:B------:R-:W-:Y:S02]  /*18c0*/  FFMA R0, R10, R13, 23 ;  /* 0x41b800000a007423 */ /* 0x000fe4000000000d */
[----:B------:R-:W-:Y:S02]  /*18d0*/  FFMA R15, R4, -R15, 1 ;  /* 0x3f800000040f7423 */ /* 0x000fe4000000080f */
[----:B------:R-:W-:Y:S02]  /*18e0*/  FFMA R0, R5, -12, R0 ;  /* 0xc140000005007823 */ /* 0x000fe40000000000 */
[----:B------:R-:W-:-:S02]  /*18f0*/  FFMA R4, R15, R4, 0.020833333954215049744 ;  /* 0x3caaaaab0f047423 */ /* 0x000fc40000000004 */
[----:B------:R-:W-:-:S04]  /*1900*/  FFMA R27, R11, -24, R0 ;  /* 0xc1c000000b1b7823 */ /* 0x000fc80000000000 */
        /* <DEDUP_REMOVED lines=9> */
.L_x_440:
[----:B------:R-:W-:Y:S05]  /*19a0*/  BSYNC.RECONVERGENT B2 ;  /* 0x0000000000027941 */ /* 0x000fea0003800200 */
.L_x_439:
        /* <DEDUP_REMOVED lines=18> */
.L_x_442:
[----:B------:R-:W-:Y:S05]  /*1ad0*/  BSYNC.RECONVERGENT B2 ;  /* 0x0000000000027941 */ /* 0x000fea0003800200 */
.L_x_441:
[----:B------:R4:W-:Y:S02]  /*1ae0*/  STL.64 [UR5+0x8], R4 ;  /* 0x00000804ff007987 */ /* 0x0009e40008100a05 */
.L_x_424:
[----:B------:R-:W-:-:S06]  /*1af0*/  UIADD3 UR4, UPT, UPT, UR4, 0x1, URZ ;  /* 0x0000000104047890 */ /* 0x000fcc000fffe0ff */
[----:B---3--:R-:W-:-:S13]  /*1b00*/  ISETP.NE.AND P0, PT, R8, UR4, PT ;  /* 0x0000000408007c0c */ /* 0x008fda000bf05270 */
[----:B------:R-:W-:Y:S05]  /*1b10*/  @P0 BRA `(.L_x_443) ;  /* 0xffffffec00800947 */ /* 0x000fea000383ffff */
.L_x_414:
[----:B------:R-:W-:-:S13]  /*1b20*/  ISETP.NE.AND P0, PT, R8, 0x3, PT ;  /* 0x000000030800780c */ /* 0x000fda0003f05270 */
[----:B------:R-:W-:Y:S05]  /*1b30*/  @!P0 BRA `(.L_x_444) ;  /* 0x0000001400848947 */ /* 0x000fea0003800000 */
[----:B------:R-:W-:-:S13]  /*1b40*/  ISETP.NE.AND P0, PT, R8, 0x2, PT ;  /* 0x000000020800780c */ /* 0x000fda0003f05270 */
[----:B------:R-:W-:Y:S05]  /*1b50*/  @P0 EXIT ;  /* 0x000000000000094d */ /* 0x000fea0003800000 */
[----:B------:R-:W3:Y:S02]  /*1b60*/  LDCU UR4, c[0x0][0x3c0] ;  /* 0x00007800ff0477ac */ /* 0x000ee40008000800 */
[----:B---3--:R-:W-:-:S13]  /*1b70*/  ISETP.LE.AND P0, PT, RZ, UR4, PT ;  /* 0x00000004ff007c0c */ /* 0x008fda000bf03270 */
[----:B------:R-:W-:Y:S05]  /*1b80*/  @!P0 EXIT ;  /* 0x000000000000894d */ /* 0x000fea0003800000 */
[----:B------:R-:W3:Y:S01]  /*1b90*/  LDC.64 R34, c[0x0][0x3d8] ;  /* 0x0000f600ff227b82 */ /* 0x000ee20000000a00 */
[----:B------:R-:W-:Y:S01]  /*1ba0*/  UIADD3 UR7, UPT, UPT, UR4, 0x1, URZ ;  /* 0x0000000104077890 */ /* 0x000fe2000fffe0ff */
[C---:B------:R-:W-:Y:S01]  /*1bb0*/  IMAD R25, R2.reuse, UR6, RZ ;  /* 0x0000000602197c24 */ /* 0x040fe2000f8e02ff */
[----:B------:R-:W-:Y:S02]  /*1bc0*/  ULEA.HI UR4, UR4, UR4, URZ, 0x1 ;  /* 0x0000000404047291 */ /* 0x000fe4000f8f08ff */
[----:B------:R-:W-:Y:S02]  /*1bd0*/  ULOP3.LUT UR8, UR7, 0xfffffffc, URZ, 0xc0, !UPT ;  /* 0xfffffffc07087892 */ /* 0x000fe4000f8ec0ff */
[----:B------:R-:W-:Y:S02]  /*1be0*/  USHF.R.S32.HI UR10, URZ, 0x1, UR4 ;  /* 0x00000001ff0a7899 */ /* 0x000fe40008011404 */
[----:B------:R-:W-:Y:S02]  /*1bf0*/  ULOP3.LUT UR7, UR7, 0x3, URZ, 0xc0, !UPT ;  /* 0x0000000307077892 */ /* 0x000fe4000f8ec0ff */
[----:B------:R-:W-:Y:S01]  /*1c00*/  UIADD3 UR11, UPT, UPT, -UR8, URZ, URZ ;  /* 0x000000ff080b7290 */ /* 0x000fe2000fffe1ff */
[----:B------:R-:W-:Y:S01]  /*1c10*/  UMOV UR4, URZ ;  /* 0x000000ff00047c82 */ /* 0x000fe20008000000 */
[----:B------:R-:W-:Y:S01]  /*1c20*/  UMOV UR5, URZ ;  /* 0x000000ff00057c82 */ /* 0x000fe20008000000 */
[----:B---3--:R-:W-:-:S09]  /*1c30*/  IMAD.WIDE R34, R2, 0x4, R34 ;  /* 0x0000000402227825 */ /* 0x008fd200078e0222 */
.L_x_462:
[----:B0-23--:R-:W1:Y:S01]  /*1c40*/  LDC.64 R6, c[0x0][0x3a8] ;  /* 0x0000ea00ff067b82 */ /* 0x00de620000000a00 */
[----:B------:R-:W3:Y:S01]  /*1c50*/  LDL R2, [R1+0x48] ;  /* 0x0000480001027983 */ /* 0x000ee20000100800 */
[----:B0-2-4-:R-:W-:Y:S01]  /*1c60*/  MOV R5, UR10 ;  /* 0x0000000a00057c02 */ /* 0x015fe20008000f00 */
[----:B------:R-:W0:Y:S02]  /*1c70*/  LDCU UR6, c[0x0][0x3c0] ;  /* 0x00007800ff0677ac */ /* 0x000e240008000800 */
[----:B-1----:R-:W2:Y:S01]  /*1c80*/  LDG.E R0, desc[UR12][R6.64] ;  /* 0x0000000c06007981 */ /* 0x002ea2000c1e1900 */
[----:B0-----:R-:W-:Y:S02]  /*1c90*/  UISETP.GE.U32.AND UP0, UPT, UR6, 0x3, UPT ;  /* 0x000000030600788c */ /* 0x001fe4000bf06070 */
[----:B------:R-:W-:Y:S01]  /*1ca0*/  ULEA UR15, UR4, UR14, 0x2 ;  /* 0x0000000e040f7291 */ /* 0x000fe2000f8e10ff */
[----:B------:R-:W-:Y:S01]  /*1cb0*/  UMOV UR6, URZ ;  /* 0x000000ff00067c82 */ /* 0x000fe20008000000 */
[----:B---3--:R-:W-:-:S04]  /*1cc0*/  IADD3 R5, PT, PT, R2, UR4, -R5 ;  /* 0x0000000402057c10 */ /* 0x008fc8000fffe805 */
[----:B------:R-:W-:-:S13]  /*1cd0*/  ISETP.GT.AND P0, PT, R5, -0x1, PT ;  /* 0xffffffff0500780c */ /* 0x000fda0003f04270 */
[CC--:B--2---:R-:W-:Y:S02]  /*1ce0*/  @P0 ISETP.GE.AND P1, PT, R5.reuse, R0.reuse, PT ;  /* 0x000000000500020c */ /* 0x0c4fe40003f26270 */
[----:B------:R-:W-:Y:S02]  /*1cf0*/  @!P0 IADD3 R2, PT, PT, R5, R0, RZ ;  /* 0x0000000005028210 */ /* 0x000fe40007ffe0ff */
[----:B------:R-:W-:-:S04]  /*1d00*/  @P0 SEL R0, R0, RZ, P1 ;  /* 0x000000ff00000207 */ /* 0x000fc80000800000 */
[----:B------:R-:W-:Y:S01]  /*1d10*/  @P0 IADD3 R2, PT, PT, R5, -R0, RZ ;  /* 0x8000000005020210 */ /* 0x000fe20007ffe0ff */
[----:B------:R-:W-:Y:S06]  /*1d20*/  BRA.U !UP0, `(.L_x_445) ;  /* 0x0000000908d07547 */ /* 0x000fec000b800000 */
[----:B------:R-:W0:Y:S01]  /*1d30*/  LDC.64 R8, c[0x0][0x3a0] ;  /* 0x0000e800ff087b82 */ /* 0x000e220000000a00 */
[----:B------:R-:W-:Y:S01]  /*1d40*/  UIADD3 UR6, UPT, UPT, -UR10, 0x1, URZ ;  /* 0x000000010a067890 */ /* 0x000fe2000fffe1ff */
[----:B------:R-:W-:Y:S01]  /*1d50*/  HFMA2 R22, -RZ, RZ, 0, 0 ;  /* 0x00000000ff167431 */ /* 0x000fe200000001ff */
[----:B------:R-:W-:Y:S01]  /*1d60*/  IADD3 R24, PT, PT, R1, 0x24, RZ ;  /* 0x0000002401187810 */ /* 0x000fe20007ffe0ff */
[----:B------:R-:W1:Y:S01]  /*1d70*/  LDCU UR17, c[0x0][0x3c4] ;  /* 0x00007880ff1177ac */ /* 0x000e620008000800 */
[----:B------:R-:W-:Y:S02]  /*1d80*/  IADD3 R23, PT, PT, R25, UR5, RZ ;  /* 0x0000000519177c10 */ /* 0x000fe4000fffe0ff */
[----:B------:R-:W-:Y:S01]  /*1d90*/  MOV R21, UR6 ;  /* 0x0000000600157c02 */ /* 0x000fe20008000f00 */
[----:B------:R-:W2:Y:S01]  /*1da0*/  LDC.64 R6, c[0x0][0x3d0] ;  /* 0x0000f400ff067b82 */ /* 0x000ea20000000a00 */
[----:B------:R-:W-:-:S07]  /*1db0*/  UMOV UR6, UR11 ;  /* 0x0000000b00067c82 */ /* 0x000fce0008000000 */
[----:B------:R-:W3:Y:S02]  /*1dc0*/  LDC.64 R4, c[0x0][0x390] ;  /* 0x0000e400ff047b82 */ /* 0x000ee40000000a00 */
.L_x_454:
[----:B----4-:R-:W4:Y:S01]  /*1dd0*/  LDC.64 R18, c[0x0][0x3a8] ;  /* 0x0000ea00ff127b82 */ /* 0x010f220000000a00 */
[----:B------:R-:W2:Y:S04]  /*1de0*/  LDL R26, [R1+0x4c] ;  /* 0x00004c00011a7983 */ /* 0x000ea80000100800 */
[----:B------:R-:W3:Y:S04]  /*1df0*/  LDL R0, [UR15] ;  /* 0x0000000fff007983 */ /* 0x000ee80008100800 */
[----:B------:R-:W3:Y:S01]  /*1e00*/  LDL R15, [R24+-0xc] ;  /* 0xfffff400180f7983 */ /* 0x000ee20000100800 */
[----:B------:R-:W1:Y:S01]  /*1e10*/  MUFU.RCP R10, R3 ;  /* 0x00000003000a7308 */ /* 0x000e620000001000 */
[----:B------:R-:W0:Y:S02]  /*1e20*/  LDC.64 R12, c[0x0][0x388] ;  /* 0x0000e200ff0c7b82 */ /* 0x000e240000000a00 */
[----:B----4-:R-:W4:Y:S04]  /*1e30*/  LDG.E R11, desc[UR12][R18.64+0x4] ;  /* 0x0000040c120b7981 */ /* 0x010f28000c1e1900 */
[----:B------:R-:W4:Y:S01]  /*1e40*/  LDG.E R31, desc[UR12][R18.64] ;  /* 0x0000000c121f7981 */ /* 0x000f22000c1e1900 */
[----:B------:R-:W-:Y:S01]  /*1e50*/  IADD3 R20, PT, PT, R22, -UR10, RZ ;  /* 0x8000000a16147c10 */ /* 0x000fe2000fffe0ff */
[----:B-1----:R-:W-:-:S04]  /*1e60*/  FFMA R17, R10, -R3, 1 ;  /* 0x3f8000000a117423 */ /* 0x002fc80000000803 */
[----:B------:R-:W-:Y:S01]  /*1e70*/  FFMA R10, R10, R17, R10 ;  /* 0x000000110a0a7223 */ /* 0x000fe2000000000a */
[----:B------:R-:W-:Y:S01]  /*1e80*/  BSSY.RECONVERGENT B2, `(.L_x_446) ;  /* 0x0000016000027945 */ /* 0x000fe20003800200 */
[----:B0-----:R-:W-:Y:S01]  /*1e90*/  IMAD.WIDE R12, R23, 0x4, R12 ;  /* 0x00000004170c7825 */ /* 0x001fe200078e020c */
[----:B--2---:R-:W-:-:S04]  /*1ea0*/  IADD3 R16, PT, PT, R21, -0x1, R26 ;  /* 0xffffffff15107810 */ /* 0x004fc80007ffe01a */
[----:B------:R-:W-:Y:S01]  /*1eb0*/  ISETP.GT.AND P0, PT, R16, -0x1, PT ;  /* 0xffffffff1000780c */ /* 0x000fe20003f04270 */
[----:B---3--:R-:W-:-:S12]  /*1ec0*/  FMUL R27, R0, R15 ;  /* 0x0000000f001b7220 */ /* 0x008fd80000400000 */
[----:B----4-:R-:W-:-:S04]  /*1ed0*/  @P0 ISETP.GE.AND P1, PT, R16, R11, PT ;  /* 0x0000000b1000020c */ /* 0x010fc80003f26270 */
[----:B------:R-:W-:-:S04]  /*1ee0*/  @P0 SEL R16, R11, RZ, P1 ;  /* 0x000000ff0b100207 */ /* 0x000fc80000800000 */
[----:B------:R-:W-:Y:S02]  /*1ef0*/  @P0 IADD3 R16, PT, PT, R21, R26, -R16 ;  /* 0x0000001a15100210 */ /* 0x000fe40007ffe810 */
[----:B------:R-:W-:Y:S02]  /*1f00*/  @!P0 IADD3 R11, PT, PT, R11, R20, R26 ;  /* 0x000000140b0b8210 */ /* 0x000fe40007ffe01a */
[----:B------:R-:W-:Y:S01]  /*1f10*/  @P0 IADD3 R11, PT, PT, R16, -0x1, RZ ;  /* 0xffffffff100b0810 */ /* 0x000fe20007ffe0ff */
[----:B------:R-:W0:Y:S01]  /*1f20*/  FCHK P0, R27, R3 ;  /* 0x000000031b007302 */ /* 0x000e220000000000 */
[----:B------:R-:W-:-:S03]  /*1f30*/  FFMA R0, R27, R10, RZ ;  /* 0x0000000a1b007223 */ /* 0x000fc600000000ff */
[----:B------:R-:W-:Y:S02]  /*1f40*/  IMAD R31, R31, R11, R2 ;  /* 0x0000000b1f1f7224 */ /* 0x000fe400078e0202 */
[----:B------:R-:W-:Y:S02]  /*1f50*/  FFMA R15, R0, -R3, R27 ;  /* 0x80000003000f7223 */ /* 0x000fe4000000001b */
[----:B-----5:R-:W-:Y:S02]  /*1f60*/  IMAD R33, R14, UR17, R31 ;  /* 0x000000110e217c24 */ /* 0x020fe4000f8e021f */
[----:B------:R-:W-:Y:S01]  /*1f70*/  FFMA R29, R10, R15, R0 ;  /* 0x0000000f0a1d7223 */ /* 0x000fe20000000000 */
[----:B------:R-:W-:Y:S01]  /*1f80*/  IMAD.WIDE R10, R23, 0x4, R4 ;  /* 0x00000004170a7825 */ /* 0x000fe200078e0204 */
[----:B0-----:R-:W-:Y:S06]  /*1f90*/  @!P0 BRA `(.L_x_447) ;  /* 0x0000000000108947 */ /* 0x001fec0003800000 */
[----:B------:R-:W-:Y:S02]  /*1fa0*/  MOV R0, R3 ;  /* 0x0000000300007202 */ /* 0x000fe40000000f00 */
[----:B------:R-:W-:-:S07]  /*1fb0*/  MOV R16, 0x1fd0 ;  /* 0x00001fd000107802 */ /* 0x000fce0000000f00 */
[----:B------:R-:W-:Y:S05]  /*1fc0*/  CALL.REL.NOINC `($__internal_5_$__cuda_sm3x_div_rn_noftz_f32_slowpath) ;  /* 0x0000002800a87944 */ /* 0x000fea0003c00000 */
[----:B------:R-:W-:-:S07]  /*1fd0*/  MOV R29, R0 ;  /* 0x00000000001d7202 */ /* 0x000fce0000000f00 */
.L_x_447:
[----:B------:R-:W-:Y:S05]  /*1fe0*/  BSYNC.RECONVERGENT B2 ;  /* 0x0000000000027941 */ /* 0x000fea0003800200 */
.L_x_446:
[----:B------:R-:W2:Y:S01]  /*1ff0*/  LDL R30, [R1+0x4c] ;  /* 0x00004c00011e7983 */ /* 0x000ea20000100800 */
[----:B------:R-:W-:Y:S01]  /*2000*/  IMAD.WIDE R26, R33, 0x4, R8 ;  /* 0x00000004211a7825 */ /* 0x000fe200078e0208 */
[----:B------:R-:W0:Y:S02]  /*2010*/  LDC.64 R16, c[0x0][0x3a8] ;  /* 0x0000ea00ff107b82 */ /* 0x000e240000000a00 */
[----:B------:R-:W3:Y:S04]  /*2020*/  LDL R32, [R24+-0x8] ;  /* 0xfffff80018207983 */ /* 0x000ee80000100800 */
[----:B------:R1:W-:Y:S04]  /*2030*/  REDG.E.ADD.F32.FTZ.RN.STRONG.GPU desc[UR12][R26.64], R29 ;  /* 0x0000001d1a0079a6 */ /* 0x0003e8000c12f30c */
[----:B------:R-:W4:Y:S01]  /*2040*/  LDG.E R0, desc[UR12][R34.64] ;  /* 0x0000000c22007981 */ /* 0x000f22000c1e1900 */
[----:B------:R-:W-:-:S03]  /*2050*/  IMAD.WIDE R18, R31, 0x4, R6 ;  /* 0x000000041f127825 */ /* 0x000fc600078e0206 */
[----:B-1----:R-:W3:Y:S01]  /*2060*/  LDL R27, [UR15] ;  /* 0x0000000fff1b7983 */ /* 0x002ee20008100800 */
[----:B--2---:R-:W-:-:S04]  /*2070*/  IADD3 R28, PT, PT, R30, R21, RZ ;  /* 0x000000151e1c7210 */ /* 0x004fc80007ffe0ff */
[----:B------:R-:W-:Y:S01]  /*2080*/  ISETP.GE.AND P0, PT, R28, RZ, PT ;  /* 0x000000ff1c00720c */ /* 0x000fe20003f06270 */
[----:B----4-:R-:W-:-:S05]  /*2090*/  FMUL R15, R0, R29 ;  /* 0x0000001d000f7220 */ /* 0x010fca0000400000 */
[----:B------:R-:W-:Y:S04]  /*20a0*/  REDG.E.ADD.F32.FTZ.RN.STRONG.GPU desc[UR12][R18.64], R15 ;  /* 0x0000000f120079a6 */ /* 0x000fe8000c12f30c */
[----:B------:R1:W-:Y:S04]  /*20b0*/  STG.E desc[UR12][R10.64], R31 ;  /* 0x0000001f0a007986 */ /* 0x0003e8000c10190c */
[----:B------:R2:W-:Y:S04]  /*20c0*/  STG.E desc[UR12][R12.64], R29 ;  /* 0x0000001d0c007986 */ /* 0x0005e8000c10190c */
[----:B0-----:R-:W4:Y:S04]  /*20d0*/  @P0 LDG.E R33, desc[UR12][R16.64+0x4] ;  /* 0x0000040c10210981 */ /* 0x001f28000c1e1900 */
[----:B------:R-:W5:Y:S04]  /*20e0*/  @!P0 LDG.E R37, desc[UR12][R16.64+0x4] ;  /* 0x0000040c10258981 */ /* 0x000f68000c1e1900 */
[----:B------:R-:W2:Y:S01]  /*20f0*/  LDG.E R26, desc[UR12][R16.64] ;  /* 0x0000000c101a7981 */ /* 0x000ea2000c1e1900 */
[----:B------:R-:W0:Y:S01]  /*2100*/  MUFU.RCP R0, R3 ;  /* 0x0000000300007308 */ /* 0x000e220000001000 */
[----:B---3--:R-:W-:Y:S01]  /*2110*/  FMUL R27, R27, R32 ;  /* 0x000000201b1b7220 */ /* 0x008fe20000400000 */
[----:B------:R-:W-:Y:S01]  /*2120*/  BSSY.RECONVERGENT B2, `(.L_x_448) ;  /* 0x0000013000027945 */ /* 0x000fe20003800200 */
[----:B----4-:R-:W-:-:S04]  /*2130*/  @P0 ISETP.GE.AND P1, PT, R28, R33, PT ;  /* 0x000000211c00020c */ /* 0x010fc80003f26270 */
[----:B------:R-:W-:-:S04]  /*2140*/  @P0 SEL R33, R33, RZ, P1 ;  /* 0x000000ff21210207 */ /* 0x000fc80000800000 */
[----:B-1----:R-:W-:Y:S02]  /*2150*/  @P0 IADD3 R31, PT, PT, R21, R30, -R33 ;  /* 0x0000001e151f0210 */ /* 0x002fe40007ffe821 */
[----:B-----5:R-:W-:Y:S01]  /*2160*/  @!P0 IADD3 R30, PT, PT, R37, R20, R30 ;  /* 0x00000014251e8210 */ /* 0x020fe20007ffe01e */
[----:B0-----:R-:W-:-:S03]  /*2170*/  FFMA R28, R0, -R3, 1 ;  /* 0x3f800000001c7423 */ /* 0x001fc60000000803 */
[----:B------:R-:W-:Y:S01]  /*2180*/  @!P0 IADD3 R31, PT, PT, R30, 0x1, RZ ;  /* 0x000000011e1f8810 */ /* 0x000fe20007ffe0ff */
[----:B------:R-:W0:Y:S01]  /*2190*/  FCHK P0, R27, R3 ;  /* 0x000000031b007302 */ /* 0x000e220000000000 */
[----:B------:R-:W-:-:S04]  /*21a0*/  FFMA R0, R0, R28, R0 ;  /* 0x0000001c00007223 */ /* 0x000fc80000000000 */
[----:B------:R-:W-:Y:S01]  /*21b0*/  FFMA R15, R0, R27, RZ ;  /* 0x0000001b000f7223 */ /* 0x000fe200000000ff */
[----:B--2---:R-:W-:-:S03]  /*21c0*/  IMAD R31, R26, R31, R2 ;  /* 0x0000001f1a1f7224 */ /* 0x004fc600078e0202 */
[----:B------:R-:W-:Y:S01]  /*21d0*/  FFMA R16, R15, -R3, R27 ;  /* 0x800000030f107223 */ /* 0x000fe2000000001b */
[----:B------:R-:W-:-:S03]  /*21e0*/  IMAD R33, R14, UR17, R31 ;  /* 0x000000110e217c24 */ /* 0x000fc6000f8e021f */
[----:B------:R-:W-:Y:S01]  /*21f0*/  FFMA R29, R0, R16, R15 ;  /* 0x00000010001d7223 */ /* 0x000fe2000000000f */
[----:B0-----:R-:W-:Y:S06]  /*2200*/  @!P0 BRA `(.L_x_449) ;  /* 0x0000000000108947 */ /* 0x001fec0003800000 */
[----:B------:R-:W-:Y:S02]  /*2210*/  MOV R0, R3 ;  /* 0x0000000300007202 */ /* 0x000fe40000000f00 */
[----:B------:R-:W-:-:S07]  /*2220*/  MOV R16, 0x2240 ;  /* 0x0000224000107802 */ /* 0x000fce0000000f00 */
[----:B------:R-:W-:Y:S05]  /*2230*/  CALL.REL.NOINC `($__internal_5_$__cuda_sm3x_div_rn_noftz_f32_slowpath) ;  /* 0x00000028000c7944 */ /* 0x000fea0003c00000 */
[----:B------:R-:W-:-:S07]  /*2240*/  MOV R29, R0 ;  /* 0x00000000001d7202 */ /* 0x000fce0000000f00 */
.L_x_449:
[----:B------:R-:W-:Y:S05]  /*2250*/  BSYNC.RECONVERGENT B2 ;  /* 0x0000000000027941 */ /* 0x000fea0003800200 */
.L_x_448:
        /* <DEDUP_REMOVED lines=8> */
[----:B--2---:R-:W-:-:S04]  /*22e0*/  IADD3 R28, PT, PT, R21, 0x1, R30 ;  /* 0x00000001151c7810 */ /* 0x004fc80007ffe01e */
[----:B------:R-:W-:Y:S01]  /*22f0*/  ISETP.GE.AND P0, PT, R28, RZ, PT ;  /* 0x000000ff1c00720c */ /* 0x000fe20003f06270 */
[----:B----4-:R-:W-:-:S05]  /*2300*/  FMUL R15, R0, R29 ;  /* 0x0000001d000f7220 */ /* 0x010fca0000400000 */
[----:B------:R1:W-:Y:S04]  /*2310*/  REDG.E.ADD.F32.FTZ.RN.STRONG.GPU desc[UR12][R18.64], R15 ;  /* 0x0000000f120079a6 */ /* 0x0003e8000c12f30c */
[----:B------:R-:W-:Y:S04]  /*2320*/  STG.E desc[UR12][R10.64+0x4], R31 ;  /* 0x0000041f0a007986 */ /* 0x000fe8000c10190c */
[----:B------:R2:W-:Y:S04]  /*2330*/  STG.E desc[UR12][R12.64+0x4], R29 ;  /* 0x0000041d0c007986 */ /* 0x0005e8000c10190c */
[----:B0-----:R-:W4:Y:S04]  /*2340*/  @P0 LDG.E R33, desc[UR12][R16.64+0x4] ;  /* 0x0000040c10210981 */ /* 0x001f28000c1e1900 */
[----:B------:R-:W5:Y:S04]  /*2350*/  @!P0 LDG.E R32, desc[UR12][R16.64+0x4] ;  /* 0x0000040c10208981 */ /* 0x000f68000c1e1900 */
[----:B------:R0:W5:Y:S01]  /*2360*/  LDG.E R27, desc[UR12][R16.64] ;  /* 0x0000000c101b7981 */ /* 0x000162000c1e1900 */
[----:B------:R-:W1:Y:S01]  /*2370*/  MUFU.RCP R0, R3 ;  /* 0x0000000300007308 */ /* 0x000e620000001000 */
[----:B---3--:R-:W-:Y:S01]  /*2380*/  FMUL R26, R26, R37 ;  /* 0x000000251a1a7220 */ /* 0x008fe20000400000 */
[----:B------:R-:W-:Y:S01]  /*2390*/  BSSY.RECONVERGENT B2, `(.L_x_450) ;  /* 0x0000015000027945 */ /* 0x000fe20003800200 */
[----:B-1----:R-:W-:-:S04]  /*23a0*/  FFMA R15, R0, -R3, 1 ;  /* 0x3f800000000f7423 */ /* 0x002fc80000000803 */
[----:B------:R-:W-:-:S04]  /*23b0*/  FFMA R0, R0, R15, R0 ;  /* 0x0000000f00007223 */ /* 0x000fc80000000000 */
[----:B------:R-:W-:-:S04]  /*23c0*/  FFMA R15, R0, R26, RZ ;  /* 0x0000001a000f7223 */ /* 0x000fc800000000ff */
[----:B0-----:R-:W-:-:S04]  /*23d0*/  FFMA R16, R15, -R3, R26 ;  /* 0x800000030f107223 */ /* 0x001fc8000000001a */
[----:B--2---:R-:W-:Y:S01]  /*23e0*/  FFMA R29, R0, R16, R15 ;  /* 0x00000010001d7223 */ /* 0x004fe2000000000f */
[----:B----4-:R-:W-:-:S04]  /*23f0*/  @P0 ISETP.GE.AND P1, PT, R28, R33, PT ;  /* 0x000000211c00020c */ /* 0x010fc80003f26270 */
[----:B------:R-:W-:-:S04]  /*2400*/  @P0 SEL R33, R33, RZ, P1 ;  /* 0x000000ff21210207 */ /* 0x000fc80000800000 */
[----:B------:R-:W-:Y:S02]  /*2410*/  @P0 IADD3 R33, PT, PT, R21, R30, -R33 ;  /* 0x0000001e15210210 */ /* 0x000fe40007ffe821 */
[----:B-----5:R-:W-:Y:S02]  /*2420*/  @!P0 IADD3 R30, PT, PT, R32, R20, R30 ;  /* 0x00000014201e8210 */ /* 0x020fe40007ffe01e */
[----:B------:R-:W-:Y:S02]  /*2430*/  @P0 IADD3 R31, PT, PT, R33, 0x1, RZ ;  /* 0x00000001211f0810 */ /* 0x000fe40007ffe0ff */
[----:B------:R-:W-:Y:S01]  /*2440*/  @!P0 IADD3 R31, PT, PT, R30, 0x2, RZ ;  /* 0x000000021e1f8810 */ /* 0x000fe20007ffe0ff */
[----:B------:R-:W0:Y:S04]  /*2450*/  FCHK P0, R26, R3 ;  /* 0x000000031a007302 */ /* 0x000e280000000000 */
[----:B------:R-:W-:-:S04]  /*2460*/  IMAD R31, R27, R31, R2 ;  /* 0x0000001f1b1f7224 */ /* 0x000fc800078e0202 */
[----:B------:R-:W-:Y:S01]  /*2470*/  IMAD R33, R14, UR17, R31 ;  /* 0x000000110e217c24 */ /* 0x000fe2000f8e021f */
[----:B0-----:R-:W-:Y:S06]  /*2480*/  @!P0 BRA `(.L_x_451) ;  /* 0x0000000000148947 */ /* 0x001fec0003800000 */
[----:B------:R-:W-:Y:S02]  /*2490*/  MOV R27, R26 ;  /* 0x0000001a001b7202 */ /* 0x000fe40000000f00 */
[----:B------:R-:W-:Y:S02]  /*24a0*/  MOV R0, R3 ;  /* 0x0000000300007202 */ /* 0x000fe40000000f00 */
[----:B------:R-:W-:-:S07]  /*24b0*/  MOV R16, 0x24d0 ;  /* 0x000024d000107802 */ /* 0x000fce0000000f00 */
[----:B------:R-:W-:Y:S05]  /*24c0*/  CALL.REL.NOINC `($__internal_5_$__cuda_sm3x_div_rn_noftz_f32_slowpath) ;  /* 0x0000002400687944 */ /* 0x000fea0003c00000 */
[----:B------:R-:W-:-:S07]  /*24d0*/  MOV R29, R0 ;  /* 0x00000000001d7202 */ /* 0x000fce0000000f00 */
.L_x_451:
[----:B------:R-:W-:Y:S05]  /*24e0*/  BSYNC.RECONVERGENT B2 ;  /* 0x0000000000027941 */ /* 0x000fea0003800200 */
.L_x_450:
[----:B------:R-:W2:Y:S01]  /*24f0*/  LDL R30, [R1+0x4c] ;  /* 0x00004c00011e7983 */ /* 0x000ea20000100800 */
[----:B------:R-:W-:Y:S01]  /*2500*/  IMAD.WIDE R26, R33, 0x4, R8 ;  /* 0x00000004211a7825 */ /* 0x000fe200078e0208 */
[----:B------:R-:W0:Y:S02]  /*2510*/  LDC.64 R16, c[0x0][0x3a8] ;  /* 0x0000ea00ff107b82 */ /* 0x000e240000000a00 */
[----:B------:R-:W3:Y:S04]  /*2520*/  LDL R32, [R24] ;  /* 0x0000000018207983 */ /* 0x000ee80000100800 */
        /* <DEDUP_REMOVED lines=8> */
[----:B------:R2:W-:Y:S04]  /*25b0*/  STG.E desc[UR12][R10.64+0x8], R31 ;  /* 0x0000081f0a007986 */ /* 0x0005e8000c10190c */
[----:B------:R4:W-:Y:S04]  /*25c0*/  STG.E desc[UR12][R12.64+0x8], R29 ;  /* 0x0000081d0c007986 */ /* 0x0009e8000c10190c */
[----:B0-----:R-:W5:Y:S04]  /*25d0*/  @P0 LDG.E R37, desc[UR12][R16.64+0x4] ;  /* 0x0000040c10250981 */ /* 0x001f68000c1e1900 */
[----:B------:R-:W2:Y:S04]  /*25e0*/  @!P0 LDG.E R26, desc[UR12][R16.64+0x4] ;  /* 0x0000040c101a8981 */ /* 0x000ea8000c1e1900 */
[----:B------:R-:W4:Y:S01]  /*25f0*/  LDG.E R33, desc[UR12][R16.64] ;  /* 0x0000000c10217981 */ /* 0x000f22000c1e1900 */
[----:B------:R-:W1:Y:S01]  /*2600*/  MUFU.RCP R0, R3 ;  /* 0x0000000300007308 */ /* 0x000e620000001000 */
[----:B---3--:R-:W-:Y:S01]  /*2610*/  FMUL R27, R27, R32 ;  /* 0x000000201b1b7220 */ /* 0x008fe20000400000 */
[----:B-1----:R-:W-:-:S04]  /*2620*/  FFMA R15, R0, -R3, 1 ;  /* 0x3f800000000f7423 */ /* 0x002fc80000000803 */
[----:B------:R-:W-:Y:S01]  /*2630*/  FFMA R0, R0, R15, R0 ;  /* 0x0000000f00007223 */ /* 0x000fe20000000000 */
[----:B------:R-:W-:-:S03]  /*2640*/  @!P0 IADD3 R15, PT, PT, R30, 0x3, R20 ;  /* 0x000000031e0f8810 */ /* 0x000fc60007ffe014 */
[----:B------:R-:W-:Y:S01]  /*2650*/  FFMA R19, R0, R27, RZ ;  /* 0x0000001b00137223 */ /* 0x000fe200000000ff */
[----:B------:R-:W-:Y:S01]  /*2660*/  BSSY.RECONVERGENT B2, `(.L_x_452) ;  /* 0x000000f000027945 */ /* 0x000fe20003800200 */
[----:B-----5:R-:W-:-:S04]  /*2670*/  @P0 ISETP.GE.AND P1, PT, R28, R37, PT ;  /* 0x000000251c00020c */ /* 0x020fc80003f26270 */
[----:B------:R-:W-:-:S04]  /*2680*/  @P0 SEL R37, R37, RZ, P1 ;  /* 0x000000ff25250207 */ /* 0x000fc80000800000 */
[----:B------:R-:W-:-:S04]  /*2690*/  @P0 IADD3 R37, PT, PT, R21, R30, -R37 ;  /* 0x0000001e15250210 */ /* 0x000fc80007ffe825 */
[----:B------:R-:W-:Y:S02]  /*26a0*/  @P0 IADD3 R37, PT, PT, R37, 0x2, RZ ;  /* 0x0000000225250810 */ /* 0x000fe40007ffe0ff */
[----:B--2---:R-:W-:Y:S01]  /*26b0*/  @!P0 IADD3 R37, PT, PT, R26, R15, RZ ;  /* 0x0000000f1a258210 */ /* 0x004fe20007ffe0ff */
[----:B------:R-:W0:Y:S01]  /*26c0*/  FCHK P0, R27, R3 ;  /* 0x000000031b007302 */ /* 0x000e220000000000 */
[----:B------:R-:W-:-:S03]  /*26d0*/  FFMA R15, R19, -R3, R27 ;  /* 0x80000003130f7223 */ /* 0x000fc6000000001b */
[----:B----4-:R-:W-:Y:S02]  /*26e0*/  IMAD R33, R33, R37, R2 ;  /* 0x0000002521217224 */ /* 0x010fe400078e0202 */
[----:B------:R-:W-:Y:S02]  /*26f0*/  FFMA R0, R0, R15, R19 ;  /* 0x0000000f00007223 */ /* 0x000fe40000000013 */
[----:B------:R-:W-:Y:S01]  /*2700*/  IMAD R31, R14, UR17, R33 ;  /* 0x000000110e1f7c24 */ /* 0x000fe2000f8e0221 */
[----:B0-----:R-:W-:Y:S06]  /*2710*/  @!P0 BRA `(.L_x_453) ;  /* 0x00000000000c8947 */ /* 0x001fec0003800000 */
[----:B------:R-:W-:Y:S02]  /*2720*/  MOV R0, R3 ;  /* 0x0000000300007202 */ /* 0x000fe40000000f00 */
[----:B------:R-:W-:-:S07]  /*2730*/  MOV R16, 0x2750 ;  /* 0x0000275000107802 */ /* 0x000fce0000000f00 */
[----:B------:R-:W-:Y:S05]  /*2740*/  CALL.REL.NOINC `($__internal_5_$__cuda_sm3x_div_rn_noftz_f32_slowpath) ;  /* 0x0000002000c87944 */ /* 0x000fea0003c00000 */
.L_x_453:
[----:B------:R-:W-:Y:S05]  /*2750*/  BSYNC.RECONVERGENT B2 ;  /* 0x0000000000027941 */ /* 0x000fea0003800200 */
.L_x_452:
[----:B------:R-:W-:-:S05]  /*2760*/  IMAD.WIDE R18, R31, 0x4, R8 ;  /* 0x000000041f127825 */ /* 0x000fca00078e0208 */
[----:B------:R4:W-:Y:S04]  /*2770*/  REDG.E.ADD.F32.FTZ.RN.STRONG.GPU desc[UR12][R18.64], R0 ;  /* 0x00000000120079a6 */ /* 0x0009e8000c12f30c */
[----:B------:R-:W2:Y:S01]  /*2780*/  LDG.E R15, desc[UR12][R34.64] ;  /* 0x0000000c220f7981 */ /* 0x000ea2000c1e1900 */
[----:B------:R-:W-:Y:S01]  /*2790*/  IMAD.WIDE R16, R33, 0x4, R6 ;  /* 0x0000000421107825 */ /* 0x000fe200078e0206 */
[----:B------:R-:W-:-:S04]  /*27a0*/  UIADD3 UR6, UPT, UPT, UR6, 0x4, URZ ;  /* 0x0000000406067890 */ /* 0x000fc8000fffe0ff */
[----:B------:R-:W-:Y:S01]  /*27b0*/  UISETP.NE.AND UP0, UPT, UR6, URZ, UPT ;  /* 0x000000ff0600728c */ /* 0x000fe2000bf05270 */
[----:B------:R-:W-:Y:S01]  /*27c0*/  IADD3 R22, PT, PT, R22, 0x4, RZ ;  /* 0x0000000416167810 */ /* 0x000fe20007ffe0ff */
[----:B------:R-:W-:Y:S01]  /*27d0*/  VIADD R23, R23, 0x4 ;  /* 0x0000000417177836 */ /* 0x000fe20000000000 */
[----:B------:R-:W-:Y:S02]  /*27e0*/  IADD3 R24, PT, PT, R24, 0x10, RZ ;  /* 0x0000001018187810 */ /* 0x000fe40007ffe0ff */
[----:B------:R-:W-:Y:S01]  /*27f0*/  IADD3 R21, PT, PT, R21, 0x4, RZ ;  /* 0x0000000415157810 */ /* 0x000fe20007ffe0ff */
[----:B------:R-:W-:Y:S01]  /*2800*/  UIADD3 UR5, UPT, UPT, UR5, 0x4, URZ ;  /* 0x0000000405057890 */ /* 0x000fe2000fffe0ff */
[----:B--2---:R-:W-:-:S05]  /*2810*/  FMUL R15, R15, R0 ;  /* 0x000000000f0f7220 */ /* 0x004fca0000400000 */
[----:B------:R4:W-:Y:S04]  /*2820*/  REDG.E.ADD.F32.FTZ.RN.STRONG.GPU desc[UR12][R16.64], R15 ;  /* 0x0000000f100079a6 */ /* 0x0009e8000c12f30c */
[----:B------:R4:W-:Y:S04]  /*2830*/  STG.E desc[UR12][R10.64+0xc], R33 ;  /* 0x00000c210a007986 */ /* 0x0009e8000c10190c */
[----:B------:R4:W-:Y:S01]  /*2840*/  STG.E desc[UR12][R12.64+0xc], R0 ;  /* 0x00000c000c007986 */ /* 0x0009e2000c10190c */
[----:B------:R-:W-:Y:S05]  /*2850*/  BRA.U UP0, `(.L_x_454) ;  /* 0xfffffff5005c7547 */ /* 0x000fea000b83ffff */
[----:B------:R-:W-:-:S05]  /*2860*/  UMOV UR6, UR8 ;  /* 0x0000000800067c82 */ /* 0x000fca0008000000 */
.L_x_445:
[----:B------:R-:W-:-:S09]  /*2870*/  UISETP.NE.AND UP0, UPT, UR7, URZ, UPT ;  /* 0x000000ff0700728c */ /* 0x000fd2000bf05270 */
[----:B------:R-:W-:Y:S05]  /*2880*/  BRA.U !UP0, `(.L_x_455) ;  /* 0x0000000908187547 */ /* 0x000fea000b800000 */
[----:B----4-:R-:W0:Y:S01]  /*2890*/  LDC.64 R10, c[0x0][0x3a8] ;  /* 0x0000ea00ff0a7b82 */ /* 0x010e220000000a00 */
[----:B------:R-:W2:Y:S01]  /*28a0*/  LDL R9, [R1+0x4c] ;  /* 0x00004c0001097983 */ /* 0x000ea20000100800 */
[----:B------:R-:W-:-:S03]  /*28b0*/  ULEA UR16, UR6, UR14, 0x2 ;  /* 0x0000000e06107291 */ /* 0x000fc6000f8e10ff */
[----:B------:R-:W3:Y:S01]  /*28c0*/  LDL R4, [UR15] ;  /* 0x0000000fff047983 */ /* 0x000ee20008100800 */
[----:B------:R-:W-:Y:S01]  /*28d0*/  UIADD3 UR18, UPT, UPT, UR6, -UR10, URZ ;  /* 0x8000000a06127290 */ /* 0x000fe2000fffe0ff */
[----:B------:R-:W1:Y:S01]  /*28e0*/  MUFU.RCP R6, R3 ;  /* 0x0000000300067308 */ /* 0x000e620000001000 */
[----:B------:R-:W4:Y:S03]  /*28f0*/  LDCU UR9, c[0x0][0x3c4] ;  /* 0x00007880ff0977ac */ /* 0x000f260008000800 */
[----:B------:R-:W3:Y:S04]  /*2900*/  LDL R7, [UR16+0x18] ;  /* 0x00001810ff077983 */ /* 0x000ee80008100800 */
[----:B0-----:R-:W4:Y:S04]  /*2910*/  LDG.E R0, desc[UR12][R10.64+0x4] ;  /* 0x0000040c0a007981 */ /* 0x001f28000c1e1900 */
[----:B------:R-:W4:Y:S01]  /*2920*/  LDG.E R5, desc[UR12][R10.64] ;  /* 0x0000000c0a057981 */ /* 0x000f22000c1e1900 */
[----:B-1----:R-:W-:-:S04]  /*2930*/  FFMA R13, R6, -R3, 1 ;  /* 0x3f800000060d7423 */ /* 0x002fc80000000803 */
[----:B------:R-:W-:Y:S01]  /*2940*/  FFMA R6, R6, R13, R6 ;  /* 0x0000000d06067223 */ /* 0x000fe20000000006 */
[----:B------:R-:W-:Y:S01]  /*2950*/  BSSY.RECONVERGENT B2, `(.L_x_456) ;  /* 0x0000013000027945 */ /* 0x000fe20003800200 */
[----:B--2---:R-:W-:-:S04]  /*2960*/  IADD3 R9, PT, PT, R9, UR18, RZ ;  /* 0x0000001209097c10 */ /* 0x004fc8000fffe0ff */
[----:B------:R-:W-:Y:S01]  /*2970*/  ISETP.GE.AND P0, PT, R9, RZ, PT ;  /* 0x000000ff0900720c */ /* 0x000fe20003f06270 */
[----:B---3--:R-:W-:-:S12]  /*2980*/  FMUL R27, R4, R7 ;  /* 0x00000007041b7220 */ /* 0x008fd80000400000 */
[----:B----4-:R-:W-:-:S04]  /*2990*/  @P0 ISETP.GE.AND P1, PT, R9, R0, PT ;  /* 0x000000000900020c */ /* 0x010fc80003f26270 */
[----:B------:R-:W-:-:S04]  /*29a0*/  @P0 SEL R8, R0, RZ, P1 ;  /* 0x000000ff00080207 */ /* 0x000fc80000800000 */
[C---:B------:R-:W-:Y:S02]  /*29b0*/  @P0 IADD3 R8, PT, PT, R9.reuse, -R8, RZ ;  /* 0x8000000809080210 */ /* 0x040fe40007ffe0ff */
[----:B------:R-:W-:Y:S01]  /*29c0*/  @!P0 IADD3 R8, PT, PT, R9, R0, RZ ;  /* 0x0000000009088210 */ /* 0x000fe20007ffe0ff */
[----:B------:R-:W0:Y:S01]  /*29d0*/  FCHK P0, R27, R3 ;  /* 0x000000031b007302 */ /* 0x000e220000000000 */
[----:B------:R-:W-:-:S03]  /*29e0*/  FFMA R7, R6, R27, RZ ;  /* 0x0000001b06077223 */ /* 0x000fc600000000ff */
        /* <DEDUP_REMOVED lines=8> */
[----:B------:R-:W-:Y:S05]  /*2a70*/  CALL.REL.NOINC `($__internal_5_$__cuda_sm3x_div_rn_noftz_f32_slowpath) ;  /* 0x0000001c00fc7944 */ /* 0x000fea0003c00000 */
.L_x_457:
[----:B------:R-:W-:Y:S05]  /*2a80*/  BSYNC.RECONVERGENT B2 ;  /* 0x0000000000027941 */ /* 0x000fea0003800200 */
.L_x_456:
[----:B------:R-:W0:Y:S08]  /*2a90*/  LDC.64 R10, c[0x0][0x3a0] ;  /* 0x0000e800ff0a7b82 */ /* 0x000e300000000a00 */
[----:B------:R-:W1:Y:S08]  /*2aa0*/  LDC.64 R12, c[0x0][0x3d0] ;  /* 0x0000f400ff0c7b82 */ /* 0x000e700000000a00 */
[----:B------:R-:W2:Y:S01]  /*2ab0*/  LDC.64 R8, c[0x0][0x390] ;  /* 0x0000e400ff087b82 */ /* 0x000ea20000000a00 */
[----:B0-----:R-:W-:-:S05]  /*2ac0*/  IMAD.WIDE R10, R4, 0x4, R10 ;  /* 0x00000004040a7825 */ /* 0x001fca00078e020a */
[----:B------:R0:W-:Y:S04]  /*2ad0*/  REDG.E.ADD.F32.FTZ.RN.STRONG.GPU desc[UR12][R10.64], R0 ;  /* 0x000000000a0079a6 */ /* 0x0001e8000c12f30c */
[----:B------:R-:W3:Y:S01]  /*2ae0*/  LDG.E R7, desc[UR12][R34.64] ;  /* 0x0000000c22077981 */ /* 0x000ee2000c1e1900 */
[----:B------:R-:W-:Y:S01]  /*2af0*/  IADD3 R17, PT, PT, R25, UR5, RZ ;  /* 0x0000000519117c10 */ /* 0x000fe2000fffe0ff */
[----:B-1----:R-:W-:-:S04]  /*2b00*/  IMAD.WIDE R12, R5, 0x4, R12 ;  /* 0x00000004050c7825 */ /* 0x002fc800078e020c */
[----:B--2---:R-:W-:Y:S01]  /*2b10*/  IMAD.WIDE R8, R17, 0x4, R8 ;  /* 0x0000000411087825 */ /* 0x004fe200078e0208 */
[----:B------:R-:W-:Y:S02]  /*2b20*/  UISETP.NE.AND UP0, UPT, UR7, 0x1, UPT ;  /* 0x000000010700788c */ /* 0x000fe4000bf05270 */
[----:B------:R-:W-:Y:S01]  /*2b30*/  UIADD3 UR5, UPT, UPT, UR5, 0x1, URZ ;  /* 0x0000000105057890 */ /* 0x000fe2000fffe0ff */
[----:B---3--:R-:W-:Y:S02]  /*2b40*/  FMUL R15, R7, R0 ;  /* 0x00000000070f7220 */ /* 0x008fe40000400000 */
[----:B------:R-:W1:Y:S03]  /*2b50*/  LDC.64 R6, c[0x0][0x388] ;  /* 0x0000e200ff067b82 */ /* 0x000e660000000a00 */
[----:B------:R0:W-:Y:S04]  /*2b60*/  REDG.E.ADD.F32.FTZ.RN.STRONG.GPU desc[UR12][R12.64], R15 ;  /* 0x0000000f0c0079a6 */ /* 0x0001e8000c12f30c */
[----:B------:R0:W-:Y:S01]  /*2b70*/  STG.E desc[UR12][R8.64], R5 ;  /* 0x0000000508007986 */ /* 0x0001e2000c10190c */
[----:B-1----:R-:W-:-:S05]  /*2b80*/  IMAD.WIDE R6, R17, 0x4, R6 ;  /* 0x0000000411067825 */ /* 0x002fca00078e0206 */
[----:B------:R0:W-:Y:S01]  /*2b90*/  STG.E desc[UR12][R6.64], R0 ;  /* 0x0000000006007986 */ /* 0x0001e2000c10190c */
[----:B------:R-:W-:Y:S05]  /*2ba0*/  BRA.U !UP0, `(.L_x_455) ;  /* 0x0000000508507547 */ /* 0x000fea000b800000 */
[----:B------:R-:W1:Y:S01]  /*2bb0*/  LDC.64 R16, c[0x0][0x3a8] ;  /* 0x0000ea00ff107b82 */ /* 0x000e620000000a00 */
[----:B0-----:R-:W2:Y:S04]  /*2bc0*/  LDL R10, [R1+0x4c] ;  /* 0x00004c00010a7983 */ /* 0x001ea80000100800 */
[----:B------:R-:W3:Y:S04]  /*2bd0*/  LDL R4, [UR15] ;  /* 0x0000000fff047983 */ /* 0x000ee80008100800 */
[----:B------:R-:W3:Y:S01]  /*2be0*/  LDL R11, [UR16+0x1c] ;  /* 0x00001c10ff0b7983 */ /* 0x000ee20008100800 */
[----:B------:R-:W-:Y:S01]  /*2bf0*/  MOV R13, UR18 ;  /* 0x00000012000d7c02 */ /* 0x000fe20008000f00 */
[----:B------:R-:W0:Y:S02]  /*2c00*/  LDCU UR5, c[0x0][0x3c4] ;  /* 0x00007880ff0577ac */ /* 0x000e240008000800 */
[----:B-1----:R-:W4:Y:S04]  /*2c10*/  LDG.E R0, desc[UR12][R16.64+0x4] ;  /* 0x0000040c10007981 */ /* 0x002f28000c1e1900 */
[----:B------:R-:W5:Y:S01]  /*2c20*/  LDG.E R5, desc[UR12][R16.64] ;  /* 0x0000000c10057981 */ /* 0x000f62000c1e1900 */
[----:B------:R-:W-:Y:S01]  /*2c30*/  BSSY.RECONVERGENT B2, `(.L_x_458) ;  /* 0x0000015000027945 */ /* 0x000fe20003800200 */
[----:B--2---:R-:W-:-:S04]  /*2c40*/  IADD3 R13, PT, PT, R13, 0x1, R10 ;  /* 0x000000010d0d7810 */ /* 0x004fc80007ffe00a */
[----:B------:R-:W-:Y:S01]  /*2c50*/  ISETP.GE.AND P0, PT, R13, RZ, PT ;  /* 0x000000ff0d00720c */ /* 0x000fe20003f06270 */
[----:B------:R-:W1:Y:S01]  /*2c60*/  MUFU.RCP R10, R3 ;  /* 0x00000003000a7308 */ /* 0x000e620000001000 */
[----:B---3--:R-:W-:-:S11]  /*2c70*/  FMUL R27, R4, R11 ;  /* 0x0000000b041b7220 */ /* 0x008fd60000400000 */
[----:B----4-:R-:W-:-:S04]  /*2c80*/  @P0 ISETP.GE.AND P1, PT, R13, R0, PT ;  /* 0x000000000d00020c */ /* 0x010fc80003f26270 */
[----:B------:R-:W-:Y:S01]  /*2c90*/  @P0 SEL R12, R0, RZ, P1 ;  /* 0x000000ff000c0207 */ /* 0x000fe20000800000 */
[----:B-1----:R-:W-:-:S03]  /*2ca0*/  FFMA R15, R10, -R3, 1 ;  /* 0x3f8000000a0f7423 */ /* 0x002fc60000000803 */
[C---:B------:R-:W-:Y:S02]  /*2cb0*/  @P0 IADD3 R12, PT, PT, R13.reuse, -R12, RZ ;  /* 0x8000000c0d0c0210 */ /* 0x040fe40007ffe0ff */
[----:B------:R-:W-:Y:S01]  /*2cc0*/  @!P0 IADD3 R12, PT, PT, R13, R0, RZ ;  /* 0x000000000d0c8210 */ /* 0x000fe20007ffe0ff */
[----:B------:R-:W1:Y:S01]  /*2cd0*/  FCHK P0, R27, R3 ;  /* 0x000000031b007302 */ /* 0x000e620000000000 */
[----:B------:R-:W-:-:S03]  /*2ce0*/  FFMA R10, R10, R15, R10 ;  /* 0x0000000f0a0a7223 */ /* 0x000fc6000000000a */
[----:B-----5:R-:W-:Y:S02]  /*2cf0*/  IMAD R5, R5, R12, R2 ;  /* 0x0000000c05057224 */ /* 0x020fe400078e0202 */
[----:B------:R-:W-:Y:S02]  /*2d00*/  FFMA R11, R10, R27, RZ ;  /* 0x0000001b0a0b7223 */ /* 0x000fe400000000ff */
[----:B0-----:R-:W-:Y:S02]  /*2d10*/  IMAD R4, R14, UR5, R5 ;  /* 0x000000050e047c24 */ /* 0x001fe4000f8e0205 */
[----:B------:R-:W-:-:S04]  /*2d20*/  FFMA R0, R11, -R3, R27 ;  /* 0x800000030b007223 */ /* 0x000fc8000000001b */
[----:B------:R-:W-:Y:S01]  /*2d30*/  FFMA R0, R10, R0, R11 ;  /* 0x000000000a007223 */ /* 0x000fe2000000000b */
[----:B-1----:R-:W-:Y:S06]  /*2d40*/  @!P0 BRA `(.L_x_459) ;  /* 0x00000000000c8947 */ /* 0x002fec0003800000 */
[----:B------:R-:W-:Y:S02]  /*2d50*/  MOV R0, R3 ;  /* 0x0000000300007202 */ /* 0x000fe40000000f00 */
[----:B------:R-:W-:-:S07]  /*2d60*/  MOV R16, 0x2d80 ;  /* 0x00002d8000107802 */ /* 0x000fce0000000f00 */
[----:B------:R-:W-:Y:S05]  /*2d70*/  CALL.REL.NOINC `($__internal_5_$__cuda_sm3x_div_rn_noftz_f32_slowpath) ;  /* 0x0000001c003c7944 */ /* 0x000fea0003c00000 */
.L_x_459:
[----:B------:R-:W-:Y:S05]  /*2d80*/  BSYNC.RECONVERGENT B2 ;  /* 0x0000000000027941 */ /* 0x000fea0003800200 */
.L_x_458:
[----:B------:R-:W0:Y:S08]  /*2d90*/  LDC.64 R10, c[0x0][0x3a0] ;  /* 0x0000e800ff0a7b82 */ /* 0x000e300000000a00 */
[----:B------:R-:W1:Y:S01]  /*2da0*/  LDC.64 R12, c[0x0][0x3d0] ;  /* 0x0000f400ff0c7b82 */ /* 0x000e620000000a00 */
[----:B0-----:R-:W-:-:S05]  /*2db0*/  IMAD.WIDE R10, R4, 0x4, R10 ;  /* 0x00000004040a7825 */ /* 0x001fca00078e020a */
[----:B------:R2:W-:Y:S04]  /*2dc0*/  REDG.E.ADD.F32.FTZ.RN.STRONG.GPU desc[UR12][R10.64], R0 ;  /* 0x000000000a0079a6 */ /* 0x0005e8000c12f30c */
[----:B------:R-:W3:Y:S01]  /*2dd0*/  LDG.E R15, desc[UR12][R34.64] ;  /* 0x0000000c220f7981 */ /* 0x000ee2000c1e1900 */
[----:B-1----:R-:W-:Y:S01]  /*2de0*/  IMAD.WIDE R12, R5, 0x4, R12 ;  /* 0x00000004050c7825 */ /* 0x002fe200078e020c */
[----:B------:R-:W-:Y:S02]  /*2df0*/  UISETP.NE.AND UP0, UPT, UR7, 0x2, UPT ;  /* 0x000000020700788c */ /* 0x000fe4000bf05270 */
[----:B------:R-:W-:Y:S01]  /*2e00*/  UIADD3 UR5, UPT, UPT, UR9, 0x2, URZ ;  /* 0x0000000209057890 */ /* 0x000fe2000fffe0ff */
[----:B---3--:R-:W-:-:S05]  /*2e10*/  FMUL R15, R15, R0 ;  /* 0x000000000f0f7220 */ /* 0x008fca0000400000 */
[----:B------:R2:W-:Y:S04]  /*2e20*/  REDG.E.ADD.F32.FTZ.RN.STRONG.GPU desc[UR12][R12.64], R15 ;  /* 0x0000000f0c0079a6 */ /* 0x0005e8000c12f30c */
[----:B------:R2:W-:Y:S04]  /*2e30*/  STG.E desc[UR12][R8.64+0x4], R5 ;  /* 0x0000040508007986 */ /* 0x0005e8000c10190c */
[----:B------:R2:W-:Y:S01]  /*2e40*/  STG.E desc[UR12][R6.64+0x4], R0 ;  /* 0x0000040006007986 */ /* 0x0005e2000c10190c */
[----:B------:R-:W-:Y:S05]  /*2e50*/  BRA.U !UP0, `(.L_x_455) ;  /* 0x0000000108a47547 */ /* 0x000fea000b800000 */
[----:B------:R-:W0:Y:S01]  /*2e60*/  LDC.64 R16, c[0x0][0x3a8] ;  /* 0x0000ea00ff107b82 */ /* 0x000e220000000a00 */
[----:B--2---:R-:W2:Y:S04]  /*2e70*/  LDL R10, [R1+0x4c] ;  /* 0x00004c00010a7983 */ /* 0x004ea80000100800 */
[----:B------:R-:W3:Y:S04]  /*2e80*/  LDL R4, [UR15] ;  /* 0x0000000fff047983 */ /* 0x000ee80008100800 */
[----:B------:R-:W3:Y:S01]  /*2e90*/  LDL R11, [UR16+0x20] ;  /* 0x00002010ff0b7983 */ /* 0x000ee20008100800 */
[----:B------:R-:W-:Y:S01]  /*2ea0*/  MOV R13, UR18 ;  /* 0x00000012000d7c02 */ /* 0x000fe20008000f00 */
[----:B------:R-:W1:Y:S02]  /*2eb0*/  LDCU UR5, c[0x0][0x3c4] ;  /* 0x00007880ff0577ac */ /* 0x000e640008000800 */
[----:B0-----:R-:W4:Y:S04]  /*2ec0*/  LDG.E R0, desc[UR12][R16.64+0x4] ;  /* 0x0000040c10007981 */ /* 0x001f28000c1e1900 */
[----:B------:R-:W5:Y:S01]  /*2ed0*/  LDG.E R5, desc[UR12][R16.64] ;  /* 0x0000000c10057981 */ /* 0x000f62000c1e1900 */
[----:B------:R-:W-:Y:S01]  /*2ee0*/  BSSY.RECONVERGENT B2, `(.L_x_460) ;  /* 0x0000015000027945 */ /* 0x000fe20003800200 */
[----:B--2---:R-:W-:-:S04]  /*2ef0*/  IADD3 R13, PT, PT, R13, 0x2, R10 ;  /* 0x000000020d0d7810 */ /* 0x004fc80007ffe00a */
[----:B------:R-:W-:Y:S01]  /*2f00*/  ISETP.GE.AND P0, PT, R13, RZ, PT ;  /* 0x000000ff0d00720c */ /* 0x000fe20003f06270 */
[----:B------:R-:W0:Y:S01]  /*2f10*/  MUFU.RCP R10, R3 ;  /* 0x00000003000a7308 */ /* 0x000e220000001000 */
[----:B---3--:R-:W-:-:S11]  /*2f20*/  FMUL R27, R4, R11 ;  /* 0x0000000b041b7220 */ /* 0x008fd60000400000 */
[----:B----4-:R-:W-:-:S04]  /*2f30*/  @P0 ISETP.GE.AND P1, PT, R13, R0, PT ;  /* 0x000000000d00020c */ /* 0x010fc80003f26270 */
[----:B------:R-:W-:Y:S01]  /*2f40*/  @P0 SEL R12, R0, RZ, P1 ;  /* 0x000000ff000c0207 */ /* 0x000fe20000800000 */
[----:B0-----:R-:W-:-:S03]  /*2f50*/  FFMA R15, R10, -R3, 1 ;  /* 0x3f8000000a0f7423 */ /* 0x001fc60000000803 */
[C---:B------:R-:W-:Y:S02]  /*2f60*/  @P0 IADD3 R12, PT, PT, R13.reuse, -R12, RZ ;  /* 0x8000000c0d0c0210 */ /* 0x040fe40007ffe0ff */
[----:B------:R-:W-:Y:S01]  /*2f70*/  @!P0 IADD3 R12, PT, PT, R13, R0, RZ ;  /* 0x000000000d0c8210 */ /* 0x000fe20007ffe0ff */
[----:B------:R-:W0:Y:S01]  /*2f80*/  FCHK P0, R27, R3 ;  /* 0x000000031b007302 */ /* 0x000e220000000000 */
[----:B------:R-:W-:-:S03]  /*2f90*/  FFMA R10, R10, R15, R10 ;  /* 0x0000000f0a0a7223 */ /* 0x000fc6000000000a */
[----:B-----5:R-:W-:Y:S02]  /*2fa0*/  IMAD R5, R5, R12, R2 ;  /* 0x0000000c05057224 */ /* 0x020fe400078e0202 */
[----:B------:R-:W-:Y:S02]  /*2fb0*/  FFMA R11, R10, R27, RZ ;  /* 0x0000001b0a0b7223 */ /* 0x000fe400000000ff */
[----:B-1----:R-:W-:Y:S02]  /*2fc0*/  IMAD R2, R14, UR5, R5 ;  /* 0x000000050e027c24 */ /* 0x002fe4000f8e0205 */
[----:B------:R-:W-:-:S04]  /*2fd0*/  FFMA R0, R11, -R3, R27 ;  /* 0x800000030b007223 */ /* 0x000fc8000000001b */
[----:B------:R-:W-:Y:S01]  /*2fe0*/  FFMA R0, R10, R0, R11 ;  /* 0x000000000a007223 */ /* 0x000fe2000000000b */
[----:B0-----:R-:W-:Y:S06]  /*2ff0*/  @!P0 BRA `(.L_x_461) ;  /* 0x00000000000c8947 */ /* 0x001fec0003800000 */
[----:B------:R-:W-:Y:S02]  /*3000*/  MOV R0, R3 ;  /* 0x0000000300007202 */ /* 0x000fe40000000f00 */
[----:B------:R-:W-:-:S07]  /*3010*/  MOV R16, 0x3030 ;  /* 0x0000303000107802 */ /* 0x000fce0000000f00 */
[----:B------:R-:W-:Y:S05]  /*3020*/  CALL.REL.NOINC `($__internal_5_$__cuda_sm3x_div_rn_noftz_f32_slowpath) ;  /* 0x0000001800907944 */ /* 0x000fea0003c00000 */
.L_x_461:
[----:B------:R-:W-:Y:S05]  /*3030*/  BSYNC.RECONVERGENT B2 ;  /* 0x0000000000027941 */ /* 0x000fea0003800200 */
.L_x_460:
[----:B------:R-:W0:Y:S08]  /*3040*/  LDC.64 R10, c[0x0][0x3a0] ;  /* 0x0000e800ff0a7b82 */ /* 0x000e300000000a00 */
[----:B------:R-:W1:Y:S01]  /*3050*/  LDC.64 R12, c[0x0][0x3d0] ;  /* 0x0000f400ff0c7b82 */ /* 0x000e620000000a00 */
[----:B0-----:R-:W-:-:S05]  /*3060*/  IMAD.WIDE R10, R2, 0x4, R10 ;  /* 0x00000004020a7825 */ /* 0x001fca00078e020a */
[----:B------:R3:W-:Y:S04]  /*3070*/  REDG.E.ADD.F32.FTZ.RN.STRONG.GPU desc[UR12][R10.64], R0 ;  /* 0x000000000a0079a6 */ /* 0x0007e8000c12f30c */
[----:B------:R-:W2:Y:S01]  /*3080*/  LDG.E R15, desc[UR12][R34.64] ;  /* 0x0000000c220f7981 */ /* 0x000ea2000c1e1900 */
[----:B-1----:R-:W-:Y:S01]  /*3090*/  IMAD.WIDE R12, R5, 0x4, R12 ;  /* 0x00000004050c7825 */ /* 0x002fe200078e020c */
[----:B------:R-:W-:-:S03]  /*30a0*/  UIADD3 UR5, UPT, UPT, UR9, 0x3, URZ ;  /* 0x0000000309057890 */ /* 0x000fc6000fffe0ff */
[----:B--2---:R-:W-:-:S05]  /*30b0*/  FMUL R15, R15, R0 ;  /* 0x000000000f0f7220 */ /* 0x004fca0000400000 */
[----:B------:R3:W-:Y:S04]  /*30c0*/  REDG.E.ADD.F32.FTZ.RN.STRONG.GPU desc[UR12][R12.64], R15 ;  /* 0x0000000f0c0079a6 */ /* 0x0007e8000c12f30c */
[----:B------:R3:W-:Y:S04]  /*30d0*/  STG.E desc[UR12][R8.64+0x8], R5 ;  /* 0x0000080508007986 */ /* 0x0007e8000c10190c */
[----:B------:R3:W-:Y:S02]  /*30e0*/  STG.E desc[UR12][R6.64+0x8], R0 ;  /* 0x0000080006007986 */ /* 0x0007e4000c10190c */
.L_x_455:
[----:B------:R-:W1:Y:S02]  /*30f0*/  LDCU UR17, c[0x0][0x3c0] ;  /* 0x00007800ff1177ac */ /* 0x000e640008000800 */
[----:B-1----:R-:W-:-:S06]  /*3100*/  UISETP.NE.AND UP0, UPT, UR4, UR17, UPT ;  /* 0x000000110400728c */ /* 0x002fcc000bf05270 */
[----:B------:R-:W-:-:S13]  /*3110*/  PLOP3.LUT P0, PT, PT, PT, UP0, 0x80, 0x8 ;  /* 0x000000000008781c */ /* 0x000fda0003f0f008 */
[----:B------:R-:W-:Y:S05]  /*3120*/  @!P0 EXIT ;  /* 0x000000000000894d */ /* 0x000fea0003800000 */
[----:B------:R-:W-:Y:S01]  /*3130*/  UIADD3 UR4, UPT, UPT, UR4, 0x1, URZ ;  /* 0x0000000104047890 */ /* 0x000fe2000fffe0ff */
[----:B------:R-:W-:Y:S11]  /*3140*/  BRA `(.L_x_462) ;  /* 0xffffffe800bc7947 */ /* 0x000ff6000383ffff */
.L_x_444:
[----:B------:R-:W3:Y:S02]  /*3150*/  LDCU UR4, c[0x0][0x3c0] ;  /* 0x00007800ff0477ac */ /* 0x000ee40008000800 */
[----:B---3--:R-:W-:-:S13]  /*3160*/  ISETP.LE.AND P0, PT, RZ, UR4, PT ;  /* 0x00000004ff007c0c */ /* 0x008fda000bf03270 */
[----:B------:R-:W-:Y:S05]  /*3170*/  @!P0 EXIT ;  /* 0x000000000000894d */ /* 0x000fea0003800000 */
[----:B------:R-:W3:Y:S01]  /*3180*/  LDC.64 R24, c[0x0][0x3d8] ;  /* 0x0000f600ff187b82 */ /* 0x000ee20000000a00 */
[----:B------:R-:W-:Y:S01]  /*3190*/  UIADD3 UR5, UPT, UPT, UR4, 0x1, URZ ;  /* 0x0000000104057890 */ /* 0x000fe2000fffe0ff */
[----:B0-2-4-:R-:W-:Y:S01]  /*31a0*/  IMAD R4, R2, UR6, RZ ;  /* 0x0000000602047c24 */ /* 0x015fe2000f8e02ff */
[----:B------:R-:W-:Y:S02]  /*31b0*/  ULEA.HI UR4, UR4, UR4, URZ, 0x1 ;  /* 0x0000000404047291 */ /* 0x000fe4000f8f08ff */
[----:B------:R-:W-:Y:S02]  /*31c0*/  ULOP3.LUT UR17, UR5, 0x3, URZ, 0xc0, !UPT ;  /* 0x0000000305117892 */ /* 0x000fe4000f8ec0ff */
[----:B------:R-:W-:Y:S02]  /*31d0*/  ULOP3.LUT UR8, UR5, 0xfffffffc, URZ, 0xc0, !UPT ;  /* 0xfffffffc05087892 */ /* 0x000fe4000f8ec0ff */
[----:B------:R-:W-:Y:S01]  /*31e0*/  USHF.R.S32.HI UR9, URZ, 0x1, UR4 ;  /* 0x00000001ff097899 */ /* 0x000fe20008011404 */
[----:B------:R-:W-:-:S02]  /*31f0*/  UMOV UR5, URZ ;  /* 0x000000ff00057c82 */ /* 0x000fc40008000000 */
[----:B------:R-:W-:Y:S01]  /*3200*/  UMOV UR4, URZ ;  /* 0x000000ff00047c82 */ /* 0x000fe20008000000 */
[----:B---3--:R-:W-:-:S08]  /*3210*/  IMAD.WIDE R24, R2, 0x4, R24 ;  /* 0x0000000402187825 */ /* 0x008fd000078e0218 */
.L_x_481:
[----:B0123--:R-:W1:Y:S01]  /*3220*/  LDC.64 R6, c[0x0][0x3a8] ;  /* 0x0000ea00ff067b82 */ /* 0x00fe620000000a00 */
[----:B------:R-:W2:Y:S04]  /*3230*/  LDL R5, [R1+0x48] ;  /* 0x0000480001057983 */ /* 0x000ea80000100800 */
[----:B-1----:R-:W3:Y:S01]  /*3240*/  LDG.E R0, desc[UR12][R6.64] ;  /* 0x0000000c06007981 */ /* 0x002ee2000c1e1900 */
[----:B------:R-:W-:Y:S01]  /*3250*/  MOV R2, UR9 ;  /* 0x0000000900027c02 */ /* 0x000fe20008000f00 */
[----:B------:R-:W-:Y:S01]  /*3260*/  ULEA UR10, UR4, UR14, 0x2 ;  /* 0x0000000e040a7291 */ /* 0x000fe2000f8e10ff */
[----:B------:R-:W-:Y:S02]  /*3270*/  UMOV UR6, URZ ;  /* 0x000000ff00067c82 */ /* 0x000fe40008000000 */
[----:B--2---:R-:W-:-:S04]  /*3280*/  IADD3 R5, PT, PT, R5, UR4, -R2 ;  /* 0x0000000405057c10 */ /* 0x004fc8000fffe802 */
[----:B------:R-:W-:-:S13]  /*3290*/  ISETP.GT.AND P0, PT, R5, -0x1, PT ;  /* 0xffffffff0500780c */ /* 0x000fda0003f04270 */
[CC--:B---3--:R-:W-:Y:S02]  /*32a0*/  @P0 ISETP.GE.AND P1, PT, R5.reuse, R0.reuse, PT ;  /* 0x000000000500020c */ /* 0x0c8fe40003f26270 */
[----:B------:R-:W-:Y:S02]  /*32b0*/  @!P0 IADD3 R8, PT, PT, R5, R0, RZ ;  /* 0x0000000005088210 */ /* 0x000fe40007ffe0ff */
[----:B------:R-:W-:-:S04]  /*32c0*/  @P0 SEL R0, R0, RZ, P1 ;  /* 0x000000ff00000207 */ /* 0x000fc80000800000 */
[----:B------:R-:W-:-:S07]  /*32d0*/  @P0 IADD3 R8, PT, PT, R5, -R0, RZ ;  /* 0x8000000005080210 */ /* 0x000fce0007ffe0ff */
.L_x_480:
[----:B0-23--:R-:W0:Y:S01]  /*32e0*/  LDC.64 R12, c[0x0][0x3a8] ;  /* 0x0000ea00ff0c7b82 */ /* 0x00de220000000a00 */
[----:B------:R-:W2:Y:S01]  /*32f0*/  LDL R9, [R1+0x4c] ;  /* 0x00004c0001097983 */ /* 0x000ea20000100800 */
[----:B-1----:R-:W1:Y:S03]  /*3300*/  LDCU UR7, c[0x0][0x3c0] ;  /* 0x00007800ff0777ac */ /* 0x002e660008000800 */
[----:B0-----:R-:W3:Y:S01]  /*3310*/  LDG.E R12, desc[UR12][R12.64+0x4] ;  /* 0x0000040c0c0c7981 */ /* 0x001ee2000c1e1900 */
[----:B-1----:R-:W-:Y:S02]  /*3320*/  UISETP.GE.U32.AND UP0, UPT, UR7, 0x3, UPT ;  /* 0x000000030700788c */ /* 0x002fe4000bf06070 */
[----:B------:R-:W-:Y:S01]  /*3330*/  ULEA UR11, UR6, UR14, 0x2 ;  /* 0x0000000e060b7291 */ /* 0x000fe2000f8e10ff */
[----:B------:R-:W-:Y:S01]  /*3340*/  UMOV UR7, URZ ;  /* 0x000000ff00077c82 */ /* 0x000fe20008000000 */
[----:B---3--:R-:W-:-:S04]  /*3350*/  IABS R7, R12 ;  /* 0x0000000c00077213 */ /* 0x008fc80000000000 */
[----:B------:R-:W0:Y:S08]  /*3360*/  I2F.RP R5, R7 ;  /* 0x0000000700057306 */ /* 0x000e300000209400 */
[----:B0-----:R-:W0:Y:S02]  /*3370*/  MUFU.RCP R5, R5 ;  /* 0x0000000500057308 */ /* 0x001e240000001000 */
[----:B0-----:R-:W-:-:S06]  /*3380*/  IADD3 R6, PT, PT, R5, 0xffffffe, RZ ;  /* 0x0ffffffe05067810 */ /* 0x001fcc0007ffe0ff */
[----:B------:R-:W0:Y:S01]  /*3390*/  F2I.FTZ.U32.TRUNC.NTZ R11, R6 ;  /* 0x00000006000b7305 */ /* 0x000e22000021f000 */
[----:B--2---:R-:W-:Y:S02]  /*33a0*/  IADD3 R0, PT, PT, R9, UR6, -R2 ;  /* 0x0000000609007c10 */ /* 0x004fe4000fffe802 */
[----:B0-----:R-:W-:-:S05]  /*33b0*/  IADD3 R10, PT, PT, RZ, -R11, RZ ;  /* 0x8000000bff0a7210 */ /* 0x001fca0007ffe0ff */
[----:B------:R-:W-:Y:S02]  /*33c0*/  IMAD R13, R10, R7, RZ ;  /* 0x000000070a0d7224 */ /* 0x000fe400078e02ff */
[----:B------:R-:W-:Y:S01]  /*33d0*/  HFMA2 R10, -RZ, RZ, 0, 0 ;  /* 0x00000000ff0a7431 */ /* 0x000fe200000001ff */
[----:B------:R-:W-:Y:S02]  /*33e0*/  IABS R9, R12 ;  /* 0x0000000c00097213 */ /* 0x000fe40000000000 */
[----:B------:R-:W-:Y:S02]  /*33f0*/  IABS R5, R0 ;  /* 0x0000000000057213 */ /* 0x000fe40000000000 */
[----:B------:R-:W-:Y:S01]  /*3400*/  IADD3 R6, PT, PT, RZ, -R9, RZ ;  /* 0x80000009ff067210 */ /* 0x000fe20007ffe0ff */
[----:B------:R-:W-:-:S06]  /*3410*/  IMAD.HI.U32 R10, R11, R13, R10 ;  /* 0x0000000d0b0a7227 */ /* 0x000fcc00078e000a */
[----:B------:R-:W-:-:S04]  /*3420*/  IMAD.HI.U32 R10, R10, R5, RZ ;  /* 0x000000050a0a7227 */ /* 0x000fc800078e00ff */
[----:B------:R-:W-:-:S05]  /*3430*/  IMAD R6, R10, R6, R5 ;  /* 0x000000060a067224 */ /* 0x000fca00078e0205 */
[----:B------:R-:W-:Y:S02]  /*3440*/  ISETP.GT.U32.AND P0, PT, R7, R6, PT ;  /* 0x000000060700720c */ /* 0x000fe40003f04070 */
[----:B------:R-:W-:-:S11]  /*3450*/  ISETP.GE.AND P2, PT, R0, RZ, PT ;  /* 0x000000ff0000720c */ /* 0x000fd60003f46270 */
[----:B------:R-:W-:-:S04]  /*3460*/  @!P0 IADD3 R6, PT, PT, R6, -R7, RZ ;  /* 0x8000000706068210 */ /* 0x000fc80007ffe0ff */
[----:B------:R-:W-:Y:S02]  /*3470*/  ISETP.GT.U32.AND P1, PT, R7, R6, PT ;  /* 0x000000060700720c */ /* 0x000fe40003f24070 */
[----:B------:R-:W-:-:S11]  /*3480*/  ISETP.NE.AND P0, PT, R12, RZ, PT ;  /* 0x000000ff0c00720c */ /* 0x000fd60003f05270 */
[----:B------:R-:W-:-:S04]  /*3490*/  @!P1 IADD3 R6, PT, PT, R6, -R7, RZ ;  /* 0x8000000706069210 */ /* 0x000fc80007ffe0ff */
[----:B------:R-:W-:Y:S02]  /*34a0*/  @!P2 IADD3 R6, PT, PT, -R6, RZ, RZ ;  /* 0x000000ff0606a210 */ /* 0x000fe40007ffe1ff */
[----:B------:R-:W-:Y:S01]  /*34b0*/  @!P0 LOP3.LUT R6, RZ, R12, RZ, 0x33, !PT ;  /* 0x0000000cff068212 */ /* 0x000fe200078e33ff */
[----:B------:R-:W-:Y:S06]  /*34c0*/  BRA.U !UP0, `(.L_x_463) ;  /* 0x0000000908f07547 */ /* 0x000fec000b800000 */
[----:B------:R-:W0:Y:S01]  /*34d0*/  LDC.64 R22, c[0x0][0x3a0] ;  /* 0x0000e800ff167b82 */ /* 0x000e220000000a00 */
[----:B------:R-:W1:Y:S01]  /*34e0*/  LDCU UR18, c[0x0][0x3c4] ;  /* 0x00007880ff1277ac */ /* 0x000e620008000800 */
[----:B------:R-:W-:-:S06]  /*34f0*/  UMOV UR7, URZ ;  /* 0x000000ff00077c82 */ /* 0x000fcc0008000000 */
[----:B------:R-:W2:Y:S08]  /*3500*/  LDC.64 R20, c[0x0][0x3d0] ;  /* 0x0000f400ff147b82 */ /* 0x000eb00000000a00 */
[----:B------:R-:W3:Y:S08]  /*3510*/  LDC.64 R12, c[0x0][0x390] ;  /* 0x0000e400ff0c7b82 */ /* 0x000ef00000000a00 */
[----:B-1----:R-:W4:Y:S02]  /*3520*/  LDC.64 R10, c[0x0][0x388] ;  /* 0x0000e200ff0a7b82 */ /* 0x002f240000000a00 */
.L_x_472:
[----:B-1----:R-:W1:Y:S01]  /*3530*/  LDC.64 R26, c[0x0][0x3a8] ;  /* 0x0000ea00ff1a7b82 */ /* 0x002e620000000a00 */
[----:B------:R-:W2:Y:S01]  /*3540*/  LDL R17, [R1+0x50] ;  /* 0x0000500001117983 */ /* 0x000ea20000100800 */
[----:B------:R-:W-:-:S03]  /*3550*/  ULEA UR15, UR7, UR14, 0x2 ;  /* 0x0000000e070f7291 */ /* 0x000fc6000f8e10ff */
[----:B------:R-:W3:Y:S04]  /*3560*/  LDL R9, [UR10] ;  /* 0x0000000aff097983 */ /* 0x000ee80008100800 */
[----:B------:R-:W3:Y:S04]  /*3570*/  LDL R16, [UR11+0x18] ;  /* 0x0000180bff107983 */ /* 0x000ee80008100800 */
[----:B------:R-:W4:Y:S04]  /*3580*/  LDL R15, [UR15+0x30] ;  /* 0x0000300fff0f7983 */ /* 0x000f280008100800 */
[----:B-1----:R-:W4:Y:S04]  /*3590*/  LDG.E R0, desc[UR12][R26.64+0x8] ;  /* 0x0000080c1a007981 */ /* 0x002f28000c1e1900 */
[----:B------:R-:W4:Y:S04]  /*35a0*/  LDG.E R5, desc[UR12][R26.64+0x4] ;  /* 0x0000040c1a057981 */ /* 0x000f28000c1e1900 */
[----:B------:R4:W4:Y:S01]  /*35b0*/  LDG.E R7, desc[UR12][R26.64] ;  /* 0x0000000c1a077981 */ /* 0x000922000c1e1900 */
[----:B------:R-:W-:Y:S01]  /*35c0*/  UIADD3 UR16, UPT, UPT, UR7, -UR9, URZ ;  /* 0x8000000907107290 */ /* 0x000fe2000fffe0ff */
[----:B------:R-:W1:Y:S01]  /*35d0*/  MUFU.RCP R18, R3 ;  /* 0x0000000300127308 */ /* 0x000e620000001000 */
[----:B------:R-:W-:Y:S01]  /*35e0*/  BSSY.RECONVERGENT B2, `(.L_x_464) ;  /* 0x0000017000027945 */ /* 0x000fe20003800200 */
[----:B-1----:R-:W-:-:S04]  /*35f0*/  FFMA R29, R18, -R3, 1 ;  /* 0x3f800000121d7423 */ /* 0x002fc80000000803 */
[----:B------:R-:W-:Y:S01]  /*3600*/  FFMA R18, R18, R29, R18 ;  /* 0x0000001d12127223 */ /* 0x000fe20000000012 */
[----:B--2---:R-:W-:-:S04]  /*3610*/  IADD3 R17, PT, PT, R17, UR16, RZ ;  /* 0x0000001011117c10 */ /* 0x004fc8000fffe0ff */
[----:B------:R-:W-:Y:S01]  /*3620*/  ISETP.GT.AND P0, PT, R17, -0x1, PT ;  /* 0xffffffff1100780c */ /* 0x000fe20003f04270 */
[----:B---3--:R-:W-:-:S04]  /*3630*/  FMUL R16, R9, R16 ;  /* 0x0000001009107220 */ /* 0x008fc80000400000 */
[----:B----4-:R-:W-:-:S08]  /*3640*/  FMUL R27, R16, R15 ;  /* 0x0000000f101b7220 */ /* 0x010fd00000400000 */
[CC--:B------:R-:W-:Y:S02]  /*3650*/  @P0 ISETP.GE.AND P1, PT, R17.reuse, R0.reuse, PT ;  /* 0x000000001100020c */ /* 0x0c0fe40003f26270 */
        /* <DEDUP_REMOVED lines=13> */
[----:B0-----:R-:W-:Y:S05]  /*3730*/  CALL.REL.NOINC `($__internal_5_$__cuda_sm3x_div_rn_noftz_f32_slowpath) ;  /* 0x0000001000cc7944 */ /* 0x001fea0003c00000 */
[----:B------:R-:W-:-:S07]  /*3740*/  MOV R29, R0 ;  /* 0x00000000001d7202 */ /* 0x000fce0000000f00 */
.L_x_465:
[----:B------:R-:W-:Y:S05]  /*3750*/  BSYNC.RECONVERGENT B2 ;  /* 0x0000000000027941 */ /* 0x000fea0003800200 */
.L_x_464:
[----:B------:R-:W2:Y:S01]  /*3760*/  LDL R9, [R1+0x50] ;  /* 0x0000500001097983 */ /* 0x000ea20000100800 */
[----:B0-----:R-:W-:Y:S01]  /*3770*/  IMAD.WIDE R26, R7, 0x4, R22 ;  /* 0x00000004071a7825 */ /* 0x001fe200078e0216 */
[----:B------:R-:W0:Y:S01]  /*3780*/  LDC.64 R18, c[0x0][0x3a8] ;  /* 0x0000ea00ff127b82 */ /* 0x000e220000000a00 */
[----:B------:R-:W-:Y:S01]  /*3790*/  MOV R0, UR16 ;  /* 0x0000001000007c02 */ /* 0x000fe20008000f00 */
[----:B------:R-:W3:Y:S04]  /*37a0*/  LDL R31, [UR11+0x18] ;  /* 0x0000180bff1f7983 */ /* 0x000ee80008100800 */
[----:B------:R1:W-:Y:S04]  /*37b0*/  REDG.E.ADD.F32.FTZ.RN.STRONG.GPU desc[UR12][R26.64], R29 ;  /* 0x0000001d1a0079a6 */ /* 0x0003e8000c12f30c */
[----:B------:R-:W4:Y:S01]  /*37c0*/  LDG.E R7, desc[UR12][R24.64] ;  /* 0x0000000c18077981 */ /* 0x000f22000c1e1900 */
[----:B------:R-:W-:Y:S01]  /*37d0*/  IADD3 R33, PT, PT, R4, UR5, RZ ;  /* 0x0000000504217c10 */ /* 0x000fe2000fffe0ff */
[----:B------:R-:W-:-:S02]  /*37e0*/  IMAD.WIDE R16, R5, 0x4, R20 ;  /* 0x0000000405107825 */ /* 0x000fc400078e0214 */
[----:B------:R-:W5:Y:S02]  /*37f0*/  LDL R37, [UR15+0x34] ;  /* 0x0000340fff257983 */ /* 0x000f640008100800 */
[C---:B------:R-:W-:Y:S02]  /*3800*/  IMAD.WIDE R34, R33.reuse, 0x4, R12 ;  /* 0x0000000421227825 */ /* 0x040fe400078e020c */
[----:B-1----:R-:W3:Y:S02]  /*3810*/  LDL R26, [UR10] ;  /* 0x0000000aff1a7983 */ /* 0x002ee40008100800 */
[----:B------:R-:W-:Y:S01]  /*3820*/  IMAD.WIDE R32, R33, 0x4, R10 ;  /* 0x0000000421207825 */ /* 0x000fe200078e020a */
[----:B--2---:R-:W-:-:S04]  /*3830*/  IADD3 R0, PT, PT, R0, 0x1, R9 ;  /* 0x0000000100007810 */ /* 0x004fc80007ffe009 */
[----:B------:R-:W-:Y:S01]  /*3840*/  ISETP.GE.AND P0, PT, R0, RZ, PT ;  /* 0x000000ff0000720c */ /* 0x000fe20003f06270 */
[----:B----4-:R-:W-:-:S05]  /*3850*/  FMUL R7, R7, R29 ;  /* 0x0000001d07077220 */ /* 0x010fca0000400000 */
[----:B------:R-:W-:Y:S04]  /*3860*/  REDG.E.ADD.F32.FTZ.RN.STRONG.GPU desc[UR12][R16.64], R7 ;  /* 0x00000007100079a6 */ /* 0x000fe8000c12f30c */
[----:B------:R1:W-:Y:S04]  /*3870*/  STG.E desc[UR12][R34.64], R5 ;  /* 0x0000000522007986 */ /* 0x0003e8000c10190c */
[----:B------:R2:W-:Y:S04]  /*3880*/  STG.E desc[UR12][R32.64], R29 ;  /* 0x0000001d20007986 */ /* 0x0005e8000c10190c */
[----:B0-----:R-:W4:Y:S04]  /*3890*/  @P0 LDG.E R27, desc[UR12][R18.64+0x8] ;  /* 0x0000080c121b0981 */ /* 0x001f28000c1e1900 */
[----:B------:R-:W2:Y:S04]  /*38a0*/  @!P0 LDG.E R28, desc[UR12][R18.64+0x8] ;  /* 0x0000080c121c8981 */ /* 0x000ea8000c1e1900 */
[----:B------:R-:W2:Y:S04]  /*38b0*/  LDG.E R9, desc[UR12][R18.64+0x4] ;  /* 0x0000040c12097981 */ /* 0x000ea8000c1e1900 */
[----:B------:R-:W2:Y:S01]  /*38c0*/  LDG.E R15, desc[UR12][R18.64] ;  /* 0x0000000c120f7981 */ /* 0x000ea2000c1e1900 */
[----:B------:R-:W1:Y:S01]  /*38d0*/  MUFU.RCP R30, R3 ;  /* 0x00000003001e7308 */ /* 0x000e620000001000 */
[----:B---3--:R-:W-:-:S04]  /*38e0*/  FMUL R26, R26, R31 ;  /* 0x0000001f1a1a7220 */ /* 0x008fc80000400000 */
[----:B-----5:R-:W-:Y:S01]  /*38f0*/  FMUL R26, R26, R37 ;  /* 0x000000251a1a7220 */ /* 0x020fe20000400000 */
[----:B-1----:R-:W-:-:S04]  /*3900*/  FFMA R5, R30, -R3, 1 ;  /* 0x3f8000001e057423 */ /* 0x002fc80000000803 */
[----:B------:R-:W-:Y:S01]  /*3910*/  FFMA R5, R30, R5, R30 ;  /* 0x000000051e057223 */ /* 0x000fe2000000001e */
[----:B------:R-:W-:Y:S01]  /*3920*/  BSSY.RECONVERGENT B2, `(.L_x_466) ;  /* 0x0000012000027945 */ /* 0x000fe20003800200 */
[----:B----4-:R-:W-:-:S04]  /*3930*/  @P0 ISETP.GE.AND P1, PT, R0, R27, PT ;  /* 0x0000001b0000020c */ /* 0x010fc80003f26270 */
[----:B------:R-:W-:-:S04]  /*3940*/  @P0 SEL R27, R27, RZ, P1 ;  /* 0x000000ff1b1b0207 */ /* 0x000fc80000800000 */
[C---:B------:R-:W-:Y:S02]  /*3950*/  @P0 IADD3 R27, PT, PT, R0.reuse, -R27, RZ ;  /* 0x8000001b001b0210 */ /* 0x040fe40007ffe0ff */
[----:B--2---:R-:W-:Y:S01]  /*3960*/  @!P0 IADD3 R27, PT, PT, R0, R28, RZ ;  /* 0x0000001c001b8210 */ /* 0x004fe20007ffe0ff */
        /* <DEDUP_REMOVED lines=11> */
[----:B------:R-:W-:Y:S05]  /*3a20*/  CALL.REL.NOINC `($__internal_5_$__cuda_sm3x_div_rn_noftz_f32_slowpath) ;  /* 0x0000001000107944 */ /* 0x000fea0003c00000 */
[----:B------:R-:W-:-:S07]  /*3a30*/  MOV R29, R0 ;  /* 0x00000000001d7202 */ /* 0x000fce0000000f00 */
.L_x_467:
[----:B------:R-:W-:Y:S05]  /*3a40*/  BSYNC.RECONVERGENT B2 ;  /* 0x0000000000027941 */ /* 0x000fea0003800200 */
.L_x_466:
[----:B------:R-:W2:Y:S01]  /*3a50*/  LDL R9, [R1+0x50] ;  /* 0x0000500001097983 */ /* 0x000ea20000100800 */
[----:B------:R-:W-:Y:S01]  /*3a60*/  IMAD.WIDE R26, R5, 0x4, R22 ;  /* 0x00000004051a7825 */ /* 0x000fe200078e0216 */
[----:B------:R-:W0:Y:S01]  /*3a70*/  LDC.64 R16, c[0x0][0x3a8] ;  /* 0x0000ea00ff107b82 */ /* 0x000e220000000a00 */
[----:B------:R-:W-:Y:S01]  /*3a80*/  MOV R0, UR16 ;  /* 0x0000001000007c02 */ /* 0x000fe20008000f00 */
[----:B------:R-:W3:Y:S04]  /*3a90*/  LDL R31, [UR11+0x18] ;  /* 0x0000180bff1f7983 */ /* 0x000ee80008100800 */
[----:B------:R1:W-:Y:S04]  /*3aa0*/  REDG.E.ADD.F32.FTZ.RN.STRONG.GPU desc[UR12][R26.64], R29 ;  /* 0x0000001d1a0079a6 */ /* 0x0003e8000c12f30c */
[----:B------:R-:W4:Y:S01]  /*3ab0*/  LDG.E R5, desc[UR12][R24.64] ;  /* 0x0000000c18057981 */ /* 0x000f22000c1e1900 */
[----:B------:R-:W-:-:S03]  /*3ac0*/  IMAD.WIDE R18, R7, 0x4, R20 ;  /* 0x0000000407127825 */ /* 0x000fc600078e0214 */
[----:B------:R-:W5:Y:S04]  /*3ad0*/  LDL R37, [UR15+0x38] ;  /* 0x0000380fff257983 */ /* 0x000f680008100800 */
[----:B-1----:R-:W3:Y:S01]  /*3ae0*/  LDL R26, [UR10] ;  /* 0x0000000aff1a7983 */ /* 0x002ee20008100800 */
[----:B--2---:R-:W-:-:S04]  /*3af0*/  IADD3 R0, PT, PT, R0, 0x2, R9 ;  /* 0x0000000200007810 */ /* 0x004fc80007ffe009 */
[----:B------:R-:W-:Y:S01]  /*3b00*/  ISETP.GE.AND P0, PT, R0, RZ, PT ;  /* 0x000000ff0000720c */ /* 0x000fe20003f06270 */
[----:B----4-:R-:W-:-:S05]  /*3b10*/  FMUL R5, R5, R29 ;  /* 0x0000001d05057220 */ /* 0x010fca0000400000 */
[----:B------:R1:W-:Y:S04]  /*3b20*/  REDG.E.ADD.F32.FTZ.RN.STRONG.GPU desc[UR12][R18.64], R5 ;  /* 0x00000005120079a6 */ /* 0x0003e8000c12f30c */
[----:B------:R2:W-:Y:S04]  /*3b30*/  STG.E desc[UR12][R34.64+0x4], R7 ;  /* 0x0000040722007986 */ /* 0x0005e8000c10190c */
[----:B------:R4:W-:Y:S04]  /*3b40*/  STG.E desc[UR12][R32.64+0x4], R29 ;  /* 0x0000041d20007986 */ /* 0x0009e8000c10190c */
[----:B0-----:R-:W2:Y:S04]  /*3b50*/  @P0 LDG.E R27, desc[UR12][R16.64+0x8] ;  /* 0x0000080c101b0981 */ /* 0x001ea8000c1e1900 */
[----:B------:R-:W4:Y:S04]  /*3b60*/  @!P0 LDG.E R28, desc[UR12][R16.64+0x8] ;  /* 0x0000080c101c8981 */ /* 0x000f28000c1e1900 */
[----:B------:R-:W4:Y:S04]  /*3b70*/  LDG.E R9, desc[UR12][R16.64+0x4] ;  /* 0x0000040c10097981 */ /* 0x000f28000c1e1900 */
[----:B------:R-:W4:Y:S01]  /*3b80*/  LDG.E R15, desc[UR12][R16.64] ;  /* 0x0000000c100f7981 */ /* 0x000f22000c1e1900 */
[----:B------:R-:W1:Y:S01]  /*3b90*/  MUFU.RCP R30, R3 ;  /* 0x00000003001e7308 */ /* 0x000e620000001000 */
[----:B---3--:R-:W-:-:S04]  /*3ba0*/  FMUL R26, R26, R31 ;  /* 0x0000001f1a1a7220 */ /* 0x008fc80000400000 */
[----:B-----5:R-:W-:Y:S01]  /*3bb0*/  FMUL R26, R26, R37 ;  /* 0x000000251a1a7220 */ /* 0x020fe20000400000 */
[----:B-1----:R-:W-:-:S04]  /*3bc0*/  FFMA R5, R30, -R3, 1 ;  /* 0x3f8000001e057423 */ /* 0x002fc80000000803 */
[----:B------:R-:W-:Y:S01]  /*3bd0*/  FFMA R5, R30, R5, R30 ;  /* 0x000000051e057223 */ /* 0x000fe2000000001e */
[----:B------:R-:W-:Y:S01]  /*3be0*/  BSSY.RECONVERGENT B2, `(.L_x_468) ;  /* 0x0000012000027945 */ /* 0x000fe20003800200 */
[----:B--2---:R-:W-:-:S04]  /*3bf0*/  @P0 ISETP.GE.AND P1, PT, R0, R27, PT ;  /* 0x0000001b0000020c */ /* 0x004fc80003f26270 */
[----:B------:R-:W-:-:S05]  /*3c00*/  @P0 SEL R27, R27, RZ, P1 ;  /* 0x000000ff1b1b0207 */ /* 0x000fca0000800000 */
[C---:B------:R-:W-:Y:S01]  /*3c10*/  @P0 IMAD.IADD R27, R0.reuse, 0x1, -R27 ;  /* 0x00000001001b0824 */ /* 0x040fe200078e0a1b */
        /* <DEDUP_REMOVED lines=14> */
.L_x_469:
[----:B------:R-:W-:Y:S05]  /*3d00*/  BSYNC.RECONVERGENT B2 ;  /* 0x0000000000027941 */ /* 0x000fea0003800200 */
.L_x_468:
        /* <DEDUP_REMOVED lines=42> */
.L_x_471:
[----:B------:R-:W-:Y:S05]  /*3fb0*/  BSYNC.RECONVERGENT B2 ;  /* 0x0000000000027941 */ /* 0x000fea0003800200 */
.L_x_470:
[----:B------:R-:W-:-:S05]  /*3fc0*/  IMAD.WIDE R16, R5, 0x4, R22 ;  /* 0x0000000405107825 */ /* 0x000fca00078e0216 */
[----:B------:R1:W-:Y:S04]  /*3fd0*/  REDG.E.ADD.F32.FTZ.RN.STRONG.GPU desc[UR12][R16.64], R0 ;  /* 0x00000000100079a6 */ /* 0x0003e8000c12f30c */
[----:B------:R-:W2:Y:S01]  /*3fe0*/  LDG.E R5, desc[UR12][R24.64] ;  /* 0x0000000c18057981 */ /* 0x000ea2000c1e1900 */
[----:B------:R-:W-:Y:S01]  /*3ff0*/  IMAD.WIDE R18, R7, 0x4, R20 ;  /* 0x0000000407127825 */ /* 0x000fe200078e0214 */
[----:B------:R-:W-:-:S04]  /*4000*/  UIADD3 UR7, UPT, UPT, UR7, 0x4, URZ ;  /* 0x0000000407077890 */ /* 0x000fc8000fffe0ff */
[----:B------:R-:W-:Y:S02]  /*4010*/  UISETP.NE.AND UP0, UPT, UR7, UR8, UPT ;  /* 0x000000080700728c */ /* 0x000fe4000bf05270 */
[----:B------:R-:W-:Y:S01]  /*4020*/  UIADD3 UR5, UPT, UPT, UR5, 0x4, URZ ;  /* 0x0000000405057890 */ /* 0x000fe2000fffe0ff */
[----:B--2---:R-:W-:-:S05]  /*4030*/  FMUL R5, R5, R0 ;  /* 0x0000000005057220 */ /* 0x004fca0000400000 */
[----:B------:R1:W-:Y:S04]  /*4040*/  REDG.E.ADD.F32.FTZ.RN.STRONG.GPU desc[UR12][R18.64], R5 ;  /* 0x00000005120079a6 */ /* 0x0003e8000c12f30c */
[----:B------:R1:W-:Y:S04]  /*4050*/  STG.E desc[UR12][R34.64+0xc], R7 ;  /* 0x00000c0722007986 */ /* 0x0003e8000c10190c */
[----:B------:R1:W-:Y:S01]  /*4060*/  STG.E desc[UR12][R32.64+0xc], R0 ;  /* 0x00000c0020007986 */ /* 0x0003e2000c10190c */
[----:B------:R-:W-:Y:S05]  /*4070*/  BRA.U UP0, `(.L_x_472) ;  /* 0xfffffff5002c7547 */ /* 0x000fea000b83ffff */
[----:B------:R-:W-:-:S05]  /*4080*/  UMOV UR7, UR8 ;  /* 0x0000000800077c82 */ /* 0x000fca0008000000 */
.L_x_463:
[----:B------:R-:W-:-:S09]  /*4090*/  UISETP.NE.AND UP0, UPT, UR17, URZ, UPT ;  /* 0x000000ff1100728c */ /* 0x000fd2000bf05270 */
[----:B------:R-:W-:Y:S05]  /*40a0*/  BRA.U !UP0, `(.L_x_473) ;  /* 0x0000000908487547 */ /* 0x000fea000b800000 */
[----:B-1----:R-:W0:Y:S01]  /*40b0*/  LDC.64 R16, c[0x0][0x3a8] ;  /* 0x0000ea00ff107b82 */ /* 0x002e220000000a00 */
[----:B------:R-:W2:Y:S01]  /*40c0*/  LDL R13, [R1+0x50] ;  /* 0x00005000010d7983 */ /* 0x000ea20000100800 */
[----:B------:R-:W-:-:S03]  /*40d0*/  ULEA UR15, UR7, UR14, 0x2 ;  /* 0x0000000e070f7291 */ /* 0x000fc6000f8e10ff */
[----:B------:R-:W3:Y:S04]  /*40e0*/  LDL R9, [UR10] ;  /* 0x0000000aff097983 */ /* 0x000ee80008100800 */
[----:B------:R-:W3:Y:S04]  /*40f0*/  LDL R10, [UR11+0x18] ;  /* 0x0000180bff0a7983 */ /* 0x000ee80008100800 */
[----:B------:R-:W4:Y:S04]  /*4100*/  LDL R11, [UR15+0x30] ;  /* 0x0000300fff0b7983 */ /* 0x000f280008100800 */
[----:B0-----:R-:W4:Y:S04]  /*4110*/  LDG.E R0, desc[UR12][R16.64+0x8] ;  /* 0x0000080c10007981 */ /* 0x001f28000c1e1900 */
[----:B------:R-:W4:Y:S04]  /*4120*/  LDG.E R5, desc[UR12][R16.64+0x4] ;  /* 0x0000040c10057981 */ /* 0x000f28000c1e1900 */
[----:B------:R-:W4:Y:S01]  /*4130*/  LDG.E R7, desc[UR12][R16.64] ;  /* 0x0000000c10077981 */ /* 0x000f22000c1e1900 */
[----:B------:R-:W-:Y:S01]  /*4140*/  UIADD3 UR16, UPT, UPT, UR7, -UR9, URZ ;  /* 0x8000000907107290 */ /* 0x000fe2000fffe0ff */
[----:B------:R-:W0:Y:S01]  /*4150*/  MUFU.RCP R18, R3 ;  /* 0x0000000300127308 */ /* 0x000e220000001000 */
[----:B------:R-:W1:Y:S01]  /*4160*/  LDCU UR7, c[0x0][0x3c4] ;  /* 0x00007880ff0777ac */ /* 0x000e620008000800 */
[----:B------:R-:W-:Y:S01]  /*4170*/  BSSY.RECONVERGENT B2, `(.L_x_474) ;  /* 0x0000017000027945 */ /* 0x000fe20003800200 */
[----:B0-----:R-:W-:-:S02]  /*4180*/  FFMA R15, R18, -R3, 1 ;  /* 0x3f800000120f7423 */ /* 0x001fc40000000803 */
[----:B--2---:R-:W-:-:S04]  /*4190*/  IADD3 R13, PT, PT, R13, UR16, RZ ;  /* 0x000000100d0d7c10 */ /* 0x004fc8000fffe0ff */
        /* <DEDUP_REMOVED lines=8> */
[----:B------:R-:W-:-:S03]  /*4220*/  FFMA R0, R18, R15, R18 ;  /* 0x0000000f12007223 */ /* 0x000fc60000000012 */
[----:B------:R-:W-:Y:S02]  /*4230*/  IMAD R5, R5, R12, R6 ;  /* 0x0000000c05057224 */ /* 0x000fe400078e0206 */
[----:B------:R-:W-:Y:S02]  /*4240*/  FFMA R9, R0, R27, RZ ;  /* 0x0000001b00097223 */ /* 0x000fe400000000ff */
[----:B------:R-:W-:Y:S02]  /*4250*/  IMAD R5, R5, R7, R8 ;  /* 0x0000000705057224 */ /* 0x000fe400078e0208 */
[----:B------:R-:W-:Y:S02]  /*4260*/  FFMA R10, R9, -R3, R27 ;  /* 0x80000003090a7223 */ /* 0x000fe4000000001b */
[----:B-1---5:R-:W-:Y:S01]  /*4270*/  IMAD R7, R14, UR7, R5 ;  /* 0x000000070e077c24 */ /* 0x022fe2000f8e0205 */
[----:B------:R-:W-:Y:S01]  /*4280*/  UMOV UR7, UR5 ;  /* 0x0000000500077c82 */ /* 0x000fe20008000000 */
[----:B------:R-:W-:Y:S01]  /*4290*/  FFMA R0, R0, R10, R9 ;  /* 0x0000000a00007223 */ /* 0x000fe20000000009 */
[----:B0-----:R-:W-:Y:S06]  /*42a0*/  @!P0 BRA `(.L_x_475) ;  /* 0x00000000000c8947 */ /* 0x001fec0003800000 */
[----:B------:R-:W-:Y:S02]  /*42b0*/  MOV R0, R3 ;  /* 0x0000000300007202 */ /* 0x000fe40000000f00 */
[----:B------:R-:W-:-:S07]  /*42c0*/  MOV R16, 0x42e0 ;  /* 0x000042e000107802 */ /* 0x000fce0000000f00 */
[----:B------:R-:W-:Y:S05]  /*42d0*/  CALL.REL.NOINC `($__internal_5_$__cuda_sm3x_div_rn_noftz_f32_slowpath) ;  /* 0x0000000400e47944 */ /* 0x000fea0003c00000 */
.L_x_475:
[----:B------:R-:W-:Y:S05]  /*42e0*/  BSYNC.RECONVERGENT B2 ;  /* 0x0000000000027941 */ /* 0x000fea0003800200 */
.L_x_474:
[----:B------:R-:W0:Y:S08]  /*42f0*/  LDC.64 R16, c[0x0][0x3a0] ;  /* 0x0000e800ff107b82 */ /* 0x000e300000000a00 */
[----:B------:R-:W1:Y:S08]  /*4300*/  LDC.64 R18, c[0x0][0x3d0] ;  /* 0x0000f400ff127b82 */ /* 0x000e700000000a00 */
[----:B------:R-:W2:Y:S01]  /*4310*/  LDC.64 R12, c[0x0][0x390] ;  /* 0x0000e400ff0c7b82 */ /* 0x000ea20000000a00 */
[----:B0-----:R-:W-:-:S07]  /*4320*/  IMAD.WIDE R16, R7, 0x4, R16 ;  /* 0x0000000407107825 */ /* 0x001fce00078e0210 */
[----:B------:R-:W0:Y:S01]  /*4330*/  LDC.64 R10, c[0x0][0x388] ;  /* 0x0000e200ff0a7b82 */ /* 0x000e220000000a00 */
[----:B------:R3:W-:Y:S04]  /*4340*/  REDG.E.ADD.F32.FTZ.RN.STRONG.GPU desc[UR12][R16.64], R0 ;  /* 0x00000000100079a6 */ /* 0x0007e8000c12f30c */
[----:B------:R-:W4:Y:S01]  /*4350*/  LDG.E R7, desc[UR12][R24.64] ;  /* 0x0000000c18077981 */ /* 0x000f22000c1e1900 */
[----:B------:R-:W-:Y:S01]  /*4360*/  IADD3 R9, PT, PT, R4, UR5, RZ ;  /* 0x0000000504097c10 */ /* 0x000fe2000fffe0ff */
[----:B-1----:R-:W-:-:S04]  /*4370*/  IMAD.WIDE R18, R5, 0x4, R18 ;  /* 0x0000000405127825 */ /* 0x002fc800078e0212 */
[----:B--2---:R-:W-:-:S04]  /*4380*/  IMAD.WIDE R12, R9, 0x4, R12 ;  /* 0x00000004090c7825 */ /* 0x004fc800078e020c */
[----:B0-----:R-:W-:Y:S01]  /*4390*/  IMAD.WIDE R10, R9, 0x4, R10 ;  /* 0x00000004090a7825 */ /* 0x001fe200078e020a */
[----:B------:R-:W-:Y:S02]  /*43a0*/  UISETP.NE.AND UP0, UPT, UR17, 0x1, UPT ;  /* 0x000000011100788c */ /* 0x000fe4000bf05270 */
[----:B------:R-:W-:Y:S01]  /*43b0*/  UIADD3 UR5, UPT, UPT, UR5, 0x1, URZ ;  /* 0x0000000105057890 */ /* 0x000fe2000fffe0ff */
[----:B----4-:R-:W-:-:S05]  /*43c0*/  FMUL R7, R7, R0 ;  /* 0x0000000007077220 */ /* 0x010fca0000400000 */
[----:B------:R3:W-:Y:S04]  /*43d0*/  REDG.E.ADD.F32.FTZ.RN.STRONG.GPU desc[UR12][R18.64], R7 ;  /* 0x00000007120079a6 */ /* 0x0007e8000c12f30c */
[----:B------:R3:W-:Y:S04]  /*43e0*/  STG.E desc[UR12][R12.64], R5 ;  /* 0x000000050c007986 */ /* 0x0007e8000c10190c */
[----:B------:R3:W-:Y:S01]  /*43f0*/  STG.E desc[UR12][R10.64], R0 ;  /* 0x000000000a007986 */ /* 0x0007e2000c10190c */
[----:B------:R-:W-:Y:S05]  /*4400*/  BRA.U !UP0, `(.L_x_473) ;  /* 0x0000000508707547 */ /* 0x000fea000b800000 */
[----:B------:R-:W0:Y:S01]  /*4410*/  LDC.64 R20, c[0x0][0x3a8] ;  /* 0x0000ea00ff147b82 */ /* 0x000e220000000a00 */
[----:B---3--:R-:W2:Y:S04]  /*4420*/  LDL R18, [R1+0x50] ;  /* 0x0000500001127983 */ /* 0x008ea80000100800 */
[----:B------:R-:W3:Y:S04]  /*4430*/  LDL R9, [UR10] ;  /* 0x0000000aff097983 */ /* 0x000ee80008100800 */
[----:B------:R-:W3:Y:S04]  /*4440*/  LDL R16, [UR11+0x18] ;  /* 0x0000180bff107983 */ /* 0x000ee80008100800 */
[----:B------:R-:W4:Y:S01]  /*4450*/  LDL R15, [UR15+0x34] ;  /* 0x0000340fff0f7983 */ /* 0x000f220008100800 */
[----:B------:R-:W-:Y:S01]  /*4460*/  MOV R17, UR16 ;  /* 0x0000001000117c02 */ /* 0x000fe20008000f00 */
[----:B------:R-:W1:Y:S02]  /*4470*/  LDCU UR5, c[0x0][0x3c4] ;  /* 0x00007880ff0577ac */ /* 0x000e640008000800 */
        /* <DEDUP_REMOVED lines=9> */
[----:B-----5:R-:W-:-:S04]  /*4510*/  @P0 ISETP.GE.AND P1, PT, R17, R0, PT ;  /* 0x000000001100020c */ /* 0x020fc80003f26270 */
[----:B------:R-:W-:Y:S01]  /*4520*/  @P0 SEL R22, R0, RZ, P1 ;  /* 0x000000ff00160207 */ /* 0x000fe20000800000 */
[----:B0-----:R-:W-:-:S03]  /*4530*/  FFMA R19, R18, -R3, 1 ;  /* 0x3f80000012137423 */ /* 0x001fc60000000803 */
        /* <DEDUP_REMOVED lines=8> */
[----:B-1----:R-:W-:Y:S02]  /*45c0*/  IMAD R5, R14, UR5, R7 ;  /* 0x000000050e057c24 */ /* 0x002fe4000f8e0207 */
[----:B------:R-:W-:Y:S01]  /*45d0*/  FFMA R0, R18, R0, R9 ;  /* 0x0000000012007223 */ /* 0x000fe20000000009 */
[----:B0-----:R-:W-:Y:S06]  /*45e0*/  @!P0 BRA `(.L_x_477) ;  /* 0x00000000000c8947 */ /* 0x001fec0003800000 */
[----:B------:R-:W-:Y:S02]  /*45f0*/  MOV R0, R3 ;  /* 0x0000000300007202 */ /* 0x000fe40000000f00 */
[----:B------:R-:W-:-:S07]  /*4600*/  MOV R16, 0x4620 ;  /* 0x0000462000107802 */ /* 0x000fce0000000f00 */
[----:B------:R-:W-:Y:S05]  /*4610*/  CALL.REL.NOINC `($__internal_5_$__cuda_sm3x_div_rn_noftz_f32_slowpath) ;  /* 0x0000000400147944 */ /* 0x000fea0003c00000 */
.L_x_477:
[----:B------:R-:W-:Y:S05]  /*4620*/  BSYNC.RECONVERGENT B2 ;  /* 0x0000000000027941 */ /* 0x000fea0003800200 */
.L_x_476:
[----:B------:R-:W0:Y:S08]  /*4630*/  LDC.64 R16, c[0x0][0x3a0] ;  /* 0x0000e800ff107b82 */ /* 0x000e300000000a00 */
[----:B------:R-:W1:Y:S01]  /*4640*/  LDC.64 R18, c[0x0][0x3d0] ;  /* 0x0000f400ff127b82 */ /* 0x000e620000000a00 */
[----:B0-----:R-:W-:-:S05]  /*4650*/  IMAD.WIDE R16, R5, 0x4, R16 ;  /* 0x0000000405107825 */ /* 0x001fca00078e0210 */
[----:B------:R0:W-:Y:S04]  /*4660*/  REDG.E.ADD.F32.FTZ.RN.STRONG.GPU desc[UR12][R16.64], R0 ;  /* 0x00000000100079a6 */ /* 0x0001e8000c12f30c */
[----:B------:R-:W2:Y:S01]  /*4670*/  LDG.E R5, desc[UR12][R24.64] ;  /* 0x0000000c18057981 */ /* 0x000ea2000c1e1900 */
[----:B-1----:R-:W-:Y:S01]  /*4680*/  IMAD.WIDE R18, R7, 0x4, R18 ;  /* 0x0000000407127825 */ /* 0x002fe200078e0212 */
[----:B------:R-:W-:Y:S02]  /*4690*/  UISETP.NE.AND UP0, UPT, UR17, 0x2, UPT ;  /* 0x000000021100788c */ /* 0x000fe4000bf05270 */
[----:B------:R-:W-:Y:S01]  /*46a0*/  UIADD3 UR5, UPT, UPT, UR7, 0x2, URZ ;  /* 0x0000000207057890 */ /* 0x000fe2000fffe0ff */
[----:B--2---:R-:W-:-:S05]  /*46b0*/  FMUL R5, R5, R0 ;  /* 0x0000000005057220 */ /* 0x004fca0000400000 */
[----:B------:R0:W-:Y:S04]  /*46c0*/  REDG.E.ADD.F32.FTZ.RN.STRONG.GPU desc[UR12][R18.64], R5 ;  /* 0x00000005120079a6 */ /* 0x0001e8000c12f30c */
[----:B------:R0:W-:Y:S04]  /*46d0*/  STG.E desc[UR12][R12.64+0x4], R7 ;  /* 0x000004070c007986 */ /* 0x0001e8000c10190c */
[----:B------:R0:W-:Y:S01]  /*46e0*/  STG.E desc[UR12][R10.64+0x4], R0 ;  /* 0x000004000a007986 */ /* 0x0001e2000c10190c */
[----:B------:R-:W-:Y:S05]  /*46f0*/  BRA.U !UP0, `(.L_x_473) ;  /* 0x0000000108b47547 */ /* 0x000fea000b800000 */
[----:B------:R-:W1:Y:S01]  /*4700*/  LDC.64 R20, c[0x0][0x3a8] ;  /* 0x0000ea00ff147b82 */ /* 0x000e620000000a00 */
[----:B0-----:R-:W2:Y:S04]  /*4710*/  LDL R18, [R1+0x50] ;  /* 0x0000500001127983 */ /* 0x001ea80000100800 */
[----:B------:R-:W3:Y:S04]  /*4720*/  LDL R9, [UR10] ;  /* 0x0000000aff097983 */ /* 0x000ee80008100800 */
[----:B------:R-:W3:Y:S04]  /*4730*/  LDL R16, [UR11+0x18] ;  /* 0x0000180bff107983 */ /* 0x000ee80008100800 */
[----:B------:R-:W4:Y:S01]  /*4740*/  LDL R15, [UR15+0x38] ;  /* 0x0000380fff0f7983 */ /* 0x000f220008100800 */
[----:B------:R-:W-:Y:S01]  /*4750*/  MOV R17, UR16 ;  /* 0x0000001000117c02 */ /* 0x000fe20008000f00 */
[----:B------:R-:W0:Y:S02]  /*4760*/  LDCU UR5, c[0x0][0x3c4] ;  /* 0x00007880ff0577ac */ /* 0x000e240008000800 */
[----:B-1----:R-:W5:Y:S04]  /*4770*/  LDG.E R0, desc[UR12][R20.64+0x8] ;  /* 0x0000080c14007981 */ /* 0x002f68000c1e1900 */
[----:B------:R-:W5:Y:S04]  /*4780*/  LDG.E R5, desc[UR12][R20.64+0x4] ;  /* 0x0000040c14057981 */ /* 0x000f68000c1e1900 */
[----:B------:R-:W5:Y:S01]  /*4790*/  LDG.E R7, desc[UR12][R20.64] ;  /* 0x0000000c14077981 */ /* 0x000f62000c1e1900 */
[----:B------:R-:W-:Y:S01]  /*47a0*/  BSSY.RECONVERGENT B2, `(.L_x_478) ;  /* 0x0000017000027945 */ /* 0x000fe20003800200 */
[----:B--2---:R-:W-:-:S04]  /*47b0*/  IADD3 R17, PT, PT, R17, 0x2, R18 ;  /* 0x0000000211117810 */ /* 0x004fc80007ffe012 */
[----:B------:R-:W-:Y:S01]  /*47c0*/  ISETP.GE.AND P0, PT, R17, RZ, PT ;  /* 0x000000ff1100720c */ /* 0x000fe20003f06270 */
[----:B------:R-:W1:Y:S01]  /*47d0*/  MUFU.RCP R18, R3 ;  /* 0x0000000300127308 */ /* 0x000e620000001000 */
[----:B---3--:R-:W-:-:S04]  /*47e0*/  FMUL R16, R9, R16 ;  /* 0x0000001009107220 */ /* 0x008fc80000400000 */
[----:B----4-:R-:W-:-:S07]  /*47f0*/  FMUL R27, R16, R15 ;  /* 0x0000000f101b7220 */ /* 0x010fce0000400000 */
[----:B-----5:R-:W-:-:S04]  /*4800*/  @P0 ISETP.GE.AND P1, PT, R17, R0, PT ;  /* 0x000000001100020c */ /* 0x020fc80003f26270 */
[----:B------:R-:W-:Y:S01]  /*4810*/  @P0 SEL R22, R0, RZ, P1 ;  /* 0x000000ff00160207 */ /* 0x000fe20000800000 */
[----:B-1----:R-:W-:-:S03]  /*4820*/  FFMA R19, R18, -R3, 1 ;  /* 0x3f80000012137423 */ /* 0x002fc60000000803 */
[C---:B------:R-:W-:Y:S02]  /*4830*/  @P0 IADD3 R22, PT, PT, R17.reuse, -R22, RZ ;  /* 0x8000001611160210 */ /* 0x040fe40007ffe0ff */
[----:B------:R-:W-:Y:S01]  /*4840*/  @!P0 IADD3 R22, PT, PT, R17, R0, RZ ;  /* 0x0000000011168210 */ /* 0x000fe20007ffe0ff */
[----:B------:R-:W1:Y:S01]  /*4850*/  FCHK P0, R27, R3 ;  /* 0x000000031b007302 */ /* 0x000e620000000000 */
[----:B------:R-:W-:-:S03]  /*4860*/  FFMA R18, R18, R19, R18 ;  /* 0x0000001312127223 */ /* 0x000fc60000000012 */
[----:B------:R-:W-:Y:S02]  /*4870*/  IMAD R5, R5, R22, R6 ;  /* 0x0000001605057224 */ /* 0x000fe400078e0206 */
[----:B------:R-:W-:Y:S02]  /*4880*/  FFMA R9, R18, R27, RZ ;  /* 0x0000001b12097223 */ /* 0x000fe400000000ff */
[----:B------:R-:W-:Y:S02]  /*4890*/  IMAD R7, R5, R7, R8 ;  /* 0x0000000705077224 */ /* 0x000fe400078e0208 */
[----:B------:R-:W-:Y:S02]  /*48a0*/  FFMA R0, R9, -R3, R27 ;  /* 0x8000000309007223 */ /* 0x000fe4000000001b */
[----:B0-----:R-:W-:Y:S02]  /*48b0*/  IMAD R5, R14, UR5, R7 ;  /* 0x000000050e057c24 */ /* 0x001fe4000f8e0207 */
[----:B------:R-:W-:Y:S01]  /*48c0*/  FFMA R0, R18, R0, R9 ;  /* 0x0000000012007223 */ /* 0x000fe20000000009 */
[----:B-1----:R-:W-:Y:S06]  /*48d0*/  @!P0 BRA `(.L_x_479) ;  /* 0x00000000000c8947 */ /* 0x002fec0003800000 */
[----:B------:R-:W-:Y:S02]  /*48e0*/  MOV R0, R3 ;  /* 0x0000000300007202 */ /* 0x000fe40000000f00 */
[----:B------:R-:W-:-:S07]  /*48f0*/  MOV R16, 0x4910 ;  /* 0x0000491000107802 */ /* 0x000fce0000000f00 */
[----:B------:R-:W-:Y:S05]  /*4900*/  CALL.REL.NOINC `($__internal_5_$__cuda_sm3x_div_rn_noftz_f32_slowpath) ;  /* 0x0000000000587944 */ /* 0x000fea0003c00000 */
.L_x_479:
[----:B------:R-:W-:Y:S05]  /*4910*/  BSYNC.RECONVERGENT B2 ;  /* 0x0000000000027941 */ /* 0x000fea0003800200 */
.L_x_478:
[----:B------:R-:W0:Y:S08]  /*4920*/  LDC.64 R16, c[0x0][0x3a0] ;  /* 0x0000e800ff107b82 */ /* 0x000e300000000a00 */
[----:B------:R-:W1:Y:S01]  /*4930*/  LDC.64 R18, c[0x0][0x3d0] ;  /* 0x0000f400ff127b82 */ /* 0x000e620000000a00 */
[----:B0-----:R-:W-:-:S05]  /*4940*/  IMAD.WIDE R16, R5, 0x4, R16 ;  /* 0x0000000405107825 */ /* 0x001fca00078e0210 */
[----:B------:R2:W-:Y:S04]  /*4950*/  REDG.E.ADD.F32.FTZ.RN.STRONG.GPU desc[UR12][R16.64], R0 ;  /* 0x00000000100079a6 */ /* 0x0005e8000c12f30c */
[----:B------:R-:W3:Y:S01]  /*4960*/  LDG.E R5, desc[UR12][R24.64] ;  /* 0x0000000c18057981 */ /* 0x000ee2000c1e1900 */
[----:B-1----:R-:W-:Y:S01]  /*4970*/  IMAD.WIDE R18, R7, 0x4, R18 ;  /* 0x0000000407127825 */ /* 0x002fe200078e0212 */
[----:B------:R-:W-:-:S03]  /*4980*/  UIADD3 UR5, UPT, UPT, UR7, 0x3, URZ ;  /* 0x0000000307057890 */ /* 0x000fc6000fffe0ff */
[----:B---3--:R-:W-:-:S05]  /*4990*/  FMUL R5, R5, R0 ;  /* 0x0000000005057220 */ /* 0x008fca0000400000 */
[----:B------:R2:W-:Y:S04]  /*49a0*/  REDG.E.ADD.F32.FTZ.RN.STRONG.GPU desc[UR12][R18.64], R5 ;  /* 0x00000005120079a6 */ /* 0x0005e8000c12f30c */
[----:B------:R2:W-:Y:S04]  /*49b0*/  STG.E desc[UR12][R12.64+0x8], R7 ;  /* 0x000008070c007986 */ /* 0x0005e8000c10190c */
[----:B------:R2:W-:Y:S02]  /*49c0*/  STG.E desc[UR12][R10.64+0x8], R0 ;  /* 0x000008000a007986 */ /* 0x0005e4000c10190c */
.L_x_473:
[----:B------:R-:W4:Y:S01]  /*49d0*/  LDCU UR11, c[0x0][0x3c0] ;  /* 0x00007800ff0b77ac */ /* 0x000f220008000800 */
[----:B------:R-:W-:Y:S02]  /*49e0*/  UIADD3 UR7, UPT, UPT, UR6, 0x1, URZ ;  /* 0x0000000106077890 */ /* 0x000fe4000fffe0ff */
[----:B----4-:R-:W-:-:S05]  /*49f0*/  UISETP.NE.AND UP0, UPT, UR6, UR11, UPT ;  /* 0x0000000b0600728c */ /* 0x010fca000bf05270 */
[----:B------:R-:W-:-:S04]  /*4a00*/  UMOV UR6, UR7 ;  /* 0x0000000700067c82 */ /* 0x000fc80008000000 */
[----:B------:R-:W-:Y:S05]  /*4a10*/  BRA.U UP0, `(.L_x_480) ;  /* 0xffffffe900307547 */ /* 0x000fea000b83ffff */
[----:B------:R-:W-:Y:S02]  /*4a20*/  UISETP.NE.AND UP0, UPT, UR4, UR11, UPT ;  /* 0x0000000b0400728c */ /* 0x000fe4000bf05270 */
[----:B------:R-:W-:-:S07]  /*4a30*/  UIADD3 UR6, UPT, UPT, UR4, 0x1, URZ ;  /* 0x0000000104067890 */ /* 0x000fce000fffe0ff */
[----:B------:R-:W-:Y:S01]  /*4a40*/  UMOV UR4, UR6 ;  /* 0x0000000600047c82 */ /* 0x000fe20008000000 */
[----:B------:R-:W-:Y:S05]  /*4a50*/  BRA.U UP0, `(.L_x_481) ;  /* 0xffffffe500f07547 */ /* 0x000fea000b83ffff */
[----:B------:R-:W-:Y:S05]  /*4a60*/  EXIT ;  /* 0x000000000000794d */ /* 0x000fea0003800000 */
        .weak           $__internal_5_$__cuda_sm3x_div_rn_noftz_f32_slowpath
        .type           $__internal_5_$__cuda_sm3x_div_rn_noftz_f32_slowpath,@function
        .size           $__internal_5_$__cuda_sm3x_div_rn_noftz_f32_slowpath,(.L_x_529 - $__internal_5_$__cuda_sm3x_div_rn_noftz_f32_slowpath)
$__internal_5_$__cuda_sm3x_div_rn_noftz_f32_slowpath:
        /* <DEDUP_REMOVED lines=34> */
.L_x_483:
        /* <DEDUP_REMOVED lines=51> */
.L_x_490:
[----:B------:R-:W-:-:S04]  /*4fc0*/  LOP3.LUT R0, R0, 0x80000000, RZ, 0xc0, !PT ;  /* 0x8000000000007812 */ /* 0x000fc800078ec0ff */
[----:B------:R-:W-:Y:S01]  /*4fd0*/  LOP3.LUT R0, R0, 0x7f800000, RZ, 0xfc, !PT ;  /* 0x7f80000000007812 */ /* 0x000fe200078efcff */
[----:B------:R-:W-:Y:S06]  /*4fe0*/  BRA `(.L_x_491) ;  /* 0x0000000000047947 */ /* 0x000fec0003800000 */
.L_x_489:
[----:B------:R-:W-:-:S07]  /*4ff0*/  LEA R0, R17, R0, 0x17 ;  /* 0x0000000011007211 */ /* 0x000fce00078eb8ff */
.L_x_491:
[----:B------:R-:W-:Y:S05]  /*5000*/  BSYNC.RECONVERGENT B1 ;  /* 0x0000000000017941 */ /* 0x000fea0003800200 */
.L_x_488:
[----:B------:R-:W-:Y:S05]  /*5010*/  BRA `(.L_x_492) ;  /* 0x0000000000207947 */ /* 0x000fea0003800000 */
.L_x_487:
[----:B------:R-:W-:-:S04]  /*5020*/  LOP3.LUT R0, R0, 0x80000000, R27, 0x48, !PT ;  /* 0x8000000000007812 */ /* 0x000fc800078e481b */
[----:B------:R-:W-:Y:S01]  /*5030*/  LOP3.LUT R0, R0, 0x7f800000, RZ, 0xfc, !PT ;  /* 0x7f80000000007812 */ /* 0x000fe200078efcff */
[----:B------:R-:W-:Y:S06]  /*5040*/  BRA `(.L_x_492) ;  /* 0x0000000000147947 */ /* 0x000fec0003800000 */
.L_x_486:
[----:B------:R-:W-:Y:S01]  /*5050*/  LOP3.LUT R0, R0, 0x80000000, R27, 0x48, !PT ;  /* 0x8000000000007812 */ /* 0x000fe200078e481b */
[----:B------:R-:W-:Y:S06]  /*5060*/  BRA `(.L_x_492) ;  /* 0x00000000000c7947 */ /* 0x000fec0003800000 */
.L_x_485:
[----:B------:R-:W0:Y:S01]  /*5070*/  MUFU.RSQ R0, -QNAN ;  /* 0xffc0000000007908 */ /* 0x000e220000001400 */
[----:B------:R-:W-:Y:S05]  /*5080*/  BRA `(.L_x_492) ;  /* 0x0000000000047947 */ /* 0x000fea0003800000 */
.L_x_484:
[----:B------:R-:W-:-:S07]  /*5090*/  FADD.FTZ R0, R27, R0 ;  /* 0x000000001b007221 */ /* 0x000fce0000010000 */
.L_x_492:
[----:B------:R-:W-:Y:S05]  /*50a0*/  BSYNC.RECONVERGENT B0 ;  /* 0x0000000000007941 */ /* 0x000fea0003800200 */
.L_x_482:
[----:B------:R-:W-:-:S04]  /*50b0*/  HFMA2 R17, -RZ, RZ, 0, 0 ;  /* 0x00000000ff117431 */ /* 0x000fc800000001ff */
[----:B0-----:R-:W-:Y:S05]  /*50c0*/  RET.REL.NODEC R16 `(_Z21d_charge_grid_chargesPfS_PiS0_S_PKiPKffiiiiS_S_i) ;  /* 0xffffffac10cc7950 */ /* 0x001fea0003c3ffff */
.L_x_493:
        /* <DEDUP_REMOVED lines=11> */
.L_x_529:


//--------------------- .text._Z17d_prep_componentsPfS_S_iii --------------------------
	.section	.text._Z17d_prep_componentsPfS_S_iii,"ax",@progbits
	.align	128
        .global         _Z17d_prep_componentsPfS_S_iii
        .type           _Z17d_prep_componentsPfS_S_iii,@function
        .size           _Z17d_prep_componentsPfS_S_iii,(.L_x_538 - _Z17d_prep_componentsPfS_S_iii)
        .other          _Z17d_prep_componentsPfS_S_iii,@"STO_CUDA_ENTRY STV_DEFAULT"
_Z17d_prep_componentsPfS_S_iii:
.text._Z17d_prep_componentsPfS_S_iii:
        /* <DEDUP_REMOVED lines=8> */
[----:B------:R-:W0:Y:S01]  /*0080*/  LDC R0, c[0x0][0x398] ;  /* 0x0000e600ff007b82 */ /* 0x000e220000000800 */
[----:B------:R-:W1:Y:S07]  /*0090*/  LDCU.64 UR6, c[0x0][0x358] ;  /* 0x00006b00ff0677ac */ /* 0x000e6e0008000a00 */
[----:B------:R-:W2:Y:S08]  /*00a0*/  LDC.64 R2, c[0x0][0x390] ;  /* 0x0000e400ff027b82 */ /* 0x000eb00000000a00 */
[----:B------:R-:W3:Y:S01]  /*00b0*/  LDC R6, c[0x0][0x3a0] ;  /* 0x0000e800ff067b82 */ /* 0x000ee20000000800 */
[----:B0-----:R-:W-:-:S04]  /*00c0*/  IMAD R5, R0, UR5, R7 ;  /* 0x0000000500057c24 */ /* 0x001fc8000f8e0207 */
[----:B--2---:R-:W-:-:S03]  /*00d0*/  IMAD.WIDE R2, R5, 0x4, R2 ;  /* 0x0000000405027825 */ /* 0x004fc600078e0202 */
[----:B------:R-:W0:Y:S03]  /*00e0*/  LDC.64 R4, c[0x0][0x388] ;  /* 0x0000e200ff047b82 */ /* 0x000e260000000a00 */
[----:B-1----:R-:W2:Y:S01]  /*00f0*/  LDG.E R3, desc[UR6][R2.64] ;  /* 0x0000000602037981 */ /* 0x002ea2000c1e1900 */
[----:B---3--:R-:W-:Y:S01]  /*0100*/  ISETP.GE.AND P0, PT, R6, 0x1, PT ;  /* 0x000000010600780c */ /* 0x008fe20003f06270 */
[----:B0-----:R-:W-:-:S05]  /*0110*/  IMAD.WIDE R4, R7, 0x4, R4 ;  /* 0x0000000407047825 */ /* 0x001fca00078e0204 */
[----:B--2---:R0:W-:Y:S07]  /*0120*/  STG.E desc[UR6][R4.64], R3 ;  /* 0x0000000304007986 */ /* 0x0041ee000c101906 */
[----:B------:R-:W-:Y:S05]  /*0130*/  @!P0 EXIT ;  /* 0x000000000000894d */ /* 0x000fea0003800000 */
[C---:B------:R-:W-:Y:S01]  /*0140*/  ISETP.GE.U32.AND P1, PT, R6.reuse, 0x8, PT ;  /* 0x000000080600780c */ /* 0x040fe20003f26070 */
[----:B------:R-:W-:Y:S01]  /*0150*/  IMAD R7, R7, R6, RZ ;  /* 0x0000000607077224 */ /* 0x000fe200078e02ff */
[----:B------:R-:W-:Y:S01]  /*0160*/  LOP3.LUT R8, R6, 0x7, RZ, 0xc0, !PT ;  /* 0x0000000706087812 */ /* 0x000fe200078ec0ff */
[----:B------:R-:W-:-:S03]  /*0170*/  IMAD.MOV.U32 R0, RZ, RZ, RZ ;  /* 0x000000ffff007224 */ /* 0x000fc600078e00ff */
[----:B------:R-:W-:-:S07]  /*0180*/  ISETP.NE.AND P0, PT, R8, RZ, PT ;  /* 0x000000ff0800720c */ /* 0x000fce0003f05270 */
[----:B------:R-:W-:Y:S06]  /*0190*/  @!P1 BRA `(.L_x_494) ;  /* 0x0000000000549947 */ /* 0x000fec0003800000 */
[----:B------:R-:W1:Y:S01]  /*01a0*/  LDCU.64 UR4, c[0x0][0x380] ;  /* 0x00007000ff0477ac */ /* 0x000e620008000a00 */
[----:B------:R-:W-:Y:S01]  /*01b0*/  LOP3.LUT R0, R6, 0x7ffffff8, RZ, 0xc0, !PT ;  /* 0x7ffffff806007812 */ /* 0x000fe200078ec0ff */
[----:B0-----:R-:W-:-:S03]  /*01c0*/  IMAD.MOV.U32 R5, RZ, RZ, R7 ;  /* 0x000000ffff057224 */ /* 0x001fc600078e0007 */
[----:B------:R-:W-:Y:S01]  /*01d0*/  IADD3 R4, PT, PT, -R0, RZ, RZ ;  /* 0x000000ff00047210 */ /* 0x000fe20007ffe1ff */
[----:B-1----:R-:W-:-:S04]  /*01e0*/  UIADD3 UR4, UP0, UPT, UR4, 0x10, URZ ;  /* 0x0000001004047890 */ /* 0x002fc8000ff1e0ff */
[----:B------:R-:W-:-:S12]  /*01f0*/  UIADD3.X UR5, UPT, UPT, URZ, UR5, URZ, UP0, !UPT ;  /* 0x00000005ff057290 */ /* 0x000fd800087fe4ff */
.L_x_495:
[----:B------:R-:W-:Y:S01]  /*0200*/  IADD3 R4, PT, PT, R4, 0x8, RZ ;  /* 0x0000000804047810 */ /* 0x000fe20007ffe0ff */
[----:B-1----:R-:W-:Y:S02]  /*0210*/  IMAD.U32 R2, RZ, RZ, UR4 ;  /* 0x00000004ff027e24 */ /* 0x002fe4000f8e00ff */
[----:B------:R-:W-:Y:S01]  /*0220*/  IMAD.U32 R3, RZ, RZ, UR5 ;  /* 0x00000005ff037e24 */ /* 0x000fe2000f8e00ff */
[----:B------:R-:W-:Y:S01]  /*0230*/  ISETP.NE.AND P1, PT, R4, RZ, PT ;  /* 0x000000ff0400720c */ /* 0x000fe20003f25270 */
[----:B------:R-:W-:-:S04]  /*0240*/  IMAD.WIDE R2, R5, 0x4, R2 ;  /* 0x0000000405027825 */ /* 0x000fc800078e0202 */
[----:B------:R-:W-:Y:S01]  /*0250*/  VIADD R5, R5, 0x8 ;  /* 0x0000000805057836 */ /* 0x000fe20000000000 */
[----:B------:R1:W-:Y:S04]  /*0260*/  STG.E desc[UR6][R2.64+-0x10], RZ ;  /* 0xfffff0ff02007986 */ /* 0x0003e8000c101906 */
[----:B------:R1:W-:Y:S04]  /*0270*/  STG.E desc[UR6][R2.64+-0xc], RZ ;  /* 0xfffff4ff02007986 */ /* 0x0003e8000c101906 */
[----:B------:R1:W-:Y:S04]  /*0280*/  STG.E desc[UR6][R2.64+-0x8], RZ ;  /* 0xfffff8ff02007986 */ /* 0x0003e8000c101906 */
[----:B------:R1:W-:Y:S04]  /*0290*/  STG.E desc[UR6][R2.64+-0x4], RZ ;  /* 0xfffffcff02007986 */ /* 0x0003e8000c101906 */
[----:B------:R1:W-:Y:S04]  /*02a0*/  STG.E desc[UR6][R2.64], RZ ;  /* 0x000000ff02007986 */ /* 0x0003e8000c101906 */
[----:B------:R1:W-:Y:S04]  /*02b0*/  STG.E desc[UR6][R2.64+0x4], RZ ;  /* 0x000004ff02007986 */ /* 0x0003e8000c101906 */
[----:B------:R1:W-:Y:S04]  /*02c0*/  STG.E desc[UR6][R2.64+0x8], RZ ;  /* 0x000008ff02007986 */ /* 0x0003e8000c101906 */
[----:B------:R1:W-:Y:S01]  /*02d0*/  STG.E desc[UR6][R2.64+0xc], RZ ;  /* 0x00000cff02007986 */ /* 0x0003e2000c101906 */
[----:B------:R-:W-:Y:S05]  /*02e0*/  @P1 BRA `(.L_x_495) ;  /* 0xfffffffc00c41947 */ /* 0x000fea000383ffff */
.L_x_494:
[----:B------:R-:W-:Y:S05]  /*02f0*/  @!P0 EXIT ;  /* 0x000000000000894d */ /* 0x000fea0003800000 */
[----:B------:R-:W-:Y:S02]  /*0300*/  ISETP.GE.U32.AND P0, PT, R8, 0x4, PT ;  /* 0x000000040800780c */ /* 0x000fe40003f06070 */
[----:B0-----:R-:W-:-:S04]  /*0310*/  LOP3.LUT R4, R6, 0x3, RZ, 0xc0, !PT ;  /* 0x0000000306047812 */ /* 0x001fc800078ec0ff */
[----:B------:R-:W-:-:S07]  /*0320*/  ISETP.NE.AND P1, PT, R4, RZ, PT ;  /* 0x000000ff0400720c */ /* 0x000fce0003f25270 */
[----:B------:R-:W-:Y:S06]  /*0330*/  @!P0 BRA `(.L_x_496) ;  /* 0x0000000000208947 */ /* 0x000fec0003800000 */
[----:B-1----:R-:W0:Y:S01]  /*0340*/  LDC.64 R2, c[0x0][0x380] ;  /* 0x0000e000ff027b82 */ /* 0x002e220000000a00 */
[----:B------:R-:W-:Y:S01]  /*0350*/  IADD3 R5, PT, PT, R7, R0, RZ ;  /* 0x0000000007057210 */ /* 0x000fe20007ffe0ff */
[----:B------:R-:W-:-:S04]  /*0360*/  VIADD R0, R0, 0x4 ;  /* 0x0000000400007836 */ /* 0x000fc80000000000 */
[----:B0-----:R-:W-:-:S05]  /*0370*/  IMAD.WIDE R2, R5, 0x4, R2 ;  /* 0x0000000405027825 */ /* 0x001fca00078e0202 */
[----:B------:R0:W-:Y:S04]  /*0380*/  STG.E desc[UR6][R2.64], RZ ;  /* 0x000000ff02007986 */ /* 0x0001e8000c101906 */
[----:B------:R0:W-:Y:S04]  /*0390*/  STG.E desc[UR6][R2.64+0x4], RZ ;  /* 0x000004ff02007986 */ /* 0x0001e8000c101906 */
[----:B------:R0:W-:Y:S04]  /*03a0*/  STG.E desc[UR6][R2.64+0x8], RZ ;  /* 0x000008ff02007986 */ /* 0x0001e8000c101906 */
[----:B------:R0:W-:Y:S02]  /*03b0*/  STG.E desc[UR6][R2.64+0xc], RZ ;  /* 0x00000cff02007986 */ /* 0x0001e4000c101906 */
.L_x_496:
[----:B------:R-:W-:Y:S05]  /*03c0*/  @!P1 EXIT ;  /* 0x000000000000994d */ /* 0x000fea0003800000 */
[----:B------:R-:W-:Y:S02]  /*03d0*/  ISETP.NE.AND P0, PT, R4, 0x1, PT ;  /* 0x000000010400780c */ /* 0x000fe40003f05270 */
[----:B------:R-:W-:-:S04]  /*03e0*/  LOP3.LUT R4, R6, 0x1, RZ, 0xc0, !PT ;  /* 0x0000000106047812 */ /* 0x000fc800078ec0ff */
[----:B------:R-:W-:-:S07]  /*03f0*/  ISETP.NE.U32.AND P1, PT, R4, 0x1, PT ;  /* 0x000000010400780c */ /* 0x000fce0003f25070 */
[----:B01----:R-:W0:Y:S01]  /*0400*/  @P0 LDC.64 R2, c[0x0][0x380] ;  /* 0x0000e000ff020b82 */ /* 0x003e220000000a00 */
[----:B------:R-:W-:-:S05]  /*0410*/  @P0 IADD3 R5, PT, PT, R7, R0, RZ ;  /* 0x0000000007050210 */ /* 0x000fca0007ffe0ff */
[----:B0-----:R-:W-:-:S05]  /*0420*/  @P0 IMAD.WIDE R2, R5, 0x4, R2 ;  /* 0x0000000405020825 */ /* 0x001fca00078e0202 */
[----:B------:R0:W-:Y:S04]  /*0430*/  @P0 STG.E desc[UR6][R2.64], RZ ;  /* 0x000000ff02000986 */ /* 0x0001e8000c101906 */
[----:B------:R0:W-:Y:S01]  /*0440*/  @P0 STG.E desc[UR6][R2.64+0x4], RZ ;  /* 0x000004ff02000986 */ /* 0x0001e2000c101906 */
[----:B------:R-:W-:Y:S05]  /*0450*/  @P1 EXIT ;  /* 0x000000000000194d */ /* 0x000fea0003800000 */
[----:B0-----:R-:W0:Y:S01]  /*0460*/  LDC.64 R2, c[0x0][0x380] ;  /* 0x0000e000ff027b82 */ /* 0x001e220000000a00 */
[----:B------:R-:W-:-:S05]  /*0470*/  @P0 VIADD R0, R0, 0x2 ;  /* 0x0000000200000836 */ /* 0x000fca0000000000 */
[----:B------:R-:W-:-:S05]  /*0480*/  IADD3 R7, PT, PT, R7, R0, RZ ;  /* 0x0000000007077210 */ /* 0x000fca0007ffe0ff */
[----:B0-----:R-:W-:-:S05]  /*0490*/  IMAD.WIDE R2, R7, 0x4, R2 ;  /* 0x0000000407027825 */ /* 0x001fca00078e0202 */
[----:B------:R-:W-:Y:S01]  /*04a0*/  STG.E desc[UR6][R2.64], RZ ;  /* 0x000000ff02007986 */ /* 0x000fe2000c101906 */
[----:B------:R-:W-:Y:S05]  /*04b0*/  EXIT ;  /* 0x000000000000794d */ /* 0x000fea0003800000 */
.L_x_497:
        /* <DEDUP_REMOVED lines=12> */
.L_x_538:


//--------------------- .text._Z29d_zero_all_directions_chargesPfi --------------------------
	.section	.text._Z29d_zero_all_directions_chargesPfi,"ax",@progbits
	.align	128
        .global         _Z29d_zero_all_directions_chargesPfi
        .type           _Z29d_zero_all_directions_chargesPfi,@function
        .size           _Z29d_zero_all_directions_chargesPfi,(.L_x_539 - _Z29d_zero_all_directions_chargesPfi)
        .other          _Z29d_zero_all_directions_chargesPfi,@"STO_CUDA_ENTRY STV_DEFAULT"
_Z29d_zero_all_directions_chargesPfi:
.text._Z29d_zero_all_directions_chargesPfi:
        /* <DEDUP_REMOVED lines=8> */
[----:B------:R-:W0:Y:S01]  /*0080*/  LDC.64 R2, c[0x0][0x380] ;  /* 0x0000e000ff027b82 */ /* 0x000e220000000a00 */
[----:B------:R-:W1:Y:S01]  /*0090*/  LDCU.64 UR4, c[0x0][0x358] ;  /* 0x00006b00ff0477ac */ /* 0x000e620008000a00 */
[----:B0-----:R-:W-:-:S05]  /*00a0*/  IMAD.WIDE R2, R5, 0x4, R2 ;  /* 0x0000000405027825 */ /* 0x001fca00078e0202 */
[----:B-1----:R-:W-:Y:S01]  /*00b0*/  STG.E desc[UR4][R2.64], RZ ;  /* 0x000000ff02007986 */ /* 0x002fe2000c101904 */
[----:B------:R-:W-:Y:S05]  /*00c0*/  EXIT ;  /* 0x000000000000794d */ /* 0x000fea0003800000 */
.L_x_498:
        /* <DEDUP_REMOVED lines=11> */
.L_x_539:


//--------------------- .text._Z15d_zero_all_ntypPfii --------------------------
	.section	.text._Z15d_zero_all_ntypPfii,"ax",@progbits
	.align	128
        .global         _Z15d_zero_all_ntypPfii
        .type           _Z15d_zero_all_ntypPfii,@function
        .size           _Z15d_zero_all_ntypPfii,(.L_x_540 - _Z15d_zero_all_ntypPfii)
        .other          _Z15d_zero_all_ntypPfii,@"STO_CUDA_ENTRY STV_DEFAULT"
_Z15d_zero_all_ntypPfii:
.text._Z15d_zero_all_ntypPfii:
        /* <DEDUP_REMOVED lines=9> */
[C---:B------:R-:W-:Y:S01]  /*0090*/  ISETP.GE.U32.AND P1, PT, R3.reuse, 0x8, PT ;  /* 0x000000080300780c */ /* 0x040fe20003f26070 */
[----:B------:R-:W0:Y:S01]  /*00a0*/  LDCU.64 UR4, c[0x0][0x358] ;  /* 0x00006b00ff0477ac */ /* 0x000e220008000a00 */
[----:B------:R-:W-:Y:S01]  /*00b0*/  LOP3.LUT R24, R3, 0x7, RZ, 0xc0, !PT ;  /* 0x0000000703187812 */ /* 0x000fe200078ec0ff */
[----:B------:R-:W-:-:S03]  /*00c0*/  HFMA2 R0, -RZ, RZ, 0, 0 ;  /* 0x00000000ff007431 */ /* 0x000fc600000001ff */
[----:B------:R-:W-:-:S07]  /*00d0*/  ISETP.NE.AND P0, PT, R24, RZ, PT ;  /* 0x000000ff1800720c */ /* 0x000fce0003f05270 */
[----:B------:R-:W-:Y:S06]  /*00e0*/  @!P1 BRA `(.L_x_499) ;  /* 0x0000000000609947 */ /* 0x000fec0003800000 */
[----:B------:R-:W1:Y:S01]  /*00f0*/  LDC.64 R6, c[0x0][0x380] ;  /* 0x0000e000ff067b82 */ /* 0x000e620000000a00 */
[----:B------:R-:W-:Y:S02]  /*0100*/  LOP3.LUT R0, R3, 0x7ffffff8, RZ, 0xc0, !PT ;  /* 0x7ffffff803007812 */ /* 0x000fe400078ec0ff */
[----:B------:R-:W-:Y:S02]  /*0110*/  MOV R25, R5 ;  /* 0x0000000500197202 */ /* 0x000fe40000000f00 */
[----:B------:R-:W-:-:S07]  /*0120*/  IADD3 R4, PT, PT, -R0, RZ, RZ ;  /* 0x000000ff00047210 */ /* 0x000fce0007ffe1ff */
.L_x_500:
[----:B-12---:R-:W-:Y:S01]  /*0130*/  IMAD.WIDE R16, R25, 0x4, R6 ;  /* 0x0000000419107825 */ /* 0x006fe200078e0206 */
[----:B------:R-:W-:Y:S02]  /*0140*/  IADD3 R4, PT, PT, R4, 0x8, RZ ;  /* 0x0000000804047810 */ /* 0x000fe40007ffe0ff */
[----:B------:R-:W-:Y:S02]  /*0150*/  LEA R25, R2, R25, 0x3 ;  /* 0x0000001902197211 */ /* 0x000fe400078e18ff */
[----:B------:R-:W-:Y:S01]  /*0160*/  ISETP.NE.AND P1, PT, R4, RZ, PT ;  /* 0x000000ff0400720c */ /* 0x000fe20003f25270 */
[C---:B------:R-:W-:Y:S01]  /*0170*/  IMAD.WIDE R18, R2.reuse, 0x4, R16 ;  /* 0x0000000402127825 */ /* 0x040fe200078e0210 */
[----:B0-----:R2:W-:Y:S04]  /*0180*/  STG.E desc[UR4][R16.64], RZ ;  /* 0x000000ff10007986 */ /* 0x0015e8000c101904 */
[----:B------:R2:W-:Y:S01]  /*0190*/  STG.E desc[UR4][R18.64], RZ ;  /* 0x000000ff12007986 */ /* 0x0005e2000c101904 */
[----:B------:R-:W-:-:S05]  /*01a0*/  IMAD.WIDE R20, R2, 0x4, R18 ;  /* 0x0000000402147825 */ /* 0x000fca00078e0212 */
        /* <DEDUP_REMOVED lines=11> */
[----:B------:R-:W-:Y:S05]  /*0260*/  @P1 BRA `(.L_x_500) ;  /* 0xfffffffc00b01947 */ /* 0x000fea000383ffff */
.L_x_499:
[----:B0-----:R-:W-:Y:S05]  /*0270*/  @!P0 EXIT ;  /* 0x000000000000894d */ /* 0x001fea0003800000 */
[----:B------:R-:W-:Y:S02]  /*0280*/  ISETP.GE.U32.AND P0, PT, R24, 0x4, PT ;  /* 0x000000041800780c */ /* 0x000fe40003f06070 */
[----:B------:R-:W-:-:S04]  /*0290*/  LOP3.LUT R4, R3, 0x3, RZ, 0xc0, !PT ;  /* 0x0000000303047812 */ /* 0x000fc800078ec0ff */
[----:B------:R-:W-:-:S07]  /*02a0*/  ISETP.NE.AND P1, PT, R4, RZ, PT ;  /* 0x000000ff0400720c */ /* 0x000fce0003f25270 */
[----:B------:R-:W-:Y:S06]  /*02b0*/  @!P0 BRA `(.L_x_501) ;  /* 0x00000000002c8947 */ /* 0x000fec0003800000 */
[----:B------:R-:W0:Y:S01]  /*02c0*/  LDC.64 R6, c[0x0][0x380] ;  /* 0x0000e000ff067b82 */ /* 0x000e220000000a00 */
[C---:B--2---:R-:W-:Y:S01]  /*02d0*/  IMAD R9, R0.reuse, R2, R5 ;  /* 0x0000000200097224 */ /* 0x044fe200078e0205 */
[----:B------:R-:W-:-:S03]  /*02e0*/  IADD3 R0, PT, PT, R0, 0x4, RZ ;  /* 0x0000000400007810 */ /* 0x000fc60007ffe0ff */
[----:B0-----:R-:W-:-:S05]  /*02f0*/  IMAD.WIDE R6, R9, 0x4, R6 ;  /* 0x0000000409067825 */ /* 0x001fca00078e0206 */
[----:B------:R0:W-:Y:S01]  /*0300*/  STG.E desc[UR4][R6.64], RZ ;  /* 0x000000ff06007986 */ /* 0x0001e2000c101904 */
[----:B------:R-:W-:-:S05]  /*0310*/  IMAD.WIDE R8, R2, 0x4, R6 ;  /* 0x0000000402087825 */ /* 0x000fca00078e0206 */
[----:B------:R0:W-:Y:S01]  /*0320*/  STG.E desc[UR4][R8.64], RZ ;  /* 0x000000ff08007986 */ /* 0x0001e2000c101904 */
[----:B------:R-:W-:-:S05]  /*0330*/  IMAD.WIDE R10, R2, 0x4, R8 ;  /* 0x00000004020a7825 */ /* 0x000fca00078e0208 */
[----:B------:R0:W-:Y:S01]  /*0340*/  STG.E desc[UR4][R10.64], RZ ;  /* 0x000000ff0a007986 */ /* 0x0001e2000c101904 */
[----:B------:R-:W-:-:S05]  /*0350*/  IMAD.WIDE R12, R2, 0x4, R10 ;  /* 0x00000004020c7825 */ /* 0x000fca00078e020a */
[----:B------:R0:W-:Y:S02]  /*0360*/  STG.E desc[UR4][R12.64], RZ ;  /* 0x000000ff0c007986 */ /* 0x0001e4000c101904 */
.L_x_501:
[----:B------:R-:W-:Y:S05]  /*0370*/  @!P1 EXIT ;  /* 0x000000000000994d */ /* 0x000fea0003800000 */
[----:B------:R-:W-:Y:S02]  /*0380*/  ISETP.NE.AND P0, PT, R4, 0x1, PT ;  /* 0x000000010400780c */ /* 0x000fe40003f05270 */
[----:B------:R-:W-:-:S04]  /*0390*/  LOP3.LUT R3, R3, 0x1, RZ, 0xc0, !PT ;  /* 0x0000000103037812 */ /* 0x000fc800078ec0ff */
[----:B------:R-:W-:-:S07]  /*03a0*/  ISETP.NE.U32.AND P1, PT, R3, 0x1, PT ;  /* 0x000000010300780c */ /* 0x000fce0003f25070 */
[----:B------:R-:W-:Y:S06]  /*03b0*/  @!P0 BRA `(.L_x_502) ;  /* 0x00000000001c8947 */ /* 0x000fec0003800000 */
[----:B0-----:R-:W0:Y:S01]  /*03c0*/  LDC.64 R6, c[0x0][0x380] ;  /* 0x0000e000ff067b82 */ /* 0x001e220000000a00 */
[C---:B------:R-:W-:Y:S01]  /*03d0*/  IMAD R3, R0.reuse, R2, R5 ;  /* 0x0000000200037224 */ /* 0x040fe200078e0205 */
[----:B------:R-:W-:-:S03]  /*03e0*/  IADD3 R0, PT, PT, R0, 0x2, RZ ;  /* 0x0000000200007810 */ /* 0x000fc60007ffe0ff */
[----:B0-----:R-:W-:-:S05]  /*03f0*/  IMAD.WIDE R6, R3, 0x4, R6 ;  /* 0x0000000403067825 */ /* 0x001fca00078e0206 */
[----:B------:R1:W-:Y:S01]  /*0400*/  STG.E desc[UR4][R6.64], RZ ;  /* 0x000000ff06007986 */ /* 0x0003e2000c101904 */
[----:B--2---:R-:W-:-:S05]  /*0410*/  IMAD.WIDE R8, R2, 0x4, R6 ;  /* 0x0000000402087825 */ /* 0x004fca00078e0206 */
[----:B------:R1:W-:Y:S02]  /*0420*/  STG.E desc[UR4][R8.64], RZ ;  /* 0x000000ff08007986 */ /* 0x0003e4000c101904 */
.L_x_502:
[----:B------:R-:W-:Y:S05]  /*0430*/  @P1 EXIT ;  /* 0x000000000000194d */ /* 0x000fea0003800000 */
[----:B01----:R-:W0:Y:S01]  /*0440*/  LDC.64 R6, c[0x0][0x380] ;  /* 0x0000e000ff067b82 */ /* 0x003e220000000a00 */
[----:B------:R-:W-:-:S04]  /*0450*/  IMAD R3, R0, R2, R5 ;  /* 0x0000000200037224 */ /* 0x000fc800078e0205 */
[----:B0-----:R-:W-:-:S05]  /*0460*/  IMAD.WIDE R2, R3, 0x4, R6 ;  /* 0x0000000403027825 */ /* 0x001fca00078e0206 */
[----:B------:R-:W-:Y:S01]  /*0470*/  STG.E desc[UR4][R2.64], RZ ;  /* 0x000000ff02007986 */ /* 0x000fe2000c101904 */
[----:B------:R-:W-:Y:S05]  /*0480*/  EXIT ;  /* 0x000000000000794d */ /* 0x000fea0003800000 */
.L_x_503:
        /* <DEDUP_REMOVED lines=15> */
.L_x_540:


//--------------------- .text._Z19d_zero_float_vectorPfi --------------------------
	.section	.text._Z19d_zero_float_vectorPfi,"ax",@progbits
	.align	128
        .global         _Z19d_zero_float_vectorPfi
        .type           _Z19d_zero_float_vectorPfi,@function
        .size           _Z19d_zero_float_vectorPfi,(.L_x_541 - _Z19d_zero_float_vectorPfi)
        .other          _Z19d_zero_float_vectorPfi,@"STO_CUDA_ENTRY STV_DEFAULT"
_Z19d_zero_float_vectorPfi:
.text._Z19d_zero_float_vectorPfi:
        /* <DEDUP_REMOVED lines=13> */
.L_x_504:
        /* <DEDUP_REMOVED lines=11> */
.L_x_541:


//--------------------- .text._Z17d_zero_int_vectorPii --------------------------
	.section	.text._Z17d_zero_int_vectorPii,"ax",@progbits
	.align	128
        .global         _Z17d_zero_int_vectorPii
        .type           _Z17d_zero_int_vectorPii,@function
        .size           _Z17d_zero_int_vectorPii,(.L_x_542 - _Z17d_zero_int_vectorPii)
        .other          _Z17d_zero_int_vectorPii,@"STO_CUDA_ENTRY STV_DEFAULT"
_Z17d_zero_int_vectorPii:
.text._Z17d_zero_int_vectorPii:
        /* <DEDUP_REMOVED lines=13> */
.L_x_505:
        /* <DEDUP_REMOVED lines=11> */
.L_x_542:


//--------------------- .nv.shared.reserved.0     --------------------------
	.section	.nv.shared.reserved.0,"aw",@nobits
	.weak		__nv_reservedSMEM_offset_0_alias
	.size		__nv_reservedSMEM_offset_0_alias, 0, 64
	.other		__nv_reservedSMEM_offset_0_alias,@"STO_CUDA_RESERVED_SHARED STV_DEFAULT"
__nv_reservedSMEM_offset_0_alias:
	.zero		0
	.zero		64


//--------------------- .nv.constant0._Z19d_add_grid_forces3DPfPKfS1_S1_S1_S1_PKiS3_fiiii --------------------------
	.section	.nv.constant0._Z19d_add_grid_forces3DPfPKfS1_S1_S1_S1_PKiS3_fiiii,"a",@progbits
	.sectionflags	@""
	.align	4
.nv.constant0._Z19d_add_grid_forces3DPfPKfS1_S1_S1_S1_PKiS3_fiiii:
	.zero		980


//--------------------- .nv.constant0._Z28d_add_grid_forces_charges_3DPfPKfS1_S1_S1_S1_PKifS1_iiii --------------------------
	.section	.nv.constant0._Z28d_add_grid_forces_charges_3DPfPKfS1_S1_S1_S1_PKifS1_iiii,"a",@progbits
	.sectionflags	@""
	.align	4
.nv.constant0._Z28d_add_grid_forces_charges_3DPfPKfS1_S1_S1_S1_PKifS1_iiii:
	.zero		984


//--------------------- .nv.constant0._Z19d_add_grid_forces2DPfPKfS1_S1_S1_PKiS3_fiiii --------------------------
	.section	.nv.constant0._Z19d_add_grid_forces2DPfPKfS1_S1_S1_PKiS3_fiiii,"a",@progbits
	.sectionflags	@""
	.align	4
.nv.constant0._Z19d_add_grid_forces2DPfPKfS1_S1_S1_PKiS3_fiiii:
	.zero		972


//--------------------- .nv.constant0._Z28d_add_grid_forces_charges_2DPfPKfS1_S1_S1_PKifS1_iiii --------------------------
	.section	.nv.constant0._Z28d_add_grid_forces_charges_2DPfPKfS1_S1_S1_PKifS1_iiii,"a",@progbits
	.sectionflags	@""
	.align	4
.nv.constant0._Z28d_add_grid_forces_charges_2DPfPKfS1_S1_S1_PKifS1_iiii:
	.zero		976


//--------------------- .nv.constant0._Z13d_charge_gridPfS_PiS0_S_PKiPKffiiiii --------------------------
	.section	.nv.constant0._Z13d_charge_gridPfS_PiS0_S_PKiPKffiiiii,"a",@progbits
	.sectionflags	@""
	.align	4
.nv.constant0._Z13d_charge_gridPfS_PiS0_S_PKiPKffiiiii:
	.zero		976


//--------------------- .nv.constant0._Z14d_charge_grid2PfS_S_PiS0_PKiPKffiiii --------------------------
	.section	.nv.constant0._Z14d_charge_grid2PfS_S_PiS0_PKiPKffiiii,"a",@progbits
	.sectionflags	@""
	.align	4
.nv.constant0._Z14d_charge_grid2PfS_S_PiS0_PKiPKffiiii:
	.zero		972


//--------------------- .nv.constant0._Z18d_charge_grid_slimPfS_PiS0_S_PKiPKffiiii --------------------------
	.section	.nv.constant0._Z18d_charge_grid_slimPfS_PiS0_S_PKiPKffiiii,"a",@progbits
	.sectionflags	@""
	.align	4
.nv.constant0._Z18d_charge_grid_slimPfS_PiS0_S_PKiPKffiiii:
	.zero		972


//--------------------- .nv.constant0._Z21d_charge_grid_chargesPfS_PiS0_S_PKiPKffiiiiS_S_i --------------------------
	.section	.nv.constant0._Z21d_charge_grid_chargesPfS_PiS0_S_PKiPKffiiiiS_S_i,"a",@progbits
	.sectionflags	@""
	.align	4
.nv.constant0._Z21d_charge_grid_chargesPfS_PiS0_S_PKiPKffiiiiS_S_i:
	.zero		996


//--------------------- .nv.constant0._Z17d_prep_componentsPfS_S_iii --------------------------
	.section	.nv.constant0._Z17d_prep_componentsPfS_S_iii,"a",@progbits
	.sectionflags	@""
	.align	4
.nv.constant0._Z17d_prep_componentsPfS_S_iii:
	.zero		932


//--------------------- .nv.constant0._Z29d_zero_all_directions_chargesPfi --------------------------
	.section	.nv.constant0._Z29d_zero_all_directions_chargesPfi,"a",@progbits
	.sectionflags	@""
	.align	4
.nv.constant0._Z29d_zero_all_directions_chargesPfi:
	.zero		908


//--------------------- .nv.constant0._Z15d_zero_all_ntypPfii --------------------------
	.section	.nv.constant0._Z15d_zero_all_ntypPfii,"a",@progbits
	.sectionflags	@""
	.align	4
.nv.constant0._Z15d_zero_all_ntypPfii:
	.zero		912


//--------------------- .nv.constant0._Z19d_zero_float_vectorPfi --------------------------
	.section	.nv.constant0._Z19d_zero_float_vectorPfi,"a",@progbits
	.sectionflags	@""
	.align	4
.nv.constant0._Z19d_zero_float_vectorPfi:
	.zero		908


//--------------------- .nv.constant0._Z17d_zero_int_vectorPii --------------------------
	.section	.nv.constant0._Z17d_zero_int_vectorPii,"a",@progbits
	.sectionflags	@""
	.align	4
.nv.constant0._Z17d_zero_int_vectorPii:
	.zero		908


//--------------------- SYMBOLS --------------------------

	.type		.nv.reservedSmem.offset0,@object
	.size		.nv.reservedSmem.offset0,0x4
